	.target	sm_100a

	.elftype	@"ET_EXEC"


//--------------------- .note.nv.tkinfo           --------------------------
	.section	.note.nv.tkinfo,"",@"SHT_NOTE"
	.sectionflags	@"SHF_NOTE_NV_TKINFO"
	.tkinfo
        /*0018*/ 	.word	0x00000002
        /*0030*/ 	.string	""
        /*0030*/ 	.string	"ptxas"
        /*0030*/ 	.string	"Cuda compilation tools, release 13.0, V13.0.88"
        /*0030*/ 	.string	"Build cuda_13.0.r13.0/compiler.36424714_0"
        /*0030*/ 	.string	"-arch sm_100a -m 64 "



//--------------------- .note.nv.cuinfo           --------------------------
	.section	.note.nv.cuinfo,"",@"SHT_NOTE"
	.sectionflags	@"SHF_NOTE_NV_CUINFO"
        /*0018*/ 	.short	0x0002
        /*001a*/ 	.short	0x0064
        /*001c*/ 	.short	0x0082
	.zero		2


//--------------------- .nv.info                  --------------------------
	.section	.nv.info,"",@"SHT_CUDA_INFO"
	.align	4


	//----- nvinfo : EIATTR_REGCOUNT
	.align		4
        /*0000*/ 	.byte	0x04, 0x2f
        /*0002*/ 	.short	(.L_19 - .L_18)
	.align		4
.L_18:
        /*0004*/ 	.word	index@(_ZN7cutlass13device_kernelINS_4gemm6kernel13GemmUniversalIN4cute5tupleIJiiiiEEENS1_10collective13CollectiveMmaINS1_35MainloopSm100TmaUmmaWarpSpecializedILi2ELi2ELi2ENS5_IJNS4_1CILi2EEENSA_ILi4EEENSA_ILi1EEEEEEEENS5_IJNSA_ILi256EEESG_NSA_ILi128EEEEEENS_10bfloat16_tENS5_IJlSD_lEEESJ_SK_NS4_8TiledMMAINS4_8MMA_AtomIJNS4_26SM100_MMA_F16BF16_2x1SM_SSISJ_SJ_fLi256ELi256ELNS4_4UMMA5MajorE0ELSP_0ELNSO_7ScaleInE0ELSQ_0EEEEEENS4_6LayoutINS5_IJSD_SD_SD_EEENS5_IJNSA_ILi0EEESV_SV_EEEEENS5_IJNS4_10UnderscoreESY_SY_EEEEENS4_28SM100_TMA_2SM_LOAD_MULTICASTENS4_14ComposedLayoutINS4_7SwizzleILi3ELi4ELi3EEENS4_18smem_ptr_flag_bitsILi16EEENST_INS5_IJNSA_ILi8EEENSA_ILi64EEEEEENS5_IJS18_SD_EEEEEEEvNS4_8identityENS4_18SM100_TMA_2SM_LOADES1C_vS1D_EENS_8epilogue10collective18CollectiveEpilogueINS1G_23Sm100TmaWarpSpecializedILi4ELi2ELi64ELb1ELb0EEEJNS5_IJSH_SG_SH_EEENS5_IJNST_ISH_SD_EENST_IS18_SD_EEEEESJ_SK_SJ_SK_NS1G_6fusion15FusionCallbacksIS1K_NS1P_17LinearCombinationISJ_fSJ_fLNS_15FloatRoundStyleE2EEES1L_S1O_JEEENS4_5SM1004TMEM4LOAD26SM100_TMEM_LOAD_32dp32b64xENS4_13SM90_TMA_LOADES1C_NS4_39AutoVectorizingCopyWithAssumedAlignmentILi128EEENS4_14SM90_TMA_STOREES1C_S21_S21_EEEvvEEEEvNT_6ParamsE)
        /*0008*/ 	.word	0x000000ae


	//----- nvinfo : EIATTR_FRAME_SIZE
	.align		4
.L_19:
        /*000c*/ 	.byte	0x04, 0x11
        /*000e*/ 	.short	(.L_21 - .L_20)
	.align		4
.L_20:
        /*0010*/ 	.word	index@($__internal_2_$__cuda_sm10x_tcgen05_guardrail_trap_unallocated_columns_being_dealloced)
        /*0014*/ 	.word	0x00000000


	//----- nvinfo : EIATTR_FRAME_SIZE
	.align		4
.L_21:
        /*0018*/ 	.byte	0x04, 0x11
        /*001a*/ 	.short	(.L_23 - .L_22)
	.align		4
.L_22:
        /*001c*/ 	.word	index@($__internal_1_$__cuda_sm10x_tcgen05_guardrail_trap_phase_invalid_during_alloc)
        /*0020*/ 	.word	0x00000000


	//----- nvinfo : EIATTR_FRAME_SIZE
	.align		4
.L_23:
        /*0024*/ 	.byte	0x04, 0x11
        /*0026*/ 	.short	(.L_25 - .L_24)
	.align		4
.L_24:
        /*0028*/ 	.word	index@($__internal_0_$__cuda_sm10x_tcgen05_guardrail_trap_col_being_dealloced_not_returned_by_alloc)
        /*002c*/ 	.word	0x00000000


	//----- nvinfo : EIATTR_FRAME_SIZE
	.align		4
.L_25:
        /*0030*/ 	.byte	0x04, 0x11
        /*0032*/ 	.short	(.L_27 - .L_26)
	.align		4
.L_26:
        /*0034*/ 	.word	index@(_ZN7cutlass13device_kernelINS_4gemm6kernel13GemmUniversalIN4cute5tupleIJiiiiEEENS1_10collective13CollectiveMmaINS1_35MainloopSm100TmaUmmaWarpSpecializedILi2ELi2ELi2ENS5_IJNS4_1CILi2EEENSA_ILi4EEENSA_ILi1EEEEEEEENS5_IJNSA_ILi256EEESG_NSA_ILi128EEEEEENS_10bfloat16_tENS5_IJlSD_lEEESJ_SK_NS4_8TiledMMAINS4_8MMA_AtomIJNS4_26SM100_MMA_F16BF16_2x1SM_SSISJ_SJ_fLi256ELi256ELNS4_4UMMA5MajorE0ELSP_0ELNSO_7ScaleInE0ELSQ_0EEEEEENS4_6LayoutINS5_IJSD_SD_SD_EEENS5_IJNSA_ILi0EEESV_SV_EEEEENS5_IJNS4_10UnderscoreESY_SY_EEEEENS4_28SM100_TMA_2SM_LOAD_MULTICASTENS4_14ComposedLayoutINS4_7SwizzleILi3ELi4ELi3EEENS4_18smem_ptr_flag_bitsILi16EEENST_INS5_IJNSA_ILi8EEENSA_ILi64EEEEEENS5_IJS18_SD_EEEEEEEvNS4_8identityENS4_18SM100_TMA_2SM_LOADES1C_vS1D_EENS_8epilogue10collective18CollectiveEpilogueINS1G_23Sm100TmaWarpSpecializedILi4ELi2ELi64ELb1ELb0EEEJNS5_IJSH_SG_SH_EEENS5_IJNST_ISH_SD_EENST_IS18_SD_EEEEESJ_SK_SJ_SK_NS1G_6fusion15FusionCallbacksIS1K_NS1P_17LinearCombinationISJ_fSJ_fLNS_15FloatRoundStyleE2EEES1L_S1O_JEEENS4_5SM1004TMEM4LOAD26SM100_TMEM_LOAD_32dp32b64xENS4_13SM90_TMA_LOADES1C_NS4_39AutoVectorizingCopyWithAssumedAlignmentILi128EEENS4_14SM90_TMA_STOREES1C_S21_S21_EEEvvEEEEvNT_6ParamsE)
        /*0038*/ 	.word	0x00000000


	//----- nvinfo : EIATTR_MIN_STACK_SIZE
	.align		4
.L_27:
        /*003c*/ 	.byte	0x04, 0x12
        /*003e*/ 	.short	(.L_29 - .L_28)
	.align		4
.L_28:
        /*0040*/ 	.word	index@(_ZN7cutlass13device_kernelINS_4gemm6kernel13GemmUniversalIN4cute5tupleIJiiiiEEENS1_10collective13CollectiveMmaINS1_35MainloopSm100TmaUmmaWarpSpecializedILi2ELi2ELi2ENS5_IJNS4_1CILi2EEENSA_ILi4EEENSA_ILi1EEEEEEEENS5_IJNSA_ILi256EEESG_NSA_ILi128EEEEEENS_10bfloat16_tENS5_IJlSD_lEEESJ_SK_NS4_8TiledMMAINS4_8MMA_AtomIJNS4_26SM100_MMA_F16BF16_2x1SM_SSISJ_SJ_fLi256ELi256ELNS4_4UMMA5MajorE0ELSP_0ELNSO_7ScaleInE0ELSQ_0EEEEEENS4_6LayoutINS5_IJSD_SD_SD_EEENS5_IJNSA_ILi0EEESV_SV_EEEEENS5_IJNS4_10UnderscoreESY_SY_EEEEENS4_28SM100_TMA_2SM_LOAD_MULTICASTENS4_14ComposedLayoutINS4_7SwizzleILi3ELi4ELi3EEENS4_18smem_ptr_flag_bitsILi16EEENST_INS5_IJNSA_ILi8EEENSA_ILi64EEEEEENS5_IJS18_SD_EEEEEEEvNS4_8identityENS4_18SM100_TMA_2SM_LOADES1C_vS1D_EENS_8epilogue10collective18CollectiveEpilogueINS1G_23Sm100TmaWarpSpecializedILi4ELi2ELi64ELb1ELb0EEEJNS5_IJSH_SG_SH_EEENS5_IJNST_ISH_SD_EENST_IS18_SD_EEEEESJ_SK_SJ_SK_NS1G_6fusion15FusionCallbacksIS1K_NS1P_17LinearCombinationISJ_fSJ_fLNS_15FloatRoundStyleE2EEES1L_S1O_JEEENS4_5SM1004TMEM4LOAD26SM100_TMEM_LOAD_32dp32b64xENS4_13SM90_TMA_LOADES1C_NS4_39AutoVectorizingCopyWithAssumedAlignmentILi128EEENS4_14SM90_TMA_STOREES1C_S21_S21_EEEvvEEEEvNT_6ParamsE)
        /*0044*/ 	.word	0x00000000
.L_29:


//--------------------- .nv.compat                --------------------------
	.section	.nv.compat,"",@"SHT_CUDA_COMPAT_INFO"
	.align	4
        /*0000*/ 	.byte	0x02, 0x09, 0x01, 0x00, 0x02, 0x02, 0x02, 0x00, 0x02, 0x05, 0x05, 0x00, 0x03, 0x07, 0x01, 0x01
        /*0010*/ 	.byte	0x02, 0x03, 0x01, 0x00, 0x02, 0x06, 0x01, 0x00, 0x04, 0x0b, 0x08, 0x00, 0x09, 0x00, 0x00, 0x00
        /*0020*/ 	.byte	0x00, 0x00, 0x00, 0x00


//--------------------- .nv.info._ZN7cutlass13device_kernelINS_4gemm6kernel13GemmUniversalIN4cute5tupleIJiiiiEEENS1_10collective13CollectiveMmaINS1_35MainloopSm100TmaUmmaWarpSpecializedILi2ELi2ELi2ENS5_IJNS4_1CILi2EEENSA_ILi4EEENSA_ILi1EEEEEEEENS5_IJNSA_ILi256EEESG_NSA_ILi128EEEEEENS_10bfloat16_tENS5_IJlSD_lEEESJ_SK_NS4_8TiledMMAINS4_8MMA_AtomIJNS4_26SM100_MMA_F16BF16_2x1SM_SSISJ_SJ_fLi256ELi256ELNS4_4UMMA5MajorE0ELSP_0ELNSO_7ScaleInE0ELSQ_0EEEEEENS4_6LayoutINS5_IJSD_SD_SD_EEENS5_IJNSA_ILi0EEESV_SV_EEEEENS5_IJNS4_10UnderscoreESY_SY_EEEEENS4_28SM100_TMA_2SM_LOAD_MULTICASTENS4_14ComposedLayoutINS4_7SwizzleILi3ELi4ELi3EEENS4_18smem_ptr_flag_bitsILi16EEENST_INS5_IJNSA_ILi8EEENSA_ILi64EEEEEENS5_IJS18_SD_EEEEEEEvNS4_8identityENS4_18SM100_TMA_2SM_LOADES1C_vS1D_EENS_8epilogue10collective18CollectiveEpilogueINS1G_23Sm100TmaWarpSpecializedILi4ELi2ELi64ELb1ELb0EEEJNS5_IJSH_SG_SH_EEENS5_IJNST_ISH_SD_EENST_IS18_SD_EEEEESJ_SK_SJ_SK_NS1G_6fusion15FusionCallbacksIS1K_NS1P_17LinearCombinationISJ_fSJ_fLNS_15FloatRoundStyleE2EEES1L_S1O_JEEENS4_5SM1004TMEM4LOAD26SM100_TMEM_LOAD_32dp32b64xENS4_13SM90_TMA_LOADES1C_NS4_39AutoVectorizingCopyWithAssumedAlignmentILi128EEENS4_14SM90_TMA_STOREES1C_S21_S21_EEEvvEEEEvNT_6ParamsE --------------------------
	.section	.nv.info._ZN7cutlass13device_kernelINS_4gemm6kernel13GemmUniversalIN4cute5tupleIJiiiiEEENS1_10collective13CollectiveMmaINS1_35MainloopSm100TmaUmmaWarpSpecializedILi2ELi2ELi2ENS5_IJNS4_1CILi2EEENSA_ILi4EEENSA_ILi1EEEEEEEENS5_IJNSA_ILi256EEESG_NSA_ILi128EEEEEENS_10bfloat16_tENS5_IJlSD_lEEESJ_SK_NS4_8TiledMMAINS4_8MMA_AtomIJNS4_26SM100_MMA_F16BF16_2x1SM_SSISJ_SJ_fLi256ELi256ELNS4_4UMMA5MajorE0ELSP_0ELNSO_7ScaleInE0ELSQ_0EEEEEENS4_6LayoutINS5_IJSD_SD_SD_EEENS5_IJNSA_ILi0EEESV_SV_EEEEENS5_IJNS4_10UnderscoreESY_SY_EEEEENS4_28SM100_TMA_2SM_LOAD_MULTICASTENS4_14ComposedLayoutINS4_7SwizzleILi3ELi4ELi3EEENS4_18smem_ptr_flag_bitsILi16EEENST_INS5_IJNSA_ILi8EEENSA_ILi64EEEEEENS5_IJS18_SD_EEEEEEEvNS4_8identityENS4_18SM100_TMA_2SM_LOADES1C_vS1D_EENS_8epilogue10collective18CollectiveEpilogueINS1G_23Sm100TmaWarpSpecializedILi4ELi2ELi64ELb1ELb0EEEJNS5_IJSH_SG_SH_EEENS5_IJNST_ISH_SD_EENST_IS18_SD_EEEEESJ_SK_SJ_SK_NS1G_6fusion15FusionCallbacksIS1K_NS1P_17LinearCombinationISJ_fSJ_fLNS_15FloatRoundStyleE2EEES1L_S1O_JEEENS4_5SM1004TMEM4LOAD26SM100_TMEM_LOAD_32dp32b64xENS4_13SM90_TMA_LOADES1C_NS4_39AutoVectorizingCopyWithAssumedAlignmentILi128EEENS4_14SM90_TMA_STOREES1C_S21_S21_EEEvvEEEEvNT_6ParamsE,"",@"SHT_CUDA_INFO"
	.sectionflags	@""
	.align	4


	//----- nvinfo : EIATTR_CUDA_API_VERSION
	.align		4
        /*0000*/ 	.byte	0x04, 0x37
        /*0002*/ 	.short	(.L_31 - .L_30)
.L_30:
        /*0004*/ 	.word	0x00000082


	//----- nvinfo : EIATTR_KPARAM_INFO
	.align		4
.L_31:
        /*0008*/ 	.byte	0x04, 0x17
        /*000a*/ 	.short	(.L_33 - .L_32)
.L_32:
        /*000c*/ 	.word	0x00000000
        /*0010*/ 	.short	0x0000
        /*0012*/ 	.short	0x0000
        /*0014*/ 	.byte	0x00, 0xf0, 0x01, 0x20


	//----- nvinfo : EIATTR_AT_ENTRY_FRAGMENTS
	.align		4
.L_33:
        /*0018*/ 	.byte	0x04, 0x4f
        /*001a*/ 	.short	(.L_35 - .L_34)


	//   ....[0]....
.L_34:
        /*001c*/ 	.word	0x00000007


	//----- nvinfo : EIATTR_RESERVED_SMEM_USED
	.align		4
.L_35:
        /*0020*/ 	.byte	0x01, 0x41
	.zero		2


	//----- nvinfo : EIATTR_SPARSE_MMA_MASK
	.align		4
        /*0024*/ 	.byte	0x03, 0x50
        /*0026*/ 	.short	0x0000


	//----- nvinfo : EIATTR_TCGEN05_2CTA_USED
	.align		4
        /*0028*/ 	.byte	0x01, 0x52
	.zero		2


	//----- nvinfo : EIATTR_MAXREG_COUNT
	.align		4
        /*002c*/ 	.byte	0x03, 0x1b
        /*002e*/ 	.short	0x00ff


	//----- nvinfo : EIATTR_NUM_BARRIERS
	.align		4
        /*0030*/ 	.byte	0x02, 0x4c
        /*0032*/ 	.byte	0x07
	.zero		1


	//----- nvinfo : EIATTR_EXTERNS
	.align		4
        /*0034*/ 	.byte	0x04, 0x0f
        /*0036*/ 	.short	(.L_37 - .L_36)


	//   ....[0]....
	.align		4
.L_36:
        /*0038*/ 	.word	index@(__assertfail)


	//----- nvinfo : EIATTR_MERCURY_ISA_VERSION
	.align		4
.L_37:
        /*003c*/ 	.byte	0x03, 0x5f
        /*003e*/ 	.short	0x0101


	//----- nvinfo : EIATTR_INT_WARP_WIDE_INSTR_OFFSETS
	.align		4
        /*0040*/ 	.byte	0x04, 0x31
        /*0042*/ 	.short	(.L_39 - .L_38)


	//   ....[0]....
.L_38:
        /*0044*/ 	.word	0x00000ce0


	//   ....[1]....
        /*0048*/ 	.word	0x00000d80


	//   ....[2]....
        /*004c*/ 	.word	0x00004450


	//   ....[3]....
        /*0050*/ 	.word	0x00004470


	//   ....[4]....
        /*0054*/ 	.word	0x000044a0


	//   ....[5]....
        /*0058*/ 	.word	0x00004fe0


	//   ....[6]....
        /*005c*/ 	.word	0x00005050


	//   ....[7]....
        /*0060*/ 	.word	0x00005130


	//   ....[8]....
        /*0064*/ 	.word	0x000051b0


	//   ....[9]....
        /*0068*/ 	.word	0x000052b0


	//   ....[10]....
        /*006c*/ 	.word	0x00005330


	//   ....[11]....
        /*0070*/ 	.word	0x00005420


	//   ....[12]....
        /*0074*/ 	.word	0x000054d0


	//----- nvinfo : EIATTR_COOP_GROUP_MASK_REGIDS
	.align		4
.L_39:
        /*0078*/ 	.byte	0x04, 0x29
        /*007a*/ 	.short	(.L_41 - .L_40)


	//   ....[0]....
.L_40:
        /*007c*/ 	.word	0xffffffff


	//   ....[1]....
        /*0080*/ 	.word	0xffffffff


	//   ....[2]....
        /*0084*/ 	.word	0xffffffff


	//   ....[3]....
        /*0088*/ 	.word	0xffffffff


	//   ....[4]....
        /*008c*/ 	.word	0xffffffff


	//   ....[5]....
        /*0090*/ 	.word	0xffffffff


	//   ....[6]....
        /*0094*/ 	.word	0xffffffff


	//   ....[7]....
        /*0098*/ 	.word	0xffffffff


	//   ....[8]....
        /*009c*/ 	.word	0xffffffff


	//   ....[9]....
        /*00a0*/ 	.word	0xffffffff


	//   ....[10]....
        /*00a4*/ 	.word	0xffffffff


	//   ....[11]....
        /*00a8*/ 	.word	0xffffffff


	//   ....[12]....
        /*00ac*/ 	.word	0xffffffff


	//   ....[13]....
        /*00b0*/ 	.word	0xffffffff


	//----- nvinfo : EIATTR_COOP_GROUP_INSTR_OFFSETS
	.align		4
.L_41:
        /*00b4*/ 	.byte	0x04, 0x28
        /*00b6*/ 	.short	(.L_43 - .L_42)


	//   ....[0]....
.L_42:
        /*00b8*/ 	.word	0x000000b0


	//   ....[1]....
        /*00bc*/ 	.word	0x00000510


	//   ....[2]....
        /*00c0*/ 	.word	0x00000690


	//   ....[3]....
        /*00c4*/ 	.word	0x00000820


	//   ....[4]....
        /*00c8*/ 	.word	0x00000910


	//   ....[5]....
        /*00cc*/ 	.word	0x00000a70


	//   ....[6]....
        /*00d0*/ 	.word	0x00000bc0


	//   ....[7]....
        /*00d4*/ 	.word	0x00000e00


	//   ....[8]....
        /*00d8*/ 	.word	0x00002400


	//   ....[9]....
        /*00dc*/ 	.word	0x00003190


	//   ....[10]....
        /*00e0*/ 	.word	0x00003660


	//   ....[11]....
        /*00e4*/ 	.word	0x00003690


	//   ....[12]....
        /*00e8*/ 	.word	0x00004350


	//   ....[13]....
        /*00ec*/ 	.word	0x00004560


	//----- nvinfo : EIATTR_VRC_CTA_INIT_COUNT
	.align		4
.L_43:
        /*00f0*/ 	.byte	0x02, 0x4a
        /*00f2*/ 	.byte	0x80
	.zero		1


	//----- nvinfo : EIATTR_SYSCALL_OFFSETS
	.align		4
        /*00f4*/ 	.byte	0x04, 0x46
        /*00f6*/ 	.short	(.L_45 - .L_44)


	//   ....[0]....
.L_44:
        /*00f8*/ 	.word	0x00006150


	//   ....[1]....
        /*00fc*/ 	.word	0x00006240


	//   ....[2]....
        /*0100*/ 	.word	0x00006bb0


	//   ....[3]....
        /*0104*/ 	.word	0x00008000


	//   ....[4]....
        /*0108*/ 	.word	0x00009430


	//   ....[5]....
        /*010c*/ 	.word	0x0000a850


	//----- nvinfo : EIATTR_MBARRIER_INSTR_OFFSETS
	.align		4
.L_45:
        /*0110*/ 	.byte	0x04, 0x39
        /*0112*/ 	.short	(.L_47 - .L_46)


	//   ....[0]....
.L_46:
        /*0114*/ 	.word	0x00000640
        /*0118*/ 	.word	0x000000ff
        /*011c*/ 	.word	0x00000000
        /*0120*/ 	.short	0x0100
        /*0122*/ 	.byte	0x04
	.zero		1


	//   ....[1]....
        /*0124*/ 	.word	0x00000650
        /*0128*/ 	.word	0x000000ff
        /*012c*/ 	.word	0x00000010
        /*0130*/ 	.short	0x0100
        /*0132*/ 	.byte	0x04
	.zero		1


	//   ....[2]....
        /*0134*/ 	.word	0x00000660
        /*0138*/ 	.word	0x000000ff
        /*013c*/ 	.word	0x00000008
        /*0140*/ 	.short	0x0100
        /*0142*/ 	.byte	0x04
	.zero		1


	//   ....[3]....
        /*0144*/ 	.word	0x00000670
        /*0148*/ 	.word	0x000000ff
        /*014c*/ 	.word	0x00000018
        /*0150*/ 	.short	0x0100
        /*0152*/ 	.byte	0x04
	.zero		1


	//   ....[4]....
        /*0154*/ 	.word	0x00000790
        /*0158*/ 	.word	0x000000ff
        /*015c*/ 	.word	0x00000020
        /*0160*/ 	.short	0x0100
        /*0162*/ 	.byte	0x04
	.zero		1


	//   ....[5]....
        /*0164*/ 	.word	0x000007a0
        /*0168*/ 	.word	0x000000ff
        /*016c*/ 	.word	0x00000040
        /*0170*/ 	.short	0x0100
        /*0172*/ 	.byte	0x04
	.zero		1


	//   ....[6]....
        /*0174*/ 	.word	0x000007b0
        /*0178*/ 	.word	0x000000ff
        /*017c*/ 	.word	0x00000028
        /*0180*/ 	.short	0x0100
        /*0182*/ 	.byte	0x04
	.zero		1


	//   ....[7]....
        /*0184*/ 	.word	0x000007c0
        /*0188*/ 	.word	0x000000ff
        /*018c*/ 	.word	0x00000048
        /*0190*/ 	.short	0x0100
        /*0192*/ 	.byte	0x04
	.zero		1


	//   ....[8]....
        /*0194*/ 	.word	0x000007d0
        /*0198*/ 	.word	0x000000ff
        /*019c*/ 	.word	0x00000030
        /*01a0*/ 	.short	0x0100
        /*01a2*/ 	.byte	0x04
	.zero		1


	//   ....[9]....
        /*01a4*/ 	.word	0x000007e0
        /*01a8*/ 	.word	0x000000ff
        /*01ac*/ 	.word	0x00000050
        /*01b0*/ 	.short	0x0100
        /*01b2*/ 	.byte	0x04
	.zero		1


	//   ....[10]....
        /*01b4*/ 	.word	0x000007f0
        /*01b8*/ 	.word	0x000000ff
        /*01bc*/ 	.word	0x00000038
        /*01c0*/ 	.short	0x0100
        /*01c2*/ 	.byte	0x04
	.zero		1


	//   ....[11]....
        /*01c4*/ 	.word	0x00000800
        /*01c8*/ 	.word	0x000000ff
        /*01cc*/ 	.word	0x00000058
        /*01d0*/ 	.short	0x0100
        /*01d2*/ 	.byte	0x04
	.zero		1


	//   ....[12]....
        /*01d4*/ 	.word	0x000008e0
        /*01d8*/ 	.word	0x000000ff
        /*01dc*/ 	.word	0x00000060
        /*01e0*/ 	.short	0x0100
        /*01e2*/ 	.byte	0x06
	.zero		1


	//   ....[13]....
        /*01e4*/ 	.word	0x000008f0
        /*01e8*/ 	.word	0x000000ff
        /*01ec*/ 	.word	0x00000068
        /*01f0*/ 	.short	0x0100
        /*01f2*/ 	.byte	0x06
	.zero		1


	//   ....[14]....
        /*01f4*/ 	.word	0x00000a20
        /*01f8*/ 	.word	0x000000ff
        /*01fc*/ 	.word	0x00000070
        /*0200*/ 	.short	0x0100
        /*0202*/ 	.byte	0x06
	.zero		1


	//   ....[15]....
        /*0204*/ 	.word	0x00000a30
        /*0208*/ 	.word	0x000000ff
        /*020c*/ 	.word	0x00000080
        /*0210*/ 	.short	0x0100
        /*0212*/ 	.byte	0x06
	.zero		1


	//   ....[16]....
        /*0214*/ 	.word	0x00000a40
        /*0218*/ 	.word	0x000000ff
        /*021c*/ 	.word	0x00000078
        /*0220*/ 	.short	0x0100
        /*0222*/ 	.byte	0x06
	.zero		1


	//   ....[17]....
        /*0224*/ 	.word	0x00000a50
        /*0228*/ 	.word	0x000000ff
        /*022c*/ 	.word	0x00000088
        /*0230*/ 	.short	0x0100
        /*0232*/ 	.byte	0x06
	.zero		1


	//   ....[18]....
        /*0234*/ 	.word	0x00000b70
        /*0238*/ 	.word	0x000000ff
        /*023c*/ 	.word	0x00000090
        /*0240*/ 	.short	0x0100
        /*0242*/ 	.byte	0x04
	.zero		1


	//   ....[19]....
        /*0244*/ 	.word	0x00000b80
        /*0248*/ 	.word	0x000000ff
        /*024c*/ 	.word	0x000000a0
        /*0250*/ 	.short	0x0100
        /*0252*/ 	.byte	0x04
	.zero		1


	//   ....[20]....
        /*0254*/ 	.word	0x00000b90
        /*0258*/ 	.word	0x000000ff
        /*025c*/ 	.word	0x00000098
        /*0260*/ 	.short	0x0100
        /*0262*/ 	.byte	0x04
	.zero		1


	//   ....[21]....
        /*0264*/ 	.word	0x00000ba0
        /*0268*/ 	.word	0x000000ff
        /*026c*/ 	.word	0x000000a8
        /*0270*/ 	.short	0x0100
        /*0272*/ 	.byte	0x04
	.zero		1


	//   ....[22]....
        /*0274*/ 	.word	0x00000c90
        /*0278*/ 	.word	0x000000ff
        /*027c*/ 	.word	0x000000b0
        /*0280*/ 	.short	0x0100
        /*0282*/ 	.byte	0x04
	.zero		1


	//   ....[23]....
        /*0284*/ 	.word	0x00000ca0
        /*0288*/ 	.word	0x000000ff
        /*028c*/ 	.word	0x000000c0
        /*0290*/ 	.short	0x0100
        /*0292*/ 	.byte	0x04
	.zero		1


	//   ....[24]....
        /*0294*/ 	.word	0x00000cb0
        /*0298*/ 	.word	0x000000ff
        /*029c*/ 	.word	0x000000b8
        /*02a0*/ 	.short	0x0100
        /*02a2*/ 	.byte	0x04
	.zero		1


	//   ....[25]....
        /*02a4*/ 	.word	0x00000cc0
        /*02a8*/ 	.word	0x000000ff
        /*02ac*/ 	.word	0x000000c8
        /*02b0*/ 	.short	0x0100
        /*02b2*/ 	.byte	0x04
	.zero		1


	//   ....[26]....
        /*02b4*/ 	.word	0x00000dc0
        /*02b8*/ 	.word	0x000000ff
        /*02bc*/ 	.word	0x000000d0
        /*02c0*/ 	.short	0x0100
        /*02c2*/ 	.byte	0x06
	.zero		1


	//   ....[27]....
        /*02c4*/ 	.word	0x000019e0
        /*02c8*/ 	.word	0x00000003
        /*02cc*/ 	.word	0x000000c0
        /*02d0*/ 	.short	0x010a
        /*02d2*/ 	.byte	0xff
	.zero		1


	//   ....[28]....
        /*02d4*/ 	.word	0x00001a10
        /*02d8*/ 	.word	0x00000003
        /*02dc*/ 	.word	0x000000b0
        /*02e0*/ 	.short	0x0101
        /*02e2*/ 	.byte	0xff
	.zero		1


	//   ....[29]....
        /*02e4*/ 	.word	0x00001ad0
        /*02e8*/ 	.word	0x000000ff
        /*02ec*/ 	.word	0x00000010
        /*02f0*/ 	.short	0x010a
        /*02f2*/ 	.byte	0x04
	.zero		1


	//   ....[30]....
        /*02f4*/ 	.word	0x00001ba0
        /*02f8*/ 	.word	0x000000ff
        /*02fc*/ 	.word	0x00000010
        /*0300*/ 	.short	0x010a
        /*0302*/ 	.byte	0x05
	.zero		1


	//   ....[31]....
        /*0304*/ 	.word	0x00001d00
        /*0308*/ 	.word	0x000000ff
        /*030c*/ 	.word	0x00000010
        /*0310*/ 	.short	0x010a
        /*0312*/ 	.byte	0x04
	.zero		1


	//   ....[32]....
        /*0314*/ 	.word	0x00001f90
        /*0318*/ 	.word	0x000000ff
        /*031c*/ 	.word	0x00000068
        /*0320*/ 	.short	0x0101
        /*0322*/ 	.byte	0x15
	.zero		1


	//   ....[33]....
        /*0324*/ 	.word	0x00001fb0
        /*0328*/ 	.word	0x000000ff
        /*032c*/ 	.word	0x00000010
        /*0330*/ 	.short	0x010a
        /*0332*/ 	.byte	0x04
	.zero		1


	//   ....[34]....
        /*0334*/ 	.word	0x00002030
        /*0338*/ 	.word	0x000000ff
        /*033c*/ 	.word	0x00000010
        /*0340*/ 	.short	0x010a
        /*0342*/ 	.byte	0x06
	.zero		1


	//   ....[35]....
        /*0344*/ 	.word	0x00002170
        /*0348*/ 	.word	0x000000ff
        /*034c*/ 	.word	0x00000010
        /*0350*/ 	.short	0x010a
        /*0352*/ 	.byte	0x04
	.zero		1


	//   ....[36]....
        /*0354*/ 	.word	0x00002430
        /*0358*/ 	.word	0x00000003
        /*035c*/ 	.word	0x00000070
        /*0360*/ 	.short	0x010a
        /*0362*/ 	.byte	0xff
	.zero		1


	//   ....[37]....
        /*0364*/ 	.word	0x00002580
        /*0368*/ 	.word	0x00000000
        /*036c*/ 	.word	0x00000000
        /*0370*/ 	.short	0x0101
        /*0372*/ 	.byte	0xff
	.zero		1


	//   ....[38]....
        /*0374*/ 	.word	0x00002b30
        /*0378*/ 	.word	0x000000ff
        /*037c*/ 	.word	0x00000000
        /*0380*/ 	.short	0x010a
        /*0382*/ 	.byte	0x04
	.zero		1


	//   ....[39]....
        /*0384*/ 	.word	0x00002bd0
        /*0388*/ 	.word	0x00000000
        /*038c*/ 	.word	0x00000000
        /*0390*/ 	.short	0x010a
        /*0392*/ 	.byte	0xff
	.zero		1


	//   ....[40]....
        /*0394*/ 	.word	0x00002cf0
        /*0398*/ 	.word	0x00000002
        /*039c*/ 	.word	0x000000b0
        /*03a0*/ 	.short	0x010a
        /*03a2*/ 	.byte	0xff
	.zero		1


	//   ....[41]....
        /*03a4*/ 	.word	0x00002d50
        /*03a8*/ 	.word	0x00000004
        /*03ac*/ 	.word	0x00000000
        /*03b0*/ 	.short	0x0101
        /*03b2*/ 	.byte	0xff
	.zero		1


	//   ....[42]....
        /*03b4*/ 	.word	0x00002d70
        /*03b8*/ 	.word	0x000000ff
        /*03bc*/ 	.word	0x00000080
        /*03c0*/ 	.short	0x010a
        /*03c2*/ 	.byte	0x04
	.zero		1


	//   ....[43]....
        /*03c4*/ 	.word	0x00002e90
        /*03c8*/ 	.word	0x00000002
        /*03cc*/ 	.word	0x00000070
        /*03d0*/ 	.short	0x010a
        /*03d2*/ 	.byte	0xff
	.zero		1


	//   ....[44]....
        /*03d4*/ 	.word	0x00002fa0
        /*03d8*/ 	.word	0x00000002
        /*03dc*/ 	.word	0x00000000
        /*03e0*/ 	.short	0x0101
        /*03e2*/ 	.byte	0xff
	.zero		1


	//   ....[45]....
        /*03e4*/ 	.word	0x00003030
        /*03e8*/ 	.word	0x000000ff
        /*03ec*/ 	.word	0x00000080
        /*03f0*/ 	.short	0x0106
        /*03f2*/ 	.byte	0x04
	.zero		1


	//   ....[46]....
        /*03f4*/ 	.word	0x00003050
        /*03f8*/ 	.word	0x000000ff
        /*03fc*/ 	.word	0x00000080
        /*0400*/ 	.short	0x010a
        /*0402*/ 	.byte	0x04
	.zero		1


	//   ....[47]....
        /*0404*/ 	.word	0x000030e0
        /*0408*/ 	.word	0x000000ff
        /*040c*/ 	.word	0x00000080
        /*0410*/ 	.short	0x0106
        /*0412*/ 	.byte	0x07
	.zero		1


	//   ....[48]....
        /*0414*/ 	.word	0x00003120
        /*0418*/ 	.word	0x00000000
        /*041c*/ 	.word	0x00000080
        /*0420*/ 	.short	0x010a
        /*0422*/ 	.byte	0xff
	.zero		1


	//   ....[49]....
        /*0424*/ 	.word	0x00003360
        /*0428*/ 	.word	0x000000ff
        /*042c*/ 	.word	0x00000008
        /*0430*/ 	.short	0x010a
        /*0432*/ 	.byte	0x05
	.zero		1


	//   ....[50]....
        /*0434*/ 	.word	0x00003380
        /*0438*/ 	.word	0x000000ff
        /*043c*/ 	.word	0x00000008
        /*0440*/ 	.short	0x010a
        /*0442*/ 	.byte	0x05
	.zero		1


	//   ....[51]....
        /*0444*/ 	.word	0x00003510
        /*0448*/ 	.word	0x000000ff
        /*044c*/ 	.word	0x00000008
        /*0450*/ 	.short	0x010a
        /*0452*/ 	.byte	0x05
	.zero		1


	//   ....[52]....
        /*0454*/ 	.word	0x00003530
        /*0458*/ 	.word	0x000000ff
        /*045c*/ 	.word	0x00000008
        /*0460*/ 	.short	0x010a
        /*0462*/ 	.byte	0x05
	.zero		1


	//   ....[53]....
        /*0464*/ 	.word	0x000035f0
        /*0468*/ 	.word	0x000000ff
        /*046c*/ 	.word	0x00000000
        /*0470*/ 	.short	0x0101
        /*0472*/ 	.byte	0x04
	.zero		1


	//   ....[54]....
        /*0474*/ 	.word	0x000039b0
        /*0478*/ 	.word	0x00000000
        /*047c*/ 	.word	0x00000070
        /*0480*/ 	.short	0x010a
        /*0482*/ 	.byte	0xff
	.zero		1


	//   ....[55]....
        /*0484*/ 	.word	0x00003a70
        /*0488*/ 	.word	0x00000000
        /*048c*/ 	.word	0x00000000
        /*0490*/ 	.short	0x0101
        /*0492*/ 	.byte	0xff
	.zero		1


	//   ....[56]....
        /*0494*/ 	.word	0x00003b30
        /*0498*/ 	.word	0x000000ff
        /*049c*/ 	.word	0x00000000
        /*04a0*/ 	.short	0x010a
        /*04a2*/ 	.byte	0x04
	.zero		1


	//   ....[57]....
        /*04a4*/ 	.word	0x00003b40
        /*04a8*/ 	.word	0x000000ff
        /*04ac*/ 	.word	0x000000a0
        /*04b0*/ 	.short	0x010a
        /*04b2*/ 	.byte	0x2e
	.zero		1


	//   ....[58]....
        /*04b4*/ 	.word	0x00003bf0
        /*04b8*/ 	.word	0x000000ff
        /*04bc*/ 	.word	0x00000000
        /*04c0*/ 	.short	0x010a
        /*04c2*/ 	.byte	0x07
	.zero		1


	//   ....[59]....
        /*04c4*/ 	.word	0x00003d20
        /*04c8*/ 	.word	0x000000ff
        /*04cc*/ 	.word	0x00000000
        /*04d0*/ 	.short	0x010a
        /*04d2*/ 	.byte	0x04
	.zero		1


	//   ....[60]....
        /*04d4*/ 	.word	0x00004160
        /*04d8*/ 	.word	0x000000ff
        /*04dc*/ 	.word	0x00000000
        /*04e0*/ 	.short	0x010a
        /*04e2*/ 	.byte	0x04
	.zero		1


	//   ....[61]....
        /*04e4*/ 	.word	0x00004200
        /*04e8*/ 	.word	0x00000000
        /*04ec*/ 	.word	0x00000000
        /*04f0*/ 	.short	0x010a
        /*04f2*/ 	.byte	0xff
	.zero		1


	//   ....[62]....
        /*04f4*/ 	.word	0x00004240
        /*04f8*/ 	.word	0x00000000
        /*04fc*/ 	.word	0x00000000
        /*0500*/ 	.short	0x010a
        /*0502*/ 	.byte	0xff
	.zero		1


	//   ....[63]....
        /*0504*/ 	.word	0x000042b0
        /*0508*/ 	.word	0x000000ff
        /*050c*/ 	.word	0x00000000
        /*0510*/ 	.short	0x0101
        /*0512*/ 	.byte	0x04
	.zero		1


	//   ....[64]....
        /*0514*/ 	.word	0x000042f0
        /*0518*/ 	.word	0x000000ff
        /*051c*/ 	.word	0x000000d0
        /*0520*/ 	.short	0x010a
        /*0522*/ 	.byte	0x29
	.zero		1


	//   ....[65]....
        /*0524*/ 	.word	0x00004340
        /*0528*/ 	.word	0x000000ff
        /*052c*/ 	.word	0x00000000
        /*0530*/ 	.short	0x0101
        /*0532*/ 	.byte	0x04
	.zero		1


	//   ....[66]....
        /*0534*/ 	.word	0x000047e0
        /*0538*/ 	.word	0x0000000c
        /*053c*/ 	.word	0x00000070
        /*0540*/ 	.short	0x010a
        /*0542*/ 	.byte	0xff
	.zero		1


	//   ....[67]....
        /*0544*/ 	.word	0x00004950
        /*0548*/ 	.word	0x00000000
        /*054c*/ 	.word	0x00000000
        /*0550*/ 	.short	0x0101
        /*0552*/ 	.byte	0xff
	.zero		1


	//   ....[68]....
        /*0554*/ 	.word	0x00004de0
        /*0558*/ 	.word	0x000000ff
        /*055c*/ 	.word	0x00000068
        /*0560*/ 	.short	0x010a
        /*0562*/ 	.byte	0x15
	.zero		1


	//   ....[69]....
        /*0564*/ 	.word	0x00004f60
        /*0568*/ 	.word	0x000000ff
        /*056c*/ 	.word	0x00000040
        /*0570*/ 	.short	0x010a
        /*0572*/ 	.byte	0x15
	.zero		1


	//   ....[70]....
        /*0574*/ 	.word	0x000050e0
        /*0578*/ 	.word	0x000000ff
        /*057c*/ 	.word	0x00000020
        /*0580*/ 	.short	0x010b
        /*0582*/ 	.byte	0x15
	.zero		1


	//   ....[71]....
        /*0584*/ 	.word	0x000050f0
        /*0588*/ 	.word	0x000000ff
        /*058c*/ 	.word	0x00000000
        /*0590*/ 	.short	0x0101
        /*0592*/ 	.byte	0x06
	.zero		1


	//   ....[72]....
        /*0594*/ 	.word	0x00005100
        /*0598*/ 	.word	0x000000ff
        /*059c*/ 	.word	0x00000048
        /*05a0*/ 	.short	0x010a
        /*05a2*/ 	.byte	0x15
	.zero		1


	//   ....[73]....
        /*05a4*/ 	.word	0x00005260
        /*05a8*/ 	.word	0x000000ff
        /*05ac*/ 	.word	0x00000028
        /*05b0*/ 	.short	0x010b
        /*05b2*/ 	.byte	0x15
	.zero		1


	//   ....[74]....
        /*05b4*/ 	.word	0x00005270
        /*05b8*/ 	.word	0x000000ff
        /*05bc*/ 	.word	0x00000000
        /*05c0*/ 	.short	0x0101
        /*05c2*/ 	.byte	0x06
	.zero		1


	//   ....[75]....
        /*05c4*/ 	.word	0x00005280
        /*05c8*/ 	.word	0x000000ff
        /*05cc*/ 	.word	0x00000050
        /*05d0*/ 	.short	0x010a
        /*05d2*/ 	.byte	0x15
	.zero		1


	//   ....[76]....
        /*05d4*/ 	.word	0x000053d0
        /*05d8*/ 	.word	0x000000ff
        /*05dc*/ 	.word	0x00000030
        /*05e0*/ 	.short	0x010b
        /*05e2*/ 	.byte	0x15
	.zero		1


	//   ....[77]....
        /*05e4*/ 	.word	0x000053e0
        /*05e8*/ 	.word	0x000000ff
        /*05ec*/ 	.word	0x00000000
        /*05f0*/ 	.short	0x0101
        /*05f2*/ 	.byte	0x06
	.zero		1


	//   ....[78]....
        /*05f4*/ 	.word	0x000053f0
        /*05f8*/ 	.word	0x000000ff
        /*05fc*/ 	.word	0x00000058
        /*0600*/ 	.short	0x010a
        /*0602*/ 	.byte	0x15
	.zero		1


	//   ....[79]....
        /*0604*/ 	.word	0x000055e0
        /*0608*/ 	.word	0x000000ff
        /*060c*/ 	.word	0x00000038
        /*0610*/ 	.short	0x010b
        /*0612*/ 	.byte	0x15
	.zero		1


	//   ....[80]....
        /*0614*/ 	.word	0x000055f0
        /*0618*/ 	.word	0x000000ff
        /*061c*/ 	.word	0x00000000
        /*0620*/ 	.short	0x0101
        /*0622*/ 	.byte	0x25
	.zero		1


	//   ....[81]....
        /*0624*/ 	.word	0x00005620
        /*0628*/ 	.word	0x000000ff
        /*062c*/ 	.word	0x00000040
        /*0630*/ 	.short	0x010a
        /*0632*/ 	.byte	0x15
	.zero		1


	//   ....[82]....
        /*0634*/ 	.word	0x00005640
        /*0638*/ 	.word	0x000000ff
        /*063c*/ 	.word	0x00000048
        /*0640*/ 	.short	0x010a
        /*0642*/ 	.byte	0x15
	.zero		1


	//   ....[83]....
        /*0644*/ 	.word	0x00005660
        /*0648*/ 	.word	0x000000ff
        /*064c*/ 	.word	0x00000050
        /*0650*/ 	.short	0x010a
        /*0652*/ 	.byte	0x15
	.zero		1


	//   ....[84]....
        /*0654*/ 	.word	0x000056a0
        /*0658*/ 	.word	0x00000000
        /*065c*/ 	.word	0x00000058
        /*0660*/ 	.short	0x010a
        /*0662*/ 	.byte	0xff
	.zero		1


	//   ....[85]....
        /*0664*/ 	.word	0x000059e0
        /*0668*/ 	.word	0x00000003
        /*066c*/ 	.word	0x00000070
        /*0670*/ 	.short	0x010a
        /*0672*/ 	.byte	0xff
	.zero		1


	//   ....[86]....
        /*0674*/ 	.word	0x00005b60
        /*0678*/ 	.word	0x00000000
        /*067c*/ 	.word	0x00000000
        /*0680*/ 	.short	0x0101
        /*0682*/ 	.byte	0xff
	.zero		1


	//   ....[87]....
        /*0684*/ 	.word	0x000066e0
        /*0688*/ 	.word	0x000000ff
        /*068c*/ 	.word	0x00000020
        /*0690*/ 	.short	0x010a
        /*0692*/ 	.byte	0x2c
	.zero		1


	//   ....[88]....
        /*0694*/ 	.word	0x000067d0
        /*0698*/ 	.word	0x000000ab
        /*069c*/ 	.word	0x00000090
        /*06a0*/ 	.short	0x010a
        /*06a2*/ 	.byte	0xff
	.zero		1


	//   ....[89]....
        /*06a4*/ 	.word	0x00006960
        /*06a8*/ 	.word	0x000000ff
        /*06ac*/ 	.word	0x00000020
        /*06b0*/ 	.short	0x010a
        /*06b2*/ 	.byte	0x2c
	.zero		1


	//   ....[90]....
        /*06b4*/ 	.word	0x00006a90
        /*06b8*/ 	.word	0x000000ab
        /*06bc*/ 	.word	0x00000090
        /*06c0*/ 	.short	0x010a
        /*06c2*/ 	.byte	0xff
	.zero		1


	//   ....[91]....
        /*06c4*/ 	.word	0x00007ca0
        /*06c8*/ 	.word	0x00000000
        /*06cc*/ 	.word	0x00000000
        /*06d0*/ 	.short	0x0101
        /*06d2*/ 	.byte	0xff
	.zero		1


	//   ....[92]....
        /*06d4*/ 	.word	0x00007cb0
        /*06d8*/ 	.word	0x00000003
        /*06dc*/ 	.word	0x00000020
        /*06e0*/ 	.short	0x010a
        /*06e2*/ 	.byte	0xff
	.zero		1


	//   ....[93]....
        /*06e4*/ 	.word	0x00007d90
        /*06e8*/ 	.word	0x00000003
        /*06ec*/ 	.word	0x00000020
        /*06f0*/ 	.short	0x010a
        /*06f2*/ 	.byte	0xff
	.zero		1


	//   ....[94]....
        /*06f4*/ 	.word	0x000090d0
        /*06f8*/ 	.word	0x0000004d
        /*06fc*/ 	.word	0x00000000
        /*0700*/ 	.short	0x0101
        /*0702*/ 	.byte	0xff
	.zero		1


	//   ....[95]....
        /*0704*/ 	.word	0x000090f0
        /*0708*/ 	.word	0x00000000
        /*070c*/ 	.word	0x00000020
        /*0710*/ 	.short	0x010a
        /*0712*/ 	.byte	0xff
	.zero		1


	//   ....[96]....
        /*0714*/ 	.word	0x000091c0
        /*0718*/ 	.word	0x00000000
        /*071c*/ 	.word	0x00000020
        /*0720*/ 	.short	0x010a
        /*0722*/ 	.byte	0xff
	.zero		1


	//   ....[97]....
        /*0724*/ 	.word	0x0000a500
        /*0728*/ 	.word	0x0000004a
        /*072c*/ 	.word	0x00000000
        /*0730*/ 	.short	0x0101
        /*0732*/ 	.byte	0xff
	.zero		1


	//   ....[98]....
        /*0734*/ 	.word	0x0000a520
        /*0738*/ 	.word	0x00000003
        /*073c*/ 	.word	0x00000020
        /*0740*/ 	.short	0x010a
        /*0742*/ 	.byte	0xff
	.zero		1


	//   ....[99]....
        /*0744*/ 	.word	0x0000a5f0
        /*0748*/ 	.word	0x00000003
        /*074c*/ 	.word	0x00000020
        /*0750*/ 	.short	0x010a
        /*0752*/ 	.byte	0xff
	.zero		1


	//   ....[100]....
        /*0754*/ 	.word	0x0000aa80
        /*0758*/ 	.word	0x000000ab
        /*075c*/ 	.word	0x00000000
        /*0760*/ 	.short	0x0101
        /*0762*/ 	.byte	0xff
	.zero		1


	//   ....[101]....
        /*0764*/ 	.word	0x0000b970
        /*0768*/ 	.word	0x00000000
        /*076c*/ 	.word	0x00000000
        /*0770*/ 	.short	0x0101
        /*0772*/ 	.byte	0xff
	.zero		1


	//   ....[102]....
        /*0774*/ 	.word	0x0000bc10
        /*0778*/ 	.word	0x000000ff
        /*077c*/ 	.word	0x00000000
        /*0780*/ 	.short	0x0101
        /*0782*/ 	.byte	0x06
	.zero		1


	//   ....[103]....
        /*0784*/ 	.word	0x0000bc30
        /*0788*/ 	.word	0x00000003
        /*078c*/ 	.word	0x000000c0
        /*0790*/ 	.short	0x010a
        /*0792*/ 	.byte	0xff
	.zero		1


	//   ....[104]....
        /*0794*/ 	.word	0x0000bc90
        /*0798*/ 	.word	0x00000000
        /*079c*/ 	.word	0x00000010
        /*07a0*/ 	.short	0x010a
        /*07a2*/ 	.byte	0xff
	.zero		1


	//   ....[105]....
        /*07a4*/ 	.word	0x0000bcf0
        /*07a8*/ 	.word	0x00000000
        /*07ac*/ 	.word	0x00000010
        /*07b0*/ 	.short	0x010a
        /*07b2*/ 	.byte	0xff
	.zero		1


	//   ....[106]....
        /*07b4*/ 	.word	0x0000bd40
        /*07b8*/ 	.word	0x00000003
        /*07bc*/ 	.word	0x00000070
        /*07c0*/ 	.short	0x010a
        /*07c2*/ 	.byte	0xff
	.zero		1


	//   ....[107]....
        /*07c4*/ 	.word	0x0000bda0
        /*07c8*/ 	.word	0x00000000
        /*07cc*/ 	.word	0x00000000
        /*07d0*/ 	.short	0x010a
        /*07d2*/ 	.byte	0xff
	.zero		1


	//   ....[108]....
        /*07d4*/ 	.word	0x0000bdf0
        /*07d8*/ 	.word	0x00000002
        /*07dc*/ 	.word	0x000000b0
        /*07e0*/ 	.short	0x010a
        /*07e2*/ 	.byte	0xff
	.zero		1


	//   ....[109]....
        /*07e4*/ 	.word	0x0000be50
        /*07e8*/ 	.word	0x00000002
        /*07ec*/ 	.word	0x00000080
        /*07f0*/ 	.short	0x010a
        /*07f2*/ 	.byte	0xff
	.zero		1


	//   ....[110]....
        /*07f4*/ 	.word	0x0000bea0
        /*07f8*/ 	.word	0x00000002
        /*07fc*/ 	.word	0x00000070
        /*0800*/ 	.short	0x010a
        /*0802*/ 	.byte	0xff
	.zero		1


	//   ....[111]....
        /*0804*/ 	.word	0x0000bf00
        /*0808*/ 	.word	0x00000000
        /*080c*/ 	.word	0x00000080
        /*0810*/ 	.short	0x010a
        /*0812*/ 	.byte	0xff
	.zero		1


	//   ....[112]....
        /*0814*/ 	.word	0x0000bf60
        /*0818*/ 	.word	0x00000000
        /*081c*/ 	.word	0x00000008
        /*0820*/ 	.short	0x010a
        /*0822*/ 	.byte	0xff
	.zero		1


	//   ....[113]....
        /*0824*/ 	.word	0x0000c040
        /*0828*/ 	.word	0x00000000
        /*082c*/ 	.word	0x00000008
        /*0830*/ 	.short	0x010a
        /*0832*/ 	.byte	0xff
	.zero		1


	//   ....[114]....
        /*0834*/ 	.word	0x0000c090
        /*0838*/ 	.word	0x00000000
        /*083c*/ 	.word	0x00000070
        /*0840*/ 	.short	0x010a
        /*0842*/ 	.byte	0xff
	.zero		1


	//   ....[115]....
        /*0844*/ 	.word	0x0000c0f0
        /*0848*/ 	.word	0x00000000
        /*084c*/ 	.word	0x000000a0
        /*0850*/ 	.short	0x010a
        /*0852*/ 	.byte	0xff
	.zero		1


	//   ....[116]....
        /*0854*/ 	.word	0x0000c150
        /*0858*/ 	.word	0x00000000
        /*085c*/ 	.word	0x00000000
        /*0860*/ 	.short	0x010a
        /*0862*/ 	.byte	0xff
	.zero		1


	//   ....[117]....
        /*0864*/ 	.word	0x0000c1b0
        /*0868*/ 	.word	0x00000000
        /*086c*/ 	.word	0x00000000
        /*0870*/ 	.short	0x010a
        /*0872*/ 	.byte	0xff
	.zero		1


	//   ....[118]....
        /*0874*/ 	.word	0x0000c210
        /*0878*/ 	.word	0x00000000
        /*087c*/ 	.word	0x000000d0
        /*0880*/ 	.short	0x010a
        /*0882*/ 	.byte	0xff
	.zero		1


	//   ....[119]....
        /*0884*/ 	.word	0x0000c260
        /*0888*/ 	.word	0x0000000c
        /*088c*/ 	.word	0x00000070
        /*0890*/ 	.short	0x010a
        /*0892*/ 	.byte	0xff
	.zero		1


	//   ....[120]....
        /*0894*/ 	.word	0x0000c2c0
        /*0898*/ 	.word	0x00000000
        /*089c*/ 	.word	0x00000068
        /*08a0*/ 	.short	0x010a
        /*08a2*/ 	.byte	0xff
	.zero		1


	//   ....[121]....
        /*08a4*/ 	.word	0x0000c320
        /*08a8*/ 	.word	0x00000000
        /*08ac*/ 	.word	0x00000040
        /*08b0*/ 	.short	0x010a
        /*08b2*/ 	.byte	0xff
	.zero		1


	//   ....[122]....
        /*08b4*/ 	.word	0x0000c380
        /*08b8*/ 	.word	0x00000000
        /*08bc*/ 	.word	0x00000048
        /*08c0*/ 	.short	0x010a
        /*08c2*/ 	.byte	0xff
	.zero		1


	//   ....[123]....
        /*08c4*/ 	.word	0x0000c3e0
        /*08c8*/ 	.word	0x00000000
        /*08cc*/ 	.word	0x00000050
        /*08d0*/ 	.short	0x010a
        /*08d2*/ 	.byte	0xff
	.zero		1


	//   ....[124]....
        /*08d4*/ 	.word	0x0000c440
        /*08d8*/ 	.word	0x00000000
        /*08dc*/ 	.word	0x00000058
        /*08e0*/ 	.short	0x010a
        /*08e2*/ 	.byte	0xff
	.zero		1


	//   ....[125]....
        /*08e4*/ 	.word	0x0000c4a0
        /*08e8*/ 	.word	0x00000000
        /*08ec*/ 	.word	0x00000040
        /*08f0*/ 	.short	0x010a
        /*08f2*/ 	.byte	0xff
	.zero		1


	//   ....[126]....
        /*08f4*/ 	.word	0x0000c500
        /*08f8*/ 	.word	0x00000000
        /*08fc*/ 	.word	0x00000048
        /*0900*/ 	.short	0x010a
        /*0902*/ 	.byte	0xff
	.zero		1


	//   ....[127]....
        /*0904*/ 	.word	0x0000c560
        /*0908*/ 	.word	0x00000000
        /*090c*/ 	.word	0x00000050
        /*0910*/ 	.short	0x010a
        /*0912*/ 	.byte	0xff
	.zero		1


	//   ....[128]....
        /*0914*/ 	.word	0x0000c5b0
        /*0918*/ 	.word	0x00000003
        /*091c*/ 	.word	0x00000070
        /*0920*/ 	.short	0x010a
        /*0922*/ 	.byte	0xff
	.zero		1


	//   ....[129]....
        /*0924*/ 	.word	0x0000c610
        /*0928*/ 	.word	0x00000002
        /*092c*/ 	.word	0x00000020
        /*0930*/ 	.short	0x010a
        /*0932*/ 	.byte	0xff
	.zero		1


	//   ....[130]....
        /*0934*/ 	.word	0x0000c660
        /*0938*/ 	.word	0x000000ab
        /*093c*/ 	.word	0x00000090
        /*0940*/ 	.short	0x010a
        /*0942*/ 	.byte	0xff
	.zero		1


	//   ....[131]....
        /*0944*/ 	.word	0x0000c6b0
        /*0948*/ 	.word	0x00000003
        /*094c*/ 	.word	0x00000020
        /*0950*/ 	.short	0x010a
        /*0952*/ 	.byte	0xff
	.zero		1


	//   ....[132]....
        /*0954*/ 	.word	0x0000c700
        /*0958*/ 	.word	0x00000000
        /*095c*/ 	.word	0x00000020
        /*0960*/ 	.short	0x010a
        /*0962*/ 	.byte	0xff
	.zero		1


	//   ....[133]....
        /*0964*/ 	.word	0x0000c750
        /*0968*/ 	.word	0x00000003
        /*096c*/ 	.word	0x00000020
        /*0970*/ 	.short	0x010a
        /*0972*/ 	.byte	0xff
	.zero		1


	//----- nvinfo : EIATTR_NUM_MBARRIERS
	.align		4
.L_47:
        /*0974*/ 	.byte	0x03, 0x38
        /*0976*/ 	.short	0x001b


	//----- nvinfo : EIATTR_EXIT_INSTR_OFFSETS
	.align		4
        /*0978*/ 	.byte	0x04, 0x1c
        /*097a*/ 	.short	(.L_49 - .L_48)


	//   ....[0]....
.L_48:
        /*097c*/ 	.word	0x00002c00


	//   ....[1]....
        /*0980*/ 	.word	0x000030f0


	//   ....[2]....
        /*0984*/ 	.word	0x00003150


	//   ....[3]....
        /*0988*/ 	.word	0x00004570


	//   ....[4]....
        /*098c*/ 	.word	0x000056d0


	//   ....[5]....
        /*0990*/ 	.word	0x00005710


	//   ....[6]....
        /*0994*/ 	.word	0x0000bb10


	//   ....[7]....
        /*0998*/ 	.word	0x0000bb80


	//   ....[8]....
        /*099c*/ 	.word	0x0000bbb0


	//   ....[9]....
        /*09a0*/ 	.word	0x0000bc20


	//----- nvinfo : EIATTR_MAX_THREADS
	.align		4
.L_49:
        /*09a4*/ 	.byte	0x04, 0x05
        /*09a6*/ 	.short	(.L_51 - .L_50)
.L_50:
        /*09a8*/ 	.word	0x00000100
        /*09ac*/ 	.word	0x00000001
        /*09b0*/ 	.word	0x00000001


	//----- nvinfo : EIATTR_CRS_STACK_SIZE
	.align		4
.L_51:
        /*09b4*/ 	.byte	0x04, 0x1e
        /*09b6*/ 	.short	(.L_53 - .L_52)
.L_52:
        /*09b8*/ 	.word	0x00000000


	//----- nvinfo : EIATTR_CBANK_PARAM_SIZE
	.align		4
.L_53:
        /*09bc*/ 	.byte	0x03, 0x19
        /*09be*/ 	.short	0x0800


	//----- nvinfo : EIATTR_PARAM_CBANK
	.align		4
        /*09c0*/ 	.byte	0x04, 0x0a
        /*09c2*/ 	.short	(.L_55 - .L_54)
	.align		4
.L_54:
        /*09c4*/ 	.word	index@(.nv.constant0._ZN7cutlass13device_kernelINS_4gemm6kernel13GemmUniversalIN4cute5tupleIJiiiiEEENS1_10collective13CollectiveMmaINS1_35MainloopSm100TmaUmmaWarpSpecializedILi2ELi2ELi2ENS5_IJNS4_1CILi2EEENSA_ILi4EEENSA_ILi1EEEEEEEENS5_IJNSA_ILi256EEESG_NSA_ILi128EEEEEENS_10bfloat16_tENS5_IJlSD_lEEESJ_SK_NS4_8TiledMMAINS4_8MMA_AtomIJNS4_26SM100_MMA_F16BF16_2x1SM_SSISJ_SJ_fLi256ELi256ELNS4_4UMMA5MajorE0ELSP_0ELNSO_7ScaleInE0ELSQ_0EEEEEENS4_6LayoutINS5_IJSD_SD_SD_EEENS5_IJNSA_ILi0EEESV_SV_EEEEENS5_IJNS4_10UnderscoreESY_SY_EEEEENS4_28SM100_TMA_2SM_LOAD_MULTICASTENS4_14ComposedLayoutINS4_7SwizzleILi3ELi4ELi3EEENS4_18smem_ptr_flag_bitsILi16EEENST_INS5_IJNSA_ILi8EEENSA_ILi64EEEEEENS5_IJS18_SD_EEEEEEEvNS4_8identityENS4_18SM100_TMA_2SM_LOADES1C_vS1D_EENS_8epilogue10collective18CollectiveEpilogueINS1G_23Sm100TmaWarpSpecializedILi4ELi2ELi64ELb1ELb0EEEJNS5_IJSH_SG_SH_EEENS5_IJNST_ISH_SD_EENST_IS18_SD_EEEEESJ_SK_SJ_SK_NS1G_6fusion15FusionCallbacksIS1K_NS1P_17LinearCombinationISJ_fSJ_fLNS_15FloatRoundStyleE2EEES1L_S1O_JEEENS4_5SM1004TMEM4LOAD26SM100_TMEM_LOAD_32dp32b64xENS4_13SM90_TMA_LOADES1C_NS4_39AutoVectorizingCopyWithAssumedAlignmentILi128EEENS4_14SM90_TMA_STOREES1C_S21_S21_EEEvvEEEEvNT_6ParamsE)
        /*09c8*/ 	.short	0x0380
        /*09ca*/ 	.short	0x0800


	//----- nvinfo : EIATTR_SW_WAR
	.align		4
.L_55:
        /*09cc*/ 	.byte	0x04, 0x36
        /*09ce*/ 	.short	(.L_57 - .L_56)
.L_56:
        /*09d0*/ 	.word	0x00000008
.L_57:


//--------------------- .nv.callgraph             --------------------------
	.section	.nv.callgraph,"",@"SHT_CUDA_CALLGRAPH"
	.align	4
	.sectionentsize	8
	.align		4
        /*0000*/ 	.word	0x00000000
	.align		4
        /*0004*/ 	.word	0xffffffff
	.align		4
        /*0008*/ 	.word	index@(_ZN7cutlass13device_kernelINS_4gemm6kernel13GemmUniversalIN4cute5tupleIJiiiiEEENS1_10collective13CollectiveMmaINS1_35MainloopSm100TmaUmmaWarpSpecializedILi2ELi2ELi2ENS5_IJNS4_1CILi2EEENSA_ILi4EEENSA_ILi1EEEEEEEENS5_IJNSA_ILi256EEESG_NSA_ILi128EEEEEENS_10bfloat16_tENS5_IJlSD_lEEESJ_SK_NS4_8TiledMMAINS4_8MMA_AtomIJNS4_26SM100_MMA_F16BF16_2x1SM_SSISJ_SJ_fLi256ELi256ELNS4_4UMMA5MajorE0ELSP_0ELNSO_7ScaleInE0ELSQ_0EEEEEENS4_6LayoutINS5_IJSD_SD_SD_EEENS5_IJNSA_ILi0EEESV_SV_EEEEENS5_IJNS4_10UnderscoreESY_SY_EEEEENS4_28SM100_TMA_2SM_LOAD_MULTICASTENS4_14ComposedLayoutINS4_7SwizzleILi3ELi4ELi3EEENS4_18smem_ptr_flag_bitsILi16EEENST_INS5_IJNSA_ILi8EEENSA_ILi64EEEEEENS5_IJS18_SD_EEEEEEEvNS4_8identityENS4_18SM100_TMA_2SM_LOADES1C_vS1D_EENS_8epilogue10collective18CollectiveEpilogueINS1G_23Sm100TmaWarpSpecializedILi4ELi2ELi64ELb1ELb0EEEJNS5_IJSH_SG_SH_EEENS5_IJNST_ISH_SD_EENST_IS18_SD_EEEEESJ_SK_SJ_SK_NS1G_6fusion15FusionCallbacksIS1K_NS1P_17LinearCombinationISJ_fSJ_fLNS_15FloatRoundStyleE2EEES1L_S1O_JEEENS4_5SM1004TMEM4LOAD26SM100_TMEM_LOAD_32dp32b64xENS4_13SM90_TMA_LOADES1C_NS4_39AutoVectorizingCopyWithAssumedAlignmentILi128EEENS4_14SM90_TMA_STOREES1C_S21_S21_EEEvvEEEEvNT_6ParamsE)
	.align		4
        /*000c*/ 	.word	index@(__assertfail)
	.align		4
        /*0010*/ 	.word	0x00000000
	.align		4
        /*0014*/ 	.word	0xfffffffe
	.align		4
        /*0018*/ 	.word	0x00000000
	.align		4
        /*001c*/ 	.word	0xfffffffd
	.align		4
        /*0020*/ 	.word	0x00000000
	.align		4
        /*0024*/ 	.word	0xfffffffc


//--------------------- .nv.constant4             --------------------------
	.section	.nv.constant4,"a",@progbits
	.align	8
	.align		8
.nv.constant4:
        /*0000*/ 	.dword	__assertfail
	.align		8
        /*0008*/ 	.dword	__unnamed_1
	.align		8
        /*0010*/ 	.dword	__unnamed_2
	.align		8
        /*0018*/ 	.dword	_ZN40_INTERNAL_d42677d4_4_k_cu_5ec779f4_285064cuda3std3__45__cpo5beginE
	.align		8
        /*0020*/ 	.dword	_ZN40_INTERNAL_d42677d4_4_k_cu_5ec779f4_285064cuda3std3__45__cpo3endE
	.align		8
        /*0028*/ 	.dword	_ZN40_INTERNAL_d42677d4_4_k_cu_5ec779f4_285064cuda3std3__45__cpo6cbeginE
	.align		8
        /*0030*/ 	.dword	_ZN40_INTERNAL_d42677d4_4_k_cu_5ec779f4_285064cuda3std3__45__cpo4cendE
	.align		8
        /*0038*/ 	.dword	_ZN40_INTERNAL_d42677d4_4_k_cu_5ec779f4_285064cuda3std3__442_GLOBAL__N__d42677d4_4_k_cu_5ec779f4_285066ignoreE
	.align		8
        /*0040*/ 	.dword	_ZN40_INTERNAL_d42677d4_4_k_cu_5ec779f4_285064cuda3std3__419piecewise_constructE
	.align		8
        /*0048*/ 	.dword	_ZN40_INTERNAL_d42677d4_4_k_cu_5ec779f4_285064cuda3std3__48in_placeE
	.align		8
        /*0050*/ 	.dword	_ZN40_INTERNAL_d42677d4_4_k_cu_5ec779f4_285064cuda3std6ranges3__45__cpo4swapE
	.align		8
        /*0058*/ 	.dword	_ZN40_INTERNAL_d42677d4_4_k_cu_5ec779f4_285064cuda3std6ranges3__45__cpo9iter_moveE
	.align		8
        /*0060*/ 	.dword	_ZN40_INTERNAL_d42677d4_4_k_cu_5ec779f4_285064cute7productE
	.align		8
        /*0068*/ 	.dword	_ZN40_INTERNAL_d42677d4_4_k_cu_5ec779f4_285064cute1_E
	.align		8
        /*0070*/ 	.dword	$str$25
	.align		8
        /*0078*/ 	.dword	$str$26
	.align		8
        /*0080*/ 	.dword	$str$27
	.align		8
        /*0088*/ 	.dword	$str$28


//--------------------- .text._ZN7cutlass13device_kernelINS_4gemm6kernel13GemmUniversalIN4cute5tupleIJiiiiEEENS1_10collective13CollectiveMmaINS1_35MainloopSm100TmaUmmaWarpSpecializedILi2ELi2ELi2ENS5_IJNS4_1CILi2EEENSA_ILi4EEENSA_ILi1EEEEEEEENS5_IJNSA_ILi256EEESG_NSA_ILi128EEEEEENS_10bfloat16_tENS5_IJlSD_lEEESJ_SK_NS4_8TiledMMAINS4_8MMA_AtomIJNS4_26SM100_MMA_F16BF16_2x1SM_SSISJ_SJ_fLi256ELi256ELNS4_4UMMA5MajorE0ELSP_0ELNSO_7ScaleInE0ELSQ_0EEEEEENS4_6LayoutINS5_IJSD_SD_SD_EEENS5_IJNSA_ILi0EEESV_SV_EEEEENS5_IJNS4_10UnderscoreESY_SY_EEEEENS4_28SM100_TMA_2SM_LOAD_MULTICASTENS4_14ComposedLayoutINS4_7SwizzleILi3ELi4ELi3EEENS4_18smem_ptr_flag_bitsILi16EEENST_INS5_IJNSA_ILi8EEENSA_ILi64EEEEEENS5_IJS18_SD_EEEEEEEvNS4_8identityENS4_18SM100_TMA_2SM_LOADES1C_vS1D_EENS_8epilogue10collective18CollectiveEpilogueINS1G_23Sm100TmaWarpSpecializedILi4ELi2ELi64ELb1ELb0EEEJNS5_IJSH_SG_SH_EEENS5_IJNST_ISH_SD_EENST_IS18_SD_EEEEESJ_SK_SJ_SK_NS1G_6fusion15FusionCallbacksIS1K_NS1P_17LinearCombinationISJ_fSJ_fLNS_15FloatRoundStyleE2EEES1L_S1O_JEEENS4_5SM1004TMEM4LOAD26SM100_TMEM_LOAD_32dp32b64xENS4_13SM90_TMA_LOADES1C_NS4_39AutoVectorizingCopyWithAssumedAlignmentILi128EEENS4_14SM90_TMA_STOREES1C_S21_S21_EEEvvEEEEvNT_6ParamsE --------------------------
	.section	.text._ZN7cutlass13device_kernelINS_4gemm6kernel13GemmUniversalIN4cute5tupleIJiiiiEEENS1_10collective13CollectiveMmaINS1_35MainloopSm100TmaUmmaWarpSpecializedILi2ELi2ELi2ENS5_IJNS4_1CILi2EEENSA_ILi4EEENSA_ILi1EEEEEEEENS5_IJNSA_ILi256EEESG_NSA_ILi128EEEEEENS_10bfloat16_tENS5_IJlSD_lEEESJ_SK_NS4_8TiledMMAINS4_8MMA_AtomIJNS4_26SM100_MMA_F16BF16_2x1SM_SSISJ_SJ_fLi256ELi256ELNS4_4UMMA5MajorE0ELSP_0ELNSO_7ScaleInE0ELSQ_0EEEEEENS4_6LayoutINS5_IJSD_SD_SD_EEENS5_IJNSA_ILi0EEESV_SV_EEEEENS5_IJNS4_10UnderscoreESY_SY_EEEEENS4_28SM100_TMA_2SM_LOAD_MULTICASTENS4_14ComposedLayoutINS4_7SwizzleILi3ELi4ELi3EEENS4_18smem_ptr_flag_bitsILi16EEENST_INS5_IJNSA_ILi8EEENSA_ILi64EEEEEENS5_IJS18_SD_EEEEEEEvNS4_8identityENS4_18SM100_TMA_2SM_LOADES1C_vS1D_EENS_8epilogue10collective18CollectiveEpilogueINS1G_23Sm100TmaWarpSpecializedILi4ELi2ELi64ELb1ELb0EEEJNS5_IJSH_SG_SH_EEENS5_IJNST_ISH_SD_EENST_IS18_SD_EEEEESJ_SK_SJ_SK_NS1G_6fusion15FusionCallbacksIS1K_NS1P_17LinearCombinationISJ_fSJ_fLNS_15FloatRoundStyleE2EEES1L_S1O_JEEENS4_5SM1004TMEM4LOAD26SM100_TMEM_LOAD_32dp32b64xENS4_13SM90_TMA_LOADES1C_NS4_39AutoVectorizingCopyWithAssumedAlignmentILi128EEENS4_14SM90_TMA_STOREES1C_S21_S21_EEEvvEEEEvNT_6ParamsE,"ax",@progbits
	.align	128
.text._ZN7cutlass13device_kernelINS_4gemm6kernel13GemmUniversalIN4cute5tupleIJiiiiEEENS1_10collective13CollectiveMmaINS1_35MainloopSm100TmaUmmaWarpSpecializedILi2ELi2ELi2ENS5_IJNS4_1CILi2EEENSA_ILi4EEENSA_ILi1EEEEEEEENS5_IJNSA_ILi256EEESG_NSA_ILi128EEEEEENS_10bfloat16_tENS5_IJlSD_lEEESJ_SK_NS4_8TiledMMAINS4_8MMA_AtomIJNS4_26SM100_MMA_F16BF16_2x1SM_SSISJ_SJ_fLi256ELi256ELNS4_4UMMA5MajorE0ELSP_0ELNSO_7ScaleInE0ELSQ_0EEEEEENS4_6LayoutINS5_IJSD_SD_SD_EEENS5_IJNSA_ILi0EEESV_SV_EEEEENS5_IJNS4_10UnderscoreESY_SY_EEEEENS4_28SM100_TMA_2SM_LOAD_MULTICASTENS4_14ComposedLayoutINS4_7SwizzleILi3ELi4ELi3EEENS4_18smem_ptr_flag_bitsILi16EEENST_INS5_IJNSA_ILi8EEENSA_ILi64EEEEEENS5_IJS18_SD_EEEEEEEvNS4_8identityENS4_18SM100_TMA_2SM_LOADES1C_vS1D_EENS_8epilogue10collective18CollectiveEpilogueINS1G_23Sm100TmaWarpSpecializedILi4ELi2ELi64ELb1ELb0EEEJNS5_IJSH_SG_SH_EEENS5_IJNST_ISH_SD_EENST_IS18_SD_EEEEESJ_SK_SJ_SK_NS1G_6fusion15FusionCallbacksIS1K_NS1P_17LinearCombinationISJ_fSJ_fLNS_15FloatRoundStyleE2EEES1L_S1O_JEEENS4_5SM1004TMEM4LOAD26SM100_TMEM_LOAD_32dp32b64xENS4_13SM90_TMA_LOADES1C_NS4_39AutoVectorizingCopyWithAssumedAlignmentILi128EEENS4_14SM90_TMA_STOREES1C_S21_S21_EEEvvEEEEvNT_6ParamsE:
        .type           _ZN7cutlass13device_kernelINS_4gemm6kernel13GemmUniversalIN4cute5tupleIJiiiiEEENS1_10collective13CollectiveMmaINS1_35MainloopSm100TmaUmmaWarpSpecializedILi2ELi2ELi2ENS5_IJNS4_1CILi2EEENSA_ILi4EEENSA_ILi1EEEEEEEENS5_IJNSA_ILi256EEESG_NSA_ILi128EEEEEENS_10bfloat16_tENS5_IJlSD_lEEESJ_SK_NS4_8TiledMMAINS4_8MMA_AtomIJNS4_26SM100_MMA_F16BF16_2x1SM_SSISJ_SJ_fLi256ELi256ELNS4_4UMMA5MajorE0ELSP_0ELNSO_7ScaleInE0ELSQ_0EEEEEENS4_6LayoutINS5_IJSD_SD_SD_EEENS5_IJNSA_ILi0EEESV_SV_EEEEENS5_IJNS4_10UnderscoreESY_SY_EEEEENS4_28SM100_TMA_2SM_LOAD_MULTICASTENS4_14ComposedLayoutINS4_7SwizzleILi3ELi4ELi3EEENS4_18smem_ptr_flag_bitsILi16EEENST_INS5_IJNSA_ILi8EEENSA_ILi64EEEEEENS5_IJS18_SD_EEEEEEEvNS4_8identityENS4_18SM100_TMA_2SM_LOADES1C_vS1D_EENS_8epilogue10collective18CollectiveEpilogueINS1G_23Sm100TmaWarpSpecializedILi4ELi2ELi64ELb1ELb0EEEJNS5_IJSH_SG_SH_EEENS5_IJNST_ISH_SD_EENST_IS18_SD_EEEEESJ_SK_SJ_SK_NS1G_6fusion15FusionCallbacksIS1K_NS1P_17LinearCombinationISJ_fSJ_fLNS_15FloatRoundStyleE2EEES1L_S1O_JEEENS4_5SM1004TMEM4LOAD26SM100_TMEM_LOAD_32dp32b64xENS4_13SM90_TMA_LOADES1C_NS4_39AutoVectorizingCopyWithAssumedAlignmentILi128EEENS4_14SM90_TMA_STOREES1C_S21_S21_EEEvvEEEEvNT_6ParamsE,@function
        .size           _ZN7cutlass13device_kernelINS_4gemm6kernel13GemmUniversalIN4cute5tupleIJiiiiEEENS1_10collective13CollectiveMmaINS1_35MainloopSm100TmaUmmaWarpSpecializedILi2ELi2ELi2ENS5_IJNS4_1CILi2EEENSA_ILi4EEENSA_ILi1EEEEEEEENS5_IJNSA_ILi256EEESG_NSA_ILi128EEEEEENS_10bfloat16_tENS5_IJlSD_lEEESJ_SK_NS4_8TiledMMAINS4_8MMA_AtomIJNS4_26SM100_MMA_F16BF16_2x1SM_SSISJ_SJ_fLi256ELi256ELNS4_4UMMA5MajorE0ELSP_0ELNSO_7ScaleInE0ELSQ_0EEEEEENS4_6LayoutINS5_IJSD_SD_SD_EEENS5_IJNSA_ILi0EEESV_SV_EEEEENS5_IJNS4_10UnderscoreESY_SY_EEEEENS4_28SM100_TMA_2SM_LOAD_MULTICASTENS4_14ComposedLayoutINS4_7SwizzleILi3ELi4ELi3EEENS4_18smem_ptr_flag_bitsILi16EEENST_INS5_IJNSA_ILi8EEENSA_ILi64EEEEEENS5_IJS18_SD_EEEEEEEvNS4_8identityENS4_18SM100_TMA_2SM_LOADES1C_vS1D_EENS_8epilogue10collective18CollectiveEpilogueINS1G_23Sm100TmaWarpSpecializedILi4ELi2ELi64ELb1ELb0EEEJNS5_IJSH_SG_SH_EEENS5_IJNST_ISH_SD_EENST_IS18_SD_EEEEESJ_SK_SJ_SK_NS1G_6fusion15FusionCallbacksIS1K_NS1P_17LinearCombinationISJ_fSJ_fLNS_15FloatRoundStyleE2EEES1L_S1O_JEEENS4_5SM1004TMEM4LOAD26SM100_TMEM_LOAD_32dp32b64xENS4_13SM90_TMA_LOADES1C_NS4_39AutoVectorizingCopyWithAssumedAlignmentILi128EEENS4_14SM90_TMA_STOREES1C_S21_S21_EEEvvEEEEvNT_6ParamsE,(.L_x_189 - _ZN7cutlass13device_kernelINS_4gemm6kernel13GemmUniversalIN4cute5tupleIJiiiiEEENS1_10collective13CollectiveMmaINS1_35MainloopSm100TmaUmmaWarpSpecializedILi2ELi2ELi2ENS5_IJNS4_1CILi2EEENSA_ILi4EEENSA_ILi1EEEEEEEENS5_IJNSA_ILi256EEESG_NSA_ILi128EEEEEENS_10bfloat16_tENS5_IJlSD_lEEESJ_SK_NS4_8TiledMMAINS4_8MMA_AtomIJNS4_26SM100_MMA_F16BF16_2x1SM_SSISJ_SJ_fLi256ELi256ELNS4_4UMMA5MajorE0ELSP_0ELNSO_7ScaleInE0ELSQ_0EEEEEENS4_6LayoutINS5_IJSD_SD_SD_EEENS5_IJNSA_ILi0EEESV_SV_EEEEENS5_IJNS4_10UnderscoreESY_SY_EEEEENS4_28SM100_TMA_2SM_LOAD_MULTICASTENS4_14ComposedLayoutINS4_7SwizzleILi3ELi4ELi3EEENS4_18smem_ptr_flag_bitsILi16EEENST_INS5_IJNSA_ILi8EEENSA_ILi64EEEEEENS5_IJS18_SD_EEEEEEEvNS4_8identityENS4_18SM100_TMA_2SM_LOADES1C_vS1D_EENS_8epilogue10collective18CollectiveEpilogueINS1G_23Sm100TmaWarpSpecializedILi4ELi2ELi64ELb1ELb0EEEJNS5_IJSH_SG_SH_EEENS5_IJNST_ISH_SD_EENST_IS18_SD_EEEEESJ_SK_SJ_SK_NS1G_6fusion15FusionCallbacksIS1K_NS1P_17LinearCombinationISJ_fSJ_fLNS_15FloatRoundStyleE2EEES1L_S1O_JEEENS4_5SM1004TMEM4LOAD26SM100_TMEM_LOAD_32dp32b64xENS4_13SM90_TMA_LOADES1C_NS4_39AutoVectorizingCopyWithAssumedAlignmentILi128EEENS4_14SM90_TMA_STOREES1C_S21_S21_EEEvvEEEEvNT_6ParamsE)
        .other          _ZN7cutlass13device_kernelINS_4gemm6kernel13GemmUniversalIN4cute5tupleIJiiiiEEENS1_10collective13CollectiveMmaINS1_35MainloopSm100TmaUmmaWarpSpecializedILi2ELi2ELi2ENS5_IJNS4_1CILi2EEENSA_ILi4EEENSA_ILi1EEEEEEEENS5_IJNSA_ILi256EEESG_NSA_ILi128EEEEEENS_10bfloat16_tENS5_IJlSD_lEEESJ_SK_NS4_8TiledMMAINS4_8MMA_AtomIJNS4_26SM100_MMA_F16BF16_2x1SM_SSISJ_SJ_fLi256ELi256ELNS4_4UMMA5MajorE0ELSP_0ELNSO_7ScaleInE0ELSQ_0EEEEEENS4_6LayoutINS5_IJSD_SD_SD_EEENS5_IJNSA_ILi0EEESV_SV_EEEEENS5_IJNS4_10UnderscoreESY_SY_EEEEENS4_28SM100_TMA_2SM_LOAD_MULTICASTENS4_14ComposedLayoutINS4_7SwizzleILi3ELi4ELi3EEENS4_18smem_ptr_flag_bitsILi16EEENST_INS5_IJNSA_ILi8EEENSA_ILi64EEEEEENS5_IJS18_SD_EEEEEEEvNS4_8identityENS4_18SM100_TMA_2SM_LOADES1C_vS1D_EENS_8epilogue10collective18CollectiveEpilogueINS1G_23Sm100TmaWarpSpecializedILi4ELi2ELi64ELb1ELb0EEEJNS5_IJSH_SG_SH_EEENS5_IJNST_ISH_SD_EENST_IS18_SD_EEEEESJ_SK_SJ_SK_NS1G_6fusion15FusionCallbacksIS1K_NS1P_17LinearCombinationISJ_fSJ_fLNS_15FloatRoundStyleE2EEES1L_S1O_JEEENS4_5SM1004TMEM4LOAD26SM100_TMEM_LOAD_32dp32b64xENS4_13SM90_TMA_LOADES1C_NS4_39AutoVectorizingCopyWithAssumedAlignmentILi128EEENS4_14SM90_TMA_STOREES1C_S21_S21_EEEvvEEEEvNT_6ParamsE,@"STO_CUDA_ENTRY STV_DEFAULT"
_ZN7cutlass13device_kernelINS_4gemm6kernel13GemmUniversalIN4cute5tupleIJiiiiEEENS1_10collective13CollectiveMmaINS1_35MainloopSm100TmaUmmaWarpSpecializedILi2ELi2ELi2ENS5_IJNS4_1CILi2EEENSA_ILi4EEENSA_ILi1EEEEEEEENS5_IJNSA_ILi256EEESG_NSA_ILi128EEEEEENS_10bfloat16_tENS5_IJlSD_lEEESJ_SK_NS4_8TiledMMAINS4_8MMA_AtomIJNS4_26SM100_MMA_F16BF16_2x1SM_SSISJ_SJ_fLi256ELi256ELNS4_4UMMA5MajorE0ELSP_0ELNSO_7ScaleInE0ELSQ_0EEEEEENS4_6LayoutINS5_IJSD_SD_SD_EEENS5_IJNSA_ILi0EEESV_SV_EEEEENS5_IJNS4_10UnderscoreESY_SY_EEEEENS4_28SM100_TMA_2SM_LOAD_MULTICASTENS4_14ComposedLayoutINS4_7SwizzleILi3ELi4ELi3EEENS4_18smem_ptr_flag_bitsILi16EEENST_INS5_IJNSA_ILi8EEENSA_ILi64EEEEEENS5_IJS18_SD_EEEEEEEvNS4_8identityENS4_18SM100_TMA_2SM_LOADES1C_vS1D_EENS_8epilogue10collective18CollectiveEpilogueINS1G_23Sm100TmaWarpSpecializedILi4ELi2ELi64ELb1ELb0EEEJNS5_IJSH_SG_SH_EEENS5_IJNST_ISH_SD_EENST_IS18_SD_EEEEESJ_SK_SJ_SK_NS1G_6fusion15FusionCallbacksIS1K_NS1P_17LinearCombinationISJ_fSJ_fLNS_15FloatRoundStyleE2EEES1L_S1O_JEEENS4_5SM1004TMEM4LOAD26SM100_TMEM_LOAD_32dp32b64xENS4_13SM90_TMA_LOADES1C_NS4_39AutoVectorizingCopyWithAssumedAlignmentILi128EEENS4_14SM90_TMA_STOREES1C_S21_S21_EEEvvEEEEvNT_6ParamsE:
[----:B------:R-:W1:Y:S01]  /*0000*/  LDC R1, c[0x0][0x37c] ;  /* 0x0000df00ff017b82 */ /* 0x000e620000000800 */
[----:B------:R-:W2:Y:S01]  /*0010*/  S2R R166, SR_TID.X ;  /* 0x0000000000a67919 */ /* 0x000ea20000002100 */
[----:B------:R-:W3:Y:S06]  /*0020*/  LDCU.64 UR8, c[0x0][0x890] ;  /* 0x00011200ff0877ac */ /* 0x000eec0008000a00 */
[----:B------:R-:W4:Y:S01]  /*0030*/  S2UR UR47, SR_CgaCtaId ;  /* 0x00000000002f79c3 */ /* 0x000f220000008800 */
[----:B------:R-:W-:Y:S02]  /*0040*/  PRMT R150, RZ, 0x7610, R150 ;  /* 0x00007610ff967816 */ /* 0x000fe40000000096 */
[----:B------:R-:W-:-:S02]  /*0050*/  ELECT P0, URZ, PT ;  /* 0x0000000000ff782f */ /* 0x000fc40003800000 */
[----:B---3--:R-:W-:-:S04]  /*0060*/  ISETP.NE.U32.AND P1, PT, RZ, UR8, PT ;  /* 0x00000008ff007c0c */ /* 0x008fc8000bf25070 */
[----:B------:R-:W-:Y:S01]  /*0070*/  ISETP.NE.AND.EX P2, PT, RZ, UR9, PT, P1 ;  /* 0x00000009ff007c0c */ /* 0x000fe2000bf45310 */
[----:B----4-:R-:W-:Y:S02]  /*0080*/  ULOP3.LUT UR68, UR47, 0x1, URZ, 0xc0, !UPT ;  /* 0x000000012f447892 */ /* 0x010fe4000f8ec0ff */
[----:B------:R-:W-:Y:S01]  /*0090*/  ULOP3.LUT UR69, UR47, 0x1, URZ, 0x3c, !UPT ;  /* 0x000000012f457892 */ /* 0x000fe2000f8e3cff */
[----:B--2---:R-:W-:-:S05]  /*00a0*/  SHF.R.U32.HI R151, RZ, 0x5, R166 ;  /* 0x00000005ff977819 */ /* 0x004fca00000116a6 */
[----:B------:R-:W2:Y:S02]  /*00b0*/  SHFL.IDX PT, R0, R151, RZ, 0x1f ;  /* 0x00001fff97007589 */ /* 0x000ea400000e0000 */
[----:B--2---:R-:W-:Y:S02]  /*00c0*/  R2UR UR17, R0 ;  /* 0x00000000001172ca */ /* 0x004fe400000e0000 */
[----:B-1----:R-:W-:Y:S05]  /*00d0*/  @P2 BRA `(.L_x_0) ;  /* 0x0000000000302947 */ /* 0x002fea0003800000 */
[----:B------:R-:W1:Y:S02]  /*00e0*/  LDCU.64 UR4, c[0x0][0x888] ;  /* 0x00011100ff0477ac */ /* 0x000e640008000a00 */
[----:B-1----:R-:W-:-:S04]  /*00f0*/  UISETP.NE.U32.AND UP0, UPT, UR4, URZ, UPT ;  /* 0x000000ff0400728c */ /* 0x002fc8000bf05070 */
[----:B------:R-:W-:-:S09]  /*0100*/  UISETP.NE.AND.EX UP0, UPT, UR5, URZ, UPT, UP0 ;  /* 0x000000ff0500728c */ /* 0x000fd2000bf05300 */
[----:B------:R-:W-:Y:S05]  /*0110*/  BRA.U !UP0, `(.L_x_1) ;  /* 0x0000000108147547 */ /* 0x000fea000b800000 */
[----:B------:R-:W1:Y:S01]  /*0120*/  LDC.64 R2, c[0x0][0x888] ;  /* 0x00022200ff027b82 */ /* 0x000e620000000a00 */
[----:B------:R-:W1:Y:S02]  /*0130*/  LDCU.64 UR4, c[0x0][0x358] ;  /* 0x00006b00ff0477ac */ /* 0x000e640008000a00 */
[----:B-1----:R1:W5:Y:S01]  /*0140*/  LDG.E R73, desc[UR4][R2.64] ;  /* 0x0000000402497981 */ /* 0x002362000c1e1900 */
[----:B------:R-:W-:Y:S01]  /*0150*/  HFMA2 R150, -RZ, RZ, 0, 5.9604644775390625e-08 ;  /* 0x00000001ff967431 */ /* 0x000fe200000001ff */
[----:B------:R-:W-:Y:S05]  /*0160*/  BRA `(.L_x_0) ;  /* 0x00000000000c7947 */ /* 0x000fea0003800000 */
.L_x_1:
[----:B------:R-:W1:Y:S01]  /*0170*/  LDCU UR4, c[0x0][0x880] ;  /* 0x00011000ff0477ac */ /* 0x000e620008000800 */
[----:B------:R-:W-:Y:S01]  /*0180*/  HFMA2 R150, -RZ, RZ, 0, 5.9604644775390625e-08 ;  /* 0x00000001ff967431 */ /* 0x000fe200000001ff */
[----:B-1----:R-:W-:-:S07]  /*0190*/  MOV R73, UR4 ;  /* 0x0000000400497c02 */ /* 0x002fce0008000f00 */
.L_x_0:
[----:B------:R-:W2:Y:S02]  /*01a0*/  LDCU.64 UR4, c[0x0][0x8b0] ;  /* 0x00011600ff0477ac */ /* 0x000ea40008000a00 */
[----:B--2---:R-:W-:-:S04]  /*01b0*/  UISETP.NE.U32.AND UP0, UPT, UR4, URZ, UPT ;  /* 0x000000ff0400728c */ /* 0x004fc8000bf05070 */
[----:B------:R-:W-:-:S09]  /*01c0*/  UISETP.NE.AND.EX UP0, UPT, UR5, URZ, UPT, UP0 ;  /* 0x000000ff0500728c */ /* 0x000fd2000bf05300 */
[----:B------:R-:W-:Y:S05]  /*01d0*/  BRA.U UP0, `(.L_x_2) ;  /* 0x0000000100287547 */ /* 0x000fea000b800000 */
[----:B------:R-:W2:Y:S02]  /*01e0*/  LDCU.64 UR4, c[0x0][0x8a8] ;  /* 0x00011500ff0477ac */ /* 0x000ea40008000a00 */
[----:B--2---:R-:W-:-:S04]  /*01f0*/  UISETP.NE.U32.AND UP0, UPT, UR4, URZ, UPT ;  /* 0x000000ff0400728c */ /* 0x004fc8000bf05070 */
[----:B------:R-:W-:-:S09]  /*0200*/  UISETP.NE.AND.EX UP0, UPT, UR5, URZ, UPT, UP0 ;  /* 0x000000ff0500728c */ /* 0x000fd2000bf05300 */
[----:B------:R-:W-:Y:S05]  /*0210*/  BRA.U !UP0, `(.L_x_3) ;  /* 0x0000000108107547 */ /* 0x000fea000b800000 */
[----:B------:R-:W2:Y:S01]  /*0220*/  LDC.64 R70, c[0x0][0x8a8] ;  /* 0x00022a00ff467b82 */ /* 0x000ea20000000a00 */
[----:B------:R-:W2:Y:S02]  /*0230*/  LDCU.64 UR4, c[0x0][0x358] ;  /* 0x00006b00ff0477ac */ /* 0x000ea40008000a00 */
[----:B--2---:R2:W5:Y:S01]  /*0240*/  LDG.E R70, desc[UR4][R70.64] ;  /* 0x0000000446467981 */ /* 0x004562000c1e1900 */
[----:B------:R-:W-:Y:S05]  /*0250*/  BRA `(.L_x_2) ;  /* 0x0000000000087947 */ /* 0x000fea0003800000 */
.L_x_3:
[----:B------:R-:W2:Y:S02]  /*0260*/  LDCU UR4, c[0x0][0x8a0] ;  /* 0x00011400ff0477ac */ /* 0x000ea40008000800 */
[----:B--2---:R-:W-:Y:S02]  /*0270*/  MOV R70, UR4 ;  /* 0x0000000400467c02 */ /* 0x004fe40008000f00 */
.L_x_2:
[----:B------:R-:W-:Y:S01]  /*0280*/  IMAD.U32 R0, RZ, RZ, UR17 ;  /* 0x00000011ff007e24 */ /* 0x000fe2000f8e00ff */
[----:B------:R-:W-:Y:S04]  /*0290*/  BSSY.RECONVERGENT B0, `(.L_x_4) ;  /* 0x000000c000007945 */ /* 0x000fe80003800200 */
[C---:B------:R-:W-:Y:S02]  /*02a0*/  ISETP.NE.OR P3, PT, R0.reuse, 0x1, !P0 ;  /* 0x000000010000780c */ /* 0x040fe40004765670 */
[----:B------:R-:W-:-:S11]  /*02b0*/  ISETP.NE.OR P2, PT, R0, 0x3, !P0 ;  /* 0x000000030000780c */ /* 0x000fd60004745670 */
[----:B------:R-:W-:Y:S05]  /*02c0*/  @P3 BRA `(.L_x_5) ;  /* 0x0000000000203947 */ /* 0x000fea0003800000 */
[----:B------:R-:W3:Y:S02]  /*02d0*/  LDCU.64 UR4, c[0x0][0x348] ;  /* 0x00006900ff0477ac */ /* 0x000ee40008000a00 */
[----:B---3--:R-:W-:Y:S02]  /*02e0*/  UIADD3 UR6, UP1, UPT, UR4, 0x80, URZ ;  /* 0x0000008004067890 */ /* 0x008fe4000ff3e0ff */
[----:B------:R-:W-:Y:S02]  /*02f0*/  UIADD3 UR4, UP0, UPT, UR4, 0x180, URZ ;  /* 0x0000018004047890 */ /* 0x000fe4000ff1e0ff */
[----:B------:R-:W-:Y:S02]  /*0300*/  UIADD3.X UR7, UPT, UPT, URZ, UR5, URZ, UP1, !UPT ;  /* 0x00000005ff077290 */ /* 0x000fe40008ffe4ff */
[----:B------:R-:W-:-:S07]  /*0310*/  UIADD3.X UR5, UPT, UPT, URZ, UR5, URZ, UP0, !UPT ;  /* 0x00000005ff057290 */ /* 0x000fce00087fe4ff */
[----:B------:R3:W-:Y:S02]  /*0320*/  UTMACCTL.PF [UR6] ;  /* 0x00000000060079b9 */ /* 0x0007e40008040000 */
[----:B------:R3:W-:Y:S02]  /*0330*/  UTMACCTL.PF [UR4] ;  /* 0x00000000040079b9 */ /* 0x0007e40008040000 */
[----:B---3--:R-:W-:Y:S01]  /*0340*/  NOP ;  /* 0x0000000000007918 */ /* 0x008fe20000000000 */
.L_x_5:
[----:B------:R-:W-:Y:S05]  /*0350*/  BSYNC.RECONVERGENT B0 ;  /* 0x0000000000007941 */ /* 0x000fea0003800200 */
.L_x_4:
[----:B------:R-:W-:Y:S04]  /*0360*/  BSSY.RECONVERGENT B0, `(.L_x_6) ;  /* 0x000000a000007945 */ /* 0x000fe80003800200 */
        /* <DEDUP_REMOVED lines=9> */
.L_x_7:
[----:B------:R-:W-:Y:S05]  /*0400*/  BSYNC.RECONVERGENT B0 ;  /* 0x0000000000007941 */ /* 0x000fea0003800200 */
.L_x_6:
[----:B------:R-:W3:Y:S01]  /*0410*/  LDCU.64 UR4, c[0x0][0x888] ;  /* 0x00011100ff0477ac */ /* 0x000ee20008000a00 */
[----:B------:R-:W-:Y:S01]  /*0420*/  ISETP.NE.AND.EX P1, PT, RZ, UR9, PT, P1 ;  /* 0x00000009ff007c0c */ /* 0x000fe2000bf25310 */
[----:B------:R-:W-:Y:S01]  /*0430*/  UPLOP3.LUT UP4, UPT, UPT, UPT, UPT, 0x80, 0x8 ;  /* 0x000000000008789c */ /* 0x000fe20003f8f070 */
[----:B---3--:R-:W-:-:S04]  /*0440*/  ISETP.NE.U32.AND P2, PT, RZ, UR4, PT ;  /* 0x00000004ff007c0c */ /* 0x008fc8000bf45070 */
[----:B------:R-:W-:-:S13]  /*0450*/  ISETP.NE.AND.EX P2, PT, RZ, UR5, PT, P2 ;  /* 0x00000005ff007c0c */ /* 0x000fda000bf45320 */
[----:B------:R-:W-:Y:S05]  /*0460*/  @P2 BRA P1, `(.L_x_8) ;  /* 0x0000000000282947 */ /* 0x000fea0000800000 */
[----:B------:R-:W-:Y:S01]  /*0470*/  UISETP.NE.U32.AND UP0, UPT, UR8, URZ, UPT ;  /* 0x000000ff0800728c */ /* 0x000fe2000bf05070 */
[----:B-----5:R-:W-:Y:S01]  /*0480*/  FSETP.NEU.AND P1, PT, R73, RZ, PT ;  /* 0x000000ff4900720b */ /* 0x020fe20003f2d000 */
[----:B------:R-:W-:Y:S02]  /*0490*/  UISETP.NE.U32.AND UP2, UPT, UR4, URZ, UPT ;  /* 0x000000ff0400728c */ /* 0x000fe4000bf45070 */
[----:B------:R-:W-:Y:S02]  /*04a0*/  UISETP.NE.AND.EX UP1, UPT, UR9, URZ, UPT, UP0 ;  /* 0x000000ff0900728c */ /* 0x000fe4000bf25300 */
[----:B------:R-:W-:-:S04]  /*04b0*/  UISETP.NE.AND.EX UP0, UPT, UR5, URZ, UPT, UP2 ;  /* 0x000000ff0500728c */ /* 0x000fc8000bf05320 */
[----:B------:R-:W-:-:S04]  /*04c0*/  USEL UR4, URZ, 0xffffffff, UP0 ;  /* 0xffffffffff047887 */ /* 0x000fc80008000000 */
[----:B------:R-:W-:Y:S01]  /*04d0*/  VOTEU.ANY UP0, P1 ;  /* 0x0000000000ff7886 */ /* 0x000fe20000800100 */
[----:B------:R-:W-:-:S04]  /*04e0*/  @!UP1 USEL UR4, URZ, 0xffffffff, UP0 ;  /* 0xffffffffff049887 */ /* 0x000fc80008000000 */
[----:B------:R-:W-:-:S04]  /*04f0*/  ULOP3.LUT UR4, UR4, 0x1, URZ, 0xc0, !UPT ;  /* 0x0000000104047892 */ /* 0x000fc8000f8ec0ff */
[----:B------:R-:W-:-:S11]  /*0500*/  UISETP.NE.U32.AND UP4, UPT, UR4, 0x1, UPT ;  /* 0x000000010400788c */ /* 0x000fd6000bf85070 */
.L_x_8:
[----:B------:R-:W3:Y:S01]  /*0510*/  SHFL.IDX PT, R0, R151, RZ, 0x1f ;  /* 0x00001fff97007589 */ /* 0x000ee200000e0000 */
[----:B------:R-:W-:-:S04]  /*0520*/  UISETP.NE.AND UP0, UPT, UR17, 0x2, UPT ;  /* 0x000000021100788c */ /* 0x000fc8000bf05270 */
[----:B------:R-:W-:Y:S02]  /*0530*/  UISETP.EQ.AND UP1, UPT, UR68, URZ, !UP0 ;  /* 0x000000ff4400728c */ /* 0x000fe4000c722270 */
[----:B------:R-:W-:-:S04]  /*0540*/  USEL UR40, URZ, 0x1, UP0 ;  /* 0x00000001ff287887 */ /* 0x000fc80008000000 */
[----:B------:R-:W-:Y:S02]  /*0550*/  PLOP3.LUT P4, PT, P0, PT, UP1, 0x80, 0x8 ;  /* 0x000000000008781c */ /* 0x000fe4000078f018 */
[----:B---3--:R-:W-:-:S13]  /*0560*/  ISETP.NE.AND P1, PT, R0, RZ, PT ;  /* 0x000000ff0000720c */ /* 0x008fda0003f25270 */
[----:B------:R-:W-:Y:S05]  /*0570*/  @P1 BRA `(.L_x_9) ;  /* 0x0000000000441947 */ /* 0x000fea0003800000 */
[----:B------:R-:W-:Y:S01]  /*0580*/  UMOV UR4, 0x400 ;  /* 0x0000040000047882 */ /* 0x000fe20000000000 */
[----:B------:R-:W-:Y:S01]  /*0590*/  UMOV UR8, 0x1 ;  /* 0x0000000100087882 */ /* 0x000fe20000000000 */
[----:B------:R-:W-:Y:S01]  /*05a0*/  UMOV UR6, 0x4 ;  /* 0x0000000400067882 */ /* 0x000fe20000000000 */
[----:B------:R-:W-:Y:S02]  /*05b0*/  ULEA UR4, UR47, UR4, 0x18 ;  /* 0x000000042f047291 */ /* 0x000fe4000f8ec0ff */
[----:B------:R-:W-:-:S04]  /*05c0*/  UIADD3 UR8, UPT, UPT, -UR8, 0x100000, URZ ;  /* 0x0010000008087890 */ /* 0x000fc8000fffe1ff */
[----:B------:R-:W-:Y:S02]  /*05d0*/  USHF.L.U32 UR9, UR8, 0xb, URZ ;  /* 0x0000000b08097899 */ /* 0x000fe400080006ff */
[----:B------:R-:W-:Y:S02]  /*05e0*/  USHF.L.U32 UR8, UR8, 0x1, URZ ;  /* 0x0000000108087899 */ /* 0x000fe400080006ff */
[----:B------:R-:W-:-:S04]  /*05f0*/  UIADD3 UR6, UPT, UPT, -UR6, 0x100000, URZ ;  /* 0x0010000006067890 */ /* 0x000fc8000fffe1ff */
[----:B------:R-:W-:Y:S02]  /*0600*/  USHF.L.U32 UR7, UR6, 0xb, URZ ;  /* 0x0000000b06077899 */ /* 0x000fe400080006ff */
[----:B------:R-:W-:Y:S01]  /*0610*/  USHF.L.U32 UR6, UR6, 0x1, URZ ;  /* 0x0000000106067899 */ /* 0x000fe200080006ff */
[----:B------:R-:W-:Y:S01]  /*0620*/  ELECT P1, URZ, PT ;  /* 0x0000000000ff782f */ /* 0x000fe20003820000 */
[----:B------:R-:W3:Y:S02]  /*0630*/  FENCE.VIEW.ASYNC.S ;  /* 0x00000000000073c6 */ /* 0x000ee40000000000 */
[----:B---3--:R3:W4:Y:S08]  /*0640*/  SYNCS.EXCH.64 URZ, [UR4], UR8 ;  /* 0x0000000804ff75b2 */ /* 0x0087300008000100 */
[----:B------:R3:W1:Y:S01]  /*0650*/  SYNCS.EXCH.64 URZ, [UR4+0x10], UR6 ;  /* 0x0000100604ff75b2 */ /* 0x0006620008000100 */
[----:B------:R3:W1:Y:S01]  /*0660*/  SYNCS.EXCH.64 URZ, [UR4+0x8], UR8 ;  /* 0x0000080804ff75b2 */ /* 0x0006620008000100 */
[----:B------:R3:W1:Y:S01]  /*0670*/  SYNCS.EXCH.64 URZ, [UR4+0x18], UR6 ;  /* 0x0000180604ff75b2 */ /* 0x0006620008000100 */
[----:B------:R-:W-:Y:S01]  /*0680*/  NOP ;  /* 0x0000000000007918 */ /* 0x000fe20000000000 */
.L_x_9:
[----:B------:R-:W2:Y:S01]  /*0690*/  SHFL.IDX PT, R0, R151, RZ, 0x1f ;  /* 0x00001fff97007589 */ /* 0x000ea200000e0000 */
[----:B------:R-:W-:Y:S01]  /*06a0*/  NOP ;  /* 0x0000000000007918 */ /* 0x000fe20000000000 */
[----:B--2---:R-:W-:-:S13]  /*06b0*/  ISETP.NE.AND P1, PT, R0, 0x1, PT ;  /* 0x000000010000780c */ /* 0x004fda0003f25270 */
[----:B------:R-:W-:Y:S05]  /*06c0*/  @P1 BRA `(.L_x_10) ;  /* 0x0000000000541947 */ /* 0x000fea0003800000 */
[----:B---3--:R-:W-:Y:S01]  /*06d0*/  UMOV UR4, 0x400 ;  /* 0x0000040000047882 */ /* 0x008fe20000000000 */
        /* <DEDUP_REMOVED lines=10> */
[----:B------:R-:W2:Y:S02]  /*0780*/  FENCE.VIEW.ASYNC.S ;  /* 0x00000000000073c6 */ /* 0x000ea40000000000 */
[----:B--2---:R2:W3:Y:S08]  /*0790*/  SYNCS.EXCH.64 URZ, [UR4+0x20], UR8 ;  /* 0x0000200804ff75b2 */ /* 0x0044f00008000100 */
[----:B------:R2:W1:Y:S01]  /*07a0*/  SYNCS.EXCH.64 URZ, [UR4+0x40], UR6 ;  /* 0x0000400604ff75b2 */ /* 0x0004620008000100 */
[----:B------:R2:W1:Y:S01]  /*07b0*/  SYNCS.EXCH.64 URZ, [UR4+0x28], UR8 ;  /* 0x0000280804ff75b2 */ /* 0x0004620008000100 */
[----:B------:R2:W1:Y:S01]  /*07c0*/  SYNCS.EXCH.64 URZ, [UR4+0x48], UR6 ;  /* 0x0000480604ff75b2 */ /* 0x0004620008000100 */
[----:B------:R2:W1:Y:S01]  /*07d0*/  SYNCS.EXCH.64 URZ, [UR4+0x30], UR8 ;  /* 0x0000300804ff75b2 */ /* 0x0004620008000100 */
[----:B------:R2:W1:Y:S01]  /*07e0*/  SYNCS.EXCH.64 URZ, [UR4+0x50], UR6 ;  /* 0x0000500604ff75b2 */ /* 0x0004620008000100 */
[----:B------:R2:W1:Y:S01]  /*07f0*/  SYNCS.EXCH.64 URZ, [UR4+0x38], UR8 ;  /* 0x0000380804ff75b2 */ /* 0x0004620008000100 */
[----:B------:R2:W1:Y:S01]  /*0800*/  SYNCS.EXCH.64 URZ, [UR4+0x58], UR6 ;  /* 0x0000580604ff75b2 */ /* 0x0004620008000100 */
[----:B------:R-:W-:Y:S01]  /*0810*/  NOP ;  /* 0x0000000000007918 */ /* 0x000fe20000000000 */
.L_x_10:
[----:B------:R-:W4:Y:S01]  /*0820*/  SHFL.IDX PT, R0, R151, RZ, 0x1f ;  /* 0x00001fff97007589 */ /* 0x000f2200000e0000 */
[----:B------:R-:W-:Y:S01]  /*0830*/  NOP ;  /* 0x0000000000007918 */ /* 0x000fe20000000000 */
[----:B----4-:R-:W-:-:S13]  /*0840*/  ISETP.NE.AND P1, PT, R0, 0x3, PT ;  /* 0x000000030000780c */ /* 0x010fda0003f25270 */
[----:B------:R-:W-:Y:S05]  /*0850*/  @P1 BRA `(.L_x_11) ;  /* 0x00000000002c1947 */ /* 0x000fea0003800000 */
[----:B--23--:R-:W-:Y:S01]  /*0860*/  UMOV UR6, 0x400 ;  /* 0x0000040000067882 */ /* 0x00cfe20000000000 */
[----:B------:R-:W-:Y:S01]  /*0870*/  UMOV UR4, 0x20 ;  /* 0x0000002000047882 */ /* 0x000fe20000000000 */
[----:B------:R-:W-:Y:S02]  /*0880*/  ULEA UR6, UR47, UR6, 0x18 ;  /* 0x000000062f067291 */ /* 0x000fe4000f8ec0ff */
[----:B------:R-:W-:-:S04]  /*0890*/  UIADD3 UR4, UPT, UPT, -UR4, 0x100000, URZ ;  /* 0x0010000004047890 */ /* 0x000fc8000fffe1ff */
[----:B------:R-:W-:Y:S02]  /*08a0*/  USHF.L.U32 UR5, UR4, 0xb, URZ ;  /* 0x0000000b04057899 */ /* 0x000fe400080006ff */
[----:B------:R-:W-:Y:S01]  /*08b0*/  USHF.L.U32 UR4, UR4, 0x1, URZ ;  /* 0x0000000104047899 */ /* 0x000fe200080006ff */
[----:B------:R-:W-:Y:S01]  /*08c0*/  ELECT P1, URZ, PT ;  /* 0x0000000000ff782f */ /* 0x000fe20003820000 */
[----:B------:R-:W2:Y:S10]  /*08d0*/  FENCE.VIEW.ASYNC.S ;  /* 0x00000000000073c6 */ /* 0x000eb40000000000 */
[----:B--2---:R4:W2:Y:S01]  /*08e0*/  SYNCS.EXCH.64 URZ, [UR6+0x60], UR4 ;  /* 0x0000600406ff75b2 */ /* 0x0048a20008000100 */
[----:B------:R4:W3:Y:S02]  /*08f0*/  SYNCS.EXCH.64 URZ, [UR6+0x68], UR4 ;  /* 0x0000680406ff75b2 */ /* 0x0008e40008000100 */
[----:B----4-:R-:W-:Y:S01]  /*0900*/  NOP ;  /* 0x0000000000007918 */ /* 0x010fe20000000000 */
.L_x_11:
[----:B------:R-:W4:Y:S01]  /*0910*/  SHFL.IDX PT, R0, R151, RZ, 0x1f ;  /* 0x00001fff97007589 */ /* 0x000f2200000e0000 */
[----:B------:R-:W-:Y:S01]  /*0920*/  NOP ;  /* 0x0000000000007918 */ /* 0x000fe20000000000 */
[----:B----4-:R-:W-:-:S13]  /*0930*/  ISETP.NE.AND P1, PT, R0, 0x4, PT ;  /* 0x000000040000780c */ /* 0x010fda0003f25270 */
[----:B------:R-:W-:Y:S05]  /*0940*/  @P1 BRA `(.L_x_12) ;  /* 0x0000000000481947 */ /* 0x000fea0003800000 */
[----:B--23--:R-:W-:Y:S01]  /*0950*/  UMOV UR4, 0x720 ;  /* 0x0000072000047882 */ /* 0x00cfe20000000000 */
[----:B------:R-:W-:Y:S01]  /*0960*/  UMOV UR6, 0x400 ;  /* 0x0000040000067882 */ /* 0x000fe20000000000 */
[----:B------:R-:W-:Y:S01]  /*0970*/  USEL UR4, UR4, 0x620, UP4 ;  /* 0x0000062004047887 */ /* 0x000fe2000a000000 */
        /* <DEDUP_REMOVED lines=10> */
[----:B--2---:R4:W2:Y:S08]  /*0a20*/  SYNCS.EXCH.64 URZ, [UR6+0x70], UR8 ;  /* 0x0000700806ff75b2 */ /* 0x0048b00008000100 */
[----:B------:R4:W3:Y:S01]  /*0a30*/  SYNCS.EXCH.64 URZ, [UR6+0x80], UR4 ;  /* 0x0000800406ff75b2 */ /* 0x0008e20008000100 */
[----:B------:R4:W1:Y:S01]  /*0a40*/  SYNCS.EXCH.64 URZ, [UR6+0x78], UR8 ;  /* 0x0000780806ff75b2 */ /* 0x0008620008000100 */
[----:B------:R4:W1:Y:S02]  /*0a50*/  SYNCS.EXCH.64 URZ, [UR6+0x88], UR4 ;  /* 0x0000880406ff75b2 */ /* 0x0008640008000100 */
[----:B----4-:R-:W-:Y:S01]  /*0a60*/  NOP ;  /* 0x0000000000007918 */ /* 0x010fe20000000000 */
.L_x_12:
[----:B------:R-:W4:Y:S01]  /*0a70*/  SHFL.IDX PT, R0, R151, RZ, 0x1f ;  /* 0x00001fff97007589 */ /* 0x000f2200000e0000 */
[----:B------:R-:W-:Y:S01]  /*0a80*/  NOP ;  /* 0x0000000000007918 */ /* 0x000fe20000000000 */
[----:B----4-:R-:W-:-:S13]  /*0a90*/  ISETP.NE.AND P1, PT, R0, 0x5, PT ;  /* 0x000000050000780c */ /* 0x010fda0003f25270 */
[----:B------:R-:W-:Y:S05]  /*0aa0*/  @P1 BRA `(.L_x_13) ;  /* 0x0000000000441947 */ /* 0x000fea0003800000 */
[----:B--23--:R-:W-:Y:S01]  /*0ab0*/  UMOV UR4, 0x400 ;  /* 0x0000040000047882 */ /* 0x00cfe20000000000 */
        /* <DEDUP_REMOVED lines=16> */
.L_x_13:
[----:B------:R-:W4:Y:S01]  /*0bc0*/  SHFL.IDX PT, R0, R151, RZ, 0x1f ;  /* 0x00001fff97007589 */ /* 0x000f2200000e0000 */
[----:B------:R-:W-:Y:S01]  /*0bd0*/  ISETP.NE.OR P0, PT, RZ, UR17, !P0 ;  /* 0x00000011ff007c0c */ /* 0x000fe2000c705670 */
        /* <DEDUP_REMOVED lines=12> */
[----:B------:R4:W3:Y:S01]  /*0ca0*/  SYNCS.EXCH.64 URZ, [UR4+0xc0], UR6 ;  /* 0x0000c00604ff75b2 */ /* 0x0008e20008000100 */
[----:B------:R4:W1:Y:S01]  /*0cb0*/  SYNCS.EXCH.64 URZ, [UR4+0xb8], UR6 ;  /* 0x0000b80604ff75b2 */ /* 0x0008620008000100 */
[----:B------:R4:W1:Y:S02]  /*0cc0*/  SYNCS.EXCH.64 URZ, [UR4+0xc8], UR6 ;  /* 0x0000c80604ff75b2 */ /* 0x0008640008000100 */
[----:B----4-:R-:W-:Y:S01]  /*0cd0*/  NOP ;  /* 0x0000000000007918 */ /* 0x010fe20000000000 */
.L_x_14:
[----:B------:R-:W-:Y:S01]  /*0ce0*/  VOTEU.ALL UP0, P0 ;  /* 0x0000000000ff7886 */ /* 0x000fe20000000000 */
[----:B--23--:R-:W-:Y:S01]  /*0cf0*/  UMOV UR4, 0x20 ;  /* 0x0000002000047882 */ /* 0x00cfe20000000000 */
[----:B------:R-:W2:Y:S01]  /*0d00*/  LDCU UR7, c[0x0][0x36c] ;  /* 0x00006d80ff0777ac */ /* 0x000ea20008000800 */
[----:B------:R-:W-:Y:S01]  /*0d10*/  NOP ;  /* 0x0000000000007918 */ /* 0x000fe20000000000 */
[----:B------:R-:W-:Y:S01]  /*0d20*/  LOP3.LUT R0, R166, 0x1f, RZ, 0xc0, !PT ;  /* 0x0000001fa6007812 */ /* 0x000fe200078ec0ff */
[----:B------:R-:W-:Y:S01]  /*0d30*/  @!UP0 UMOV UR6, 0x400 ;  /* 0x0000040000068882 */ /* 0x000fe20000000000 */
[----:B------:R-:W-:-:S04]  /*0d40*/  @!UP0 UIADD3 UR4, UPT, UPT, -UR4, 0x100000, URZ ;  /* 0x0010000004048890 */ /* 0x000fc8000fffe1ff */
[----:B------:R-:W-:Y:S02]  /*0d50*/  @!UP0 USHF.L.U32 UR5, UR4, 0xb, URZ ;  /* 0x0000000b04058899 */ /* 0x000fe400080006ff */
[----:B------:R-:W-:Y:S02]  /*0d60*/  @!UP0 USHF.L.U32 UR4, UR4, 0x1, URZ ;  /* 0x0000000104048899 */ /* 0x000fe400080006ff */
[----:B------:R-:W-:Y:S01]  /*0d70*/  @!UP0 ULEA UR6, UR47, UR6, 0x18 ;  /* 0x000000062f068291 */ /* 0x000fe2000f8ec0ff */
[----:B------:R-:W-:Y:S01]  /*0d80*/  VOTEU.ALL UP0, P0 ;  /* 0x0000000000ff7886 */ /* 0x000fe20000000000 */
[----:B------:R-:W-:Y:S02]  /*0d90*/  UISETP.NE.AND UP5, UPT, UR17, URZ, UPT ;  /* 0x000000ff1100728c */ /* 0x000fe4000bfa5270 */
[----:B--2---:R-:W-:Y:S01]  /*0da0*/  UISETP.EQ.U32.AND UP6, UPT, UR7, 0x1, UPT ;  /* 0x000000010700788c */ /* 0x004fe2000bfc2070 */
[----:B------:R-:W2:Y:S07]  /*0db0*/  FENCE.VIEW.ASYNC.S ;  /* 0x00000000000073c6 */ /* 0x000eae0000000000 */
[----:B--2---:R2:W3:Y:S01]  /*0dc0*/  @!UP0 SYNCS.EXCH.64 URZ, [UR6+0xd0], UR4 ;  /* 0x0000d00406ff85b2 */ /* 0x0044e20008000100 */
[----:B------:R-:W-:Y:S05]  /*0dd0*/  BRA.U !UP6, `(.L_x_15) ;  /* 0x000000010e087547 */ /* 0x000fea000b800000 */
[----:B-1-3--:R-:W-:Y:S01]  /*0de0*/  UCGABAR_ARV ;  /* 0x00000000000079c7 */ /* 0x00afe20008000000 */
[----:B------:R-:W-:Y:S05]  /*0df0*/  BRA `(.L_x_16) ;  /* 0x0000000000047947 */ /* 0x000fea0003800000 */
.L_x_15:
[----:B-1-3--:R-:W-:Y:S01]  /*0e00*/  NOP ;  /* 0x0000000000007918 */ /* 0x00afe20000000000 */
.L_x_16:
[----:B------:R-:W1:Y:S01]  /*0e10*/  S2UR UR20, SR_CTAID.X ;  /* 0x00000000001479c3 */ /* 0x000e620000002500 */
[----:B------:R-:W-:-:S05]  /*0e20*/  CS2R.32 R152, SR_CgaSize ;  /* 0x0000000000987805 */ /* 0x000fca0000008a00 */
[----:B------:R-:W-:-:S05]  /*0e30*/  IMAD R152, R152, -0xa0, RZ ;  /* 0xffffff6098987824 */ /* 0x000fca00078e02ff */
[----:B--2---:R-:W-:-:S14]  /*0e40*/  R2UR UR5, R152 ;  /* 0x00000000980572ca */ /* 0x004fdc00000e0000 */
[----:B------:R-:W2:Y:S01]  /*0e50*/  LDCU UR5, c[0x0][UR5+0x2b0] ;  /* 0x00005600050577ac */ /* 0x000ea20008000800 */
[----:B------:R-:W-:-:S05]  /*0e60*/  CS2R.32 R152, SR_CgaSize ;  /* 0x0000000000987805 */ /* 0x000fca0000008a00 */
[----:B------:R-:W-:-:S05]  /*0e70*/  IMAD R152, R152, -0xa0, RZ ;  /* 0xffffff6098987824 */ /* 0x000fca00078e02ff */
[----:B------:R-:W-:-:S14]  /*0e80*/  R2UR UR4, R152 ;  /* 0x00000000980472ca */ /* 0x000fdc00000e0000 */
[----:B------:R-:W3:Y:S01]  /*0e90*/  LDCU UR4, c[0x0][UR4+0x2b4] ;  /* 0x00005680040477ac */ /* 0x000ee20008000800 */
[----:B------:R-:W4:Y:S01]  /*0ea0*/  S2UR UR16, SR_CTAID.Y ;  /* 0x00000000001079c3 */ /* 0x000f220000002600 */
[----:B------:R-:W-:-:S05]  /*0eb0*/  CS2R.32 R152, SR_CgaSize ;  /* 0x0000000000987805 */ /* 0x000fca0000008a00 */
[----:B------:R-:W-:-:S05]  /*0ec0*/  IMAD R152, R152, -0xa0, RZ ;  /* 0xffffff6098987824 */ /* 0x000fca00078e02ff */
[----:B------:R-:W-:-:S14]  /*0ed0*/  R2UR UR7, R152 ;  /* 0x00000000980772ca */ /* 0x000fdc00000e0000 */
[----:B------:R-:W3:Y:S01]  /*0ee0*/  LDCU UR7, c[0x0][UR7+0x2a0] ;  /* 0x00005400070777ac */ /* 0x000ee20008000800 */
[----:B------:R-:W-:-:S05]  /*0ef0*/  CS2R.32 R152, SR_CgaSize ;  /* 0x0000000000987805 */ /* 0x000fca0000008a00 */
[----:B------:R-:W-:-:S05]  /*0f00*/  IMAD R152, R152, -0xa0, RZ ;  /* 0xffffff6098987824 */ /* 0x000fca00078e02ff */
[----:B------:R-:W-:-:S14]  /*0f10*/  R2UR UR63, R152 ;  /* 0x00000000983f72ca */ /* 0x000fdc00000e0000 */
[----:B------:R-:W3:Y:S01]  /*0f20*/  LDCU UR63, c[0x0][UR63+0x2a4] ;  /* 0x000054803f3f77ac */ /* 0x000ee20008000800 */
[----:B------:R-:W-:Y:S01]  /*0f30*/  UISETP.GT.U32.AND UP0, UPT, UR68, 0xffff, UPT ;  /* 0x0000ffff4400788c */ /* 0x000fe2000bf04070 */
[----:B------:R-:W3:Y:S01]  /*0f40*/  LDCU UR21, c[0x0][0xb24] ;  /* 0x00016480ff1577ac */ /* 0x000ee20008000800 */
[----:B------:R-:W3:Y:S01]  /*0f50*/  LDCU UR42, c[0x0][0xb24] ;  /* 0x00016480ff2a77ac */ /* 0x000ee20008000800 */
[----:B-1----:R-:W-:Y:S01]  /*0f60*/  I2FP.F32.U32 R3, UR20 ;  /* 0x0000001400037c45 */ /* 0x002fe20008201000 */
[----:B------:R-:W1:Y:S04]  /*0f70*/  LDCU UR27, c[0x0][0xb30] ;  /* 0x00016600ff1b77ac */ /* 0x000e680008000800 */
[----:B--2---:R-:W-:Y:S01]  /*0f80*/  FMUL R3, R3, UR5 ;  /* 0x0000000503037c20 */ /* 0x004fe20008400000 */
[----:B------:R-:W-:Y:S01]  /*0f90*/  USHF.L.U32 UR37, UR47, 0xa, URZ ;  /* 0x0000000a2f257899 */ /* 0x000fe200080006ff */
[----:B----4-:R-:W-:Y:S01]  /*0fa0*/  I2FP.F32.U32 R2, UR16 ;  /* 0x0000001000027c45 */ /* 0x010fe20008201000 */
[----:B------:R-:W-:Y:S01]  /*0fb0*/  UMOV UR11, 0x55 ;  /* 0x00000055000b7882 */ /* 0x000fe20000000000 */
[----:B------:R-:W-:-:S02]  /*0fc0*/  USHF.L.U32 UR55, UR20, 0x7, URZ ;  /* 0x0000000714377899 */ /* 0x000fc400080006ff */
[----:B------:R-:W2:Y:S01]  /*0fd0*/  F2I.U32.TRUNC.NTZ R3, R3 ;  /* 0x0000000300037305 */ /* 0x000ea2000020f000 */
[----:B------:R-:W-:Y:S01]  /*0fe0*/  USEL UR31, UR68, 0xffff, !UP0 ;  /* 0x0000ffff441f7887 */ /* 0x000fe2000c000000 */
[----:B---3--:R-:W-:-:S06]  /*0ff0*/  FMUL R2, R2, UR4 ;  /* 0x0000000402027c20 */ /* 0x008fcc0008400000 */
[----:B------:R-:W3:Y:S01]  /*1000*/  F2I.U32.TRUNC.NTZ R2, R2 ;  /* 0x0000000200027305 */ /* 0x000ee2000020f000 */
[----:B--2---:R-:W-:Y:S02]  /*1010*/  R2UR UR4, R3 ;  /* 0x00000000030472ca */ /* 0x004fe400000e0000 */
[----:B------:R-:W-:Y:S02]  /*1020*/  PRMT R3, RZ, 0x7610, R3 ;  /* 0x00007610ff037816 */ /* 0x000fe40000000003 */
[----:B---3--:R-:W-:Y:S02]  /*1030*/  R2UR UR6, R2 ;  /* 0x00000000020672ca */ /* 0x008fe400000e0000 */
[----:B------:R-:W-:-:S07]  /*1040*/  PRMT R2, RZ, 0x7610, R2 ;  /* 0x00007610ff027816 */ /* 0x000fce0000000002 */
[----:B------:R-:W-:-:S04]  /*1050*/  UIADD3 UR5, UPT, UPT, -UR4, URZ, URZ ;  /* 0x000000ff04057290 */ /* 0x000fc8000fffe1ff */
[----:B------:R-:W-:Y:S02]  /*1060*/  UIMAD UR5, UR7, UR5, UR20 ;  /* 0x00000005070572a4 */ /* 0x000fe4000f8e0214 */
[----:B------:R-:W-:-:S04]  /*1070*/  UIADD3 UR4, UPT, UPT, -UR6, URZ, URZ ;  /* 0x000000ff06047290 */ /* 0x000fc8000fffe1ff */
[----:B------:R-:W-:Y:S01]  /*1080*/  IMAD.U32 R152, RZ, RZ, UR5 ;  /* 0x00000005ff987e24 */ /* 0x000fe2000f8e00ff */
[----:B------:R-:W-:Y:S01]  /*1090*/  UIMAD UR63, UR63, UR4, UR16 ;  /* 0x000000043f3f72a4 */ /* 0x000fe2000f8e0210 */
[----:B-1----:R-:W-:Y:S11]  /*10a0*/  BRA.U UP5, `(.L_x_17) ;  /* 0x0000000105607547 */ /* 0x002ff6000b800000 */
[----:B------:R-:W-:-:S13]  /*10b0*/  R2UR UR4, R152 ;  /* 0x00000000980472ca */ /* 0x000fda00000e0000 */
[----:B------:R-:W-:Y:S02]  /*10c0*/  UISETP.GT.U32.AND UP0, UPT, UR4, 0x1, UPT ;  /* 0x000000010400788c */ /* 0x000fe4000bf04070 */
[----:B------:R-:W-:Y:S02]  /*10d0*/  ULOP3.LUT UR10, UR4, 0xfffffffe, URZ, 0xc0, !UPT ;  /* 0xfffffffe040a7892 */ /* 0x000fe4000f8ec0ff */
[----:B------:R-:W-:Y:S02]  /*10e0*/  UISETP.NE.AND UP3, UPT, UR63, URZ, UP0 ;  /* 0x000000ff3f00728c */ /* 0x000fe40008765270 */
[----:B------:R-:W-:Y:S02]  /*10f0*/  UISETP.NE.AND UP2, UPT, UR63, 0x1, UP0 ;  /* 0x000000013f00788c */ /* 0x000fe40008745270 */
[----:B------:R-:W-:Y:S02]  /*1100*/  UISETP.NE.AND UP1, UPT, UR63, 0x2, UP0 ;  /* 0x000000023f00788c */ /* 0x000fe40008725270 */
[----:B------:R-:W-:-:S02]  /*1110*/  UISETP.NE.AND UP0, UPT, UR63, 0x3, UP0 ;  /* 0x000000033f00788c */ /* 0x000fc40008705270 */
[----:B------:R-:W-:Y:S02]  /*1120*/  USEL UR6, URZ, 0x1, UP3 ;  /* 0x00000001ff067887 */ /* 0x000fe40009800000 */
[----:B------:R-:W-:Y:S02]  /*1130*/  USEL UR5, URZ, 0x4, UP2 ;  /* 0x00000004ff057887 */ /* 0x000fe40009000000 */
[----:B------:R-:W-:Y:S02]  /*1140*/  USEL UR4, URZ, 0x10, UP1 ;  /* 0x00000010ff047887 */ /* 0x000fe40008800000 */
[----:B------:R-:W-:Y:S02]  /*1150*/  USEL UR9, URZ, 0x40, UP0 ;  /* 0x00000040ff097887 */ /* 0x000fe40008000000 */
[----:B------:R-:W-:Y:S02]  /*1160*/  USEL UR8, URZ, 0x2, UP3 ;  /* 0x00000002ff087887 */ /* 0x000fe40009800000 */
[----:B------:R-:W-:-:S02]  /*1170*/  UIADD3 UR4, UPT, UPT, UR4, UR5, UR6 ;  /* 0x0000000504047290 */ /* 0x000fc4000fffe006 */
[----:B------:R-:W-:Y:S02]  /*1180*/  USEL UR6, URZ, 0x20, UP1 ;  /* 0x00000020ff067887 */ /* 0x000fe40008800000 */
[----:B------:R-:W-:Y:S02]  /*1190*/  USEL UR7, URZ, 0x8, UP2 ;  /* 0x00000008ff077887 */ /* 0x000fe40009000000 */
[----:B------:R-:W-:Y:S02]  /*11a0*/  UIADD3 UR5, UPT, UPT, UR8, UR9, UR4 ;  /* 0x0000000908057290 */ /* 0x000fe4000fffe004 */
[----:B------:R-:W-:Y:S02]  /*11b0*/  ULEA UR4, UR63, UR10, 0x1 ;  /* 0x0000000a3f047291 */ /* 0x000fe4000f8e08ff */
[----:B------:R-:W-:Y:S02]  /*11c0*/  USEL UR8, URZ, 0x80, UP0 ;  /* 0x00000080ff087887 */ /* 0x000fe40008000000 */
[----:B------:R-:W-:-:S03]  /*11d0*/  UIADD3 UR5, UPT, UPT, UR6, UR7, UR5 ;  /* 0x0000000706057290 */ /* 0x000fc6000fffe005 */
[----:B------:R-:W-:Y:S01]  /*11e0*/  UMOV UR6, 0x3 ;  /* 0x0000000300067882 */ /* 0x000fe20000000000 */
[----:B------:R-:W-:Y:S02]  /*11f0*/  UIADD3 UR5, UPT, UPT, UR5, UR8, URZ ;  /* 0x0000000805057290 */ /* 0x000fe4000fffe0ff */
[----:B------:R-:W-:-:S04]  /*1200*/  USHF.L.U32 UR4, UR6, UR4, URZ ;  /* 0x0000000406047299 */ /* 0x000fc800080006ff */
[----:B------:R-:W-:Y:S02]  /*1210*/  MOV R3, UR5 ;  /* 0x0000000500037c02 */ /* 0x000fe40008000f00 */
[----:B------:R-:W-:-:S07]  /*1220*/  IMAD.U32 R2, RZ, RZ, UR4 ;  /* 0x00000004ff027e24 */ /* 0x000fce000f8e00ff */
.L_x_17:
[----:B------:R-:W1:Y:S01]  /*1230*/  S2UR UR36, SR_CTAID.Z ;  /* 0x00000000002479c3 */ /* 0x000e620000002700 */
[----:B------:R-:W-:Y:S02]  /*1240*/  UISETP.GE.AND UP0, UPT, UR21, 0x1, UPT ;  /* 0x000000011500788c */ /* 0x000fe4000bf06270 */
[----:B------:R-:W-:Y:S02]  /*1250*/  ULOP3.LUT UR31, UR31, 0xffff, URZ, 0xc0, !UPT ;  /* 0x0000ffff1f1f7892 */ /* 0x000fe4000f8ec0ff */
[----:B------:R-:W-:Y:S02]  /*1260*/  UISETP.NE.AND UP3, UPT, UR17, 0x2, UPT ;  /* 0x000000021100788c */ /* 0x000fe4000bf65270 */
[----:B------:R-:W-:Y:S02]  /*1270*/  ULOP3.LUT UR37, UR37, 0x1800, URZ, 0xc0, !UPT ;  /* 0x0000180025257892 */ /* 0x000fe4000f8ec0ff */
[----:B------:R-:W-:Y:S02]  /*1280*/  ULOP3.LUT UR55, UR55, 0x80, URZ, 0xc0, !UPT ;  /* 0x0000008037377892 */ /* 0x000fe4000f8ec0ff */
[----:B------:R-:W-:Y:S01]  /*1290*/  USHF.L.U32 UR31, UR11, UR31, URZ ;  /* 0x0000001f0b1f7299 */ /* 0x000fe200080006ff */
[----:B------:R-:W-:Y:S11]  /*12a0*/  BRA.U !UP0, `(.L_x_18) ;  /* 0x0000000108d47547 */ /* 0x000ff6000b800000 */
[----:B------:R-:W2:Y:S01]  /*12b0*/  LDCU.128 UR12, c[0x0][0xb10] ;  /* 0x00016200ff0c77ac */ /* 0x000ea20008000c00 */
[----:B------:R-:W3:Y:S01]  /*12c0*/  LDCU UR6, c[0x0][0x370] ;  /* 0x00006e00ff0677ac */ /* 0x000ee20008000800 */
[----:B------:R-:W4:Y:S01]  /*12d0*/  LDCU UR5, c[0x0][0x374] ;  /* 0x00006e80ff0577ac */ /* 0x000f220008000800 */
[----:B------:R-:W1:Y:S01]  /*12e0*/  LDCU UR26, c[0x0][0xb0c] ;  /* 0x00016180ff1a77ac */ /* 0x000e620008000800 */
[----:B------:R-:W1:Y:S01]  /*12f0*/  LDCU UR7, c[0x0][0xb20] ;  /* 0x00016400ff0777ac */ /* 0x000e620008000800 */
[----:B------:R-:W1:Y:S01]  /*1300*/  LDCU.64 UR8, c[0x0][0xb28] ;  /* 0x00016500ff0877ac */ /* 0x000e620008000a00 */
[----:B--2---:R-:W-:Y:S02]  /*1310*/  UISETP.NE.AND UP0, UPT, UR14, 0x1, UPT ;  /* 0x000000010e00788c */ /* 0x004fe4000bf05270 */
[----:B----4-:R-:W-:Y:S02]  /*1320*/  UIMAD.WIDE.U32 UR10, UR5, UR15, URZ ;  /* 0x0000000f050a72a5 */ /* 0x010fe4000f8e00ff */
[----:B---3--:R-:W-:-:S02]  /*1330*/  UIMAD.WIDE.U32 UR22, UR6, UR12, URZ ;  /* 0x0000000c061672a5 */ /* 0x008fc4000f8e00ff */
[----:B-1----:R-:W-:Y:S02]  /*1340*/  UISETP.NE.AND UP1, UPT, UR26, 0x1, UPT ;  /* 0x000000011a00788c */ /* 0x002fe4000bf25270 */
[----:B------:R-:W-:Y:S01]  /*1350*/  UISETP.NE.AND UP2, UPT, UR21, 0x1, UPT ;  /* 0x000000011500788c */ /* 0x000fe2000bf45270 */
[----:B------:R-:W-:Y:S02]  /*1360*/  UMOV UR10, UR11 ;  /* 0x0000000b000a7c82 */ /* 0x000fe40008000000 */
[----:B------:R-:W-:Y:S01]  /*1370*/  UMOV UR22, UR23 ;  /* 0x0000001700167c82 */ /* 0x000fe20008000000 */
[----:B------:R-:W-:Y:S02]  /*1380*/  @UP0 USHF.R.U32.HI UR5, URZ, UR7, UR10 ;  /* 0x00000007ff050299 */ /* 0x000fe4000801160a */
[----:B------:R-:W-:Y:S02]  /*1390*/  UIMAD.WIDE.U32 UR24, UR16, UR15, URZ ;  /* 0x0000000f101872a5 */ /* 0x000fe4000f8e00ff */
[----:B------:R-:W-:-:S02]  /*13a0*/  UIMAD.WIDE.U32 UR10, UR5, UR8, URZ ;  /* 0x00000008050a72a5 */ /* 0x000fc4000f8e00ff */
[----:B------:R-:W-:Y:S02]  /*13b0*/  @UP1 USHF.R.U32.HI UR6, URZ, UR13, UR22 ;  /* 0x0000000dff061299 */ /* 0x000fe40008011616 */
[----:B------:R-:W-:Y:S02]  /*13c0*/  UIMAD.WIDE.U32 UR18, UR20, UR12, URZ ;  /* 0x0000000c141272a5 */ /* 0x000fe4000f8e00ff */
[----:B------:R-:W-:Y:S01]  /*13d0*/  UIMAD.WIDE.U32 UR22, UR6, UR8, URZ ;  /* 0x00000008061672a5 */ /* 0x000fe2000f8e00ff */
[----:B------:R-:W-:Y:S01]  /*13e0*/  UMOV UR4, UR25 ;  /* 0x0000001900047c82 */ /* 0x000fe20008000000 */
[----:B------:R-:W-:Y:S01]  /*13f0*/  UMOV UR10, UR11 ;  /* 0x0000000b000a7c82 */ /* 0x000fe20008000000 */
[----:B------:R-:W-:Y:S02]  /*1400*/  USHF.R.U32.HI UR4, URZ, UR7, UR4 ;  /* 0x00000007ff047299 */ /* 0x000fe40008011604 */
[----:B------:R-:W-:Y:S02]  /*1410*/  @UP2 USHF.R.U32.HI UR5, URZ, UR9, UR10 ;  /* 0x00000009ff052299 */ /* 0x000fe4000801160a */
[----:B------:R-:W-:Y:S01]  /*1420*/  UMOV UR7, UR23 ;  /* 0x0000001700077c82 */ /* 0x000fe20008000000 */
[----:B------:R-:W-:Y:S01]  /*1430*/  UMOV UR18, UR19 ;  /* 0x0000001300127c82 */ /* 0x000fe20008000000 */
[----:B------:R-:W-:-:S02]  /*1440*/  @UP2 USHF.R.U32.HI UR6, URZ, UR9, UR7 ;  /* 0x00000009ff062299 */ /* 0x000fc40008011607 */
[----:B------:R-:W-:Y:S02]  /*1450*/  USHF.R.U32.HI UR13, URZ, UR13, UR18 ;  /* 0x0000000dff0d7299 */ /* 0x000fe40008011612 */
[----:B------:R-:W-:Y:S02]  /*1460*/  USEL UR4, UR16, UR4, !UP0 ;  /* 0x0000000410047287 */ /* 0x000fe4000c000000 */
[----:B------:R-:W-:Y:S02]  /*1470*/  UIMAD UR7, UR5, UR21, URZ ;  /* 0x00000015050772a4 */ /* 0x000fe4000f8e02ff */
[----:B------:R-:W-:Y:S02]  /*1480*/  USEL UR5, UR20, UR13, !UP1 ;  /* 0x0000000d14057287 */ /* 0x000fe4000c800000 */
[----:B------:R-:W-:Y:S02]  /*1490*/  UIMAD UR12, UR6, UR21, URZ ;  /* 0x00000015060c72a4 */ /* 0x000fe4000f8e02ff */
[----:B------:R-:W-:-:S02]  /*14a0*/  UISETP.GE.AND UP0, UPT, UR4, UR7, UPT ;  /* 0x000000070400728c */ /* 0x000fc4000bf06270 */
[----:B------:R-:W-:Y:S02]  /*14b0*/  UIMAD.WIDE.U32 UR10, UR4, UR8, URZ ;  /* 0x00000008040a72a5 */ /* 0x000fe4000f8e00ff */
[----:B------:R-:W-:Y:S02]  /*14c0*/  UISETP.GE.OR UP0, UPT, UR5, UR12, UP0 ;  /* 0x0000000c0500728c */ /* 0x000fe40008706670 */
[----:B------:R-:W-:Y:S02]  /*14d0*/  UIMAD.WIDE.U32 UR12, UR5, UR8, URZ ;  /* 0x00000008050c72a5 */ /* 0x000fe4000f8e00ff */
[----:B------:R-:W-:Y:S01]  /*14e0*/  UIADD3 UR10, UPT, UPT, -UR4, URZ, URZ ;  /* 0x000000ff040a7290 */ /* 0x000fe2000fffe1ff */
[----:B------:R-:W-:Y:S01]  /*14f0*/  UMOV UR8, UR11 ;  /* 0x0000000b00087c82 */ /* 0x000fe20008000000 */
[----:B------:R-:W-:Y:S02]  /*1500*/  UIADD3 UR11, UPT, UPT, -UR5, URZ, URZ ;  /* 0x000000ff050b7290 */ /* 0x000fe4000fffe1ff */
[----:B------:R-:W-:-:S03]  /*1510*/  USHF.R.U32.HI UR8, URZ, UR9, UR8 ;  /* 0x00000009ff087299 */ /* 0x000fc60008011608 */
[----:B------:R-:W-:Y:S01]  /*1520*/  @!UP0 UMOV UR7, UR13 ;  /* 0x0000000d00078c82 */ /* 0x000fe20008000000 */
[----:B------:R-:W-:Y:S02]  /*1530*/  UIMAD UR16, UR14, UR10, UR16 ;  /* 0x0000000a0e1072a4 */ /* 0x000fe4000f8e0210 */
[----:B------:R-:W-:Y:S02]  /*1540*/  USEL UR8, UR4, UR8, !UP2 ;  /* 0x0000000804087287 */ /* 0x000fe4000d000000 */
[----:B------:R-:W-:Y:S02]  /*1550*/  @!UP0 USHF.R.U32.HI UR7, URZ, UR9, UR7 ;  /* 0x00000009ff078299 */ /* 0x000fe40008011607 */
[----:B------:R-:W-:Y:S02]  /*1560*/  UIADD3 UR9, UPT, UPT, -UR8, URZ, URZ ;  /* 0x000000ff08097290 */ /* 0x000fe4000fffe1ff */
[----:B------:R-:W-:Y:S02]  /*1570*/  @!UP0 USEL UR7, UR5, UR7, !UP2 ;  /* 0x0000000705078287 */ /* 0x000fe4000d000000 */
[----:B------:R-:W-:-:S02]  /*1580*/  UIMAD UR9, UR21, UR9, UR4 ;  /* 0x00000009150972a4 */ /* 0x000fc4000f8e0204 */
[----:B------:R-:W-:Y:S02]  /*1590*/  @!UP0 UIADD3 UR8, UPT, UPT, UR8, -UR7, URZ ;  /* 0x8000000708088290 */ /* 0x000fe4000fffe0ff */
[----:B------:R-:W-:Y:S02]  /*15a0*/  @!UP0 UIMAD UR6, UR9, UR6, UR7 ;  /* 0x00000006090682a4 */ /* 0x000fe4000f8e0207 */
[----:B------:R-:W-:Y:S02]  /*15b0*/  @!UP0 UIMAD UR4, UR8, UR21, UR5 ;  /* 0x00000015080482a4 */ /* 0x000fe4000f8e0205 */
[----:B------:R-:W-:Y:S02]  /*15c0*/  UIMAD UR20, UR26, UR11, UR20 ;  /* 0x0000000b1a1472a4 */ /* 0x000fe4000f8e0214 */
[----:B------:R-:W-:Y:S01]  /*15d0*/  UIMAD UR16, UR4, UR14, UR16 ;  /* 0x0000000e041072a4 */ /* 0x000fe2000f8e0210 */
[----:B------:R-:W-:Y:S02]  /*15e0*/  @!UP0 UMOV UR5, UR6 ;  /* 0x0000000600058c82 */ /* 0x000fe40008000000 */
[----:B------:R-:W-:-:S12]  /*15f0*/  UIMAD UR20, UR5, UR26, UR20 ;  /* 0x0000001a051472a4 */ /* 0x000fd8000f8e0214 */
.L_x_18:
[----:B------:R-:W-:-:S09]  /*1600*/  UISETP.NE.AND UP0, UPT, UR27, 0x1, UPT ;  /* 0x000000011b00788c */ /* 0x000fd2000bf05270 */
[----:B------:R-:W-:Y:S05]  /*1610*/  BRA.U UP0, `(.L_x_19) ;  /* 0x0000000100447547 */ /* 0x000fea000b800000 */
[----:B------:R-:W2:Y:S01]  /*1620*/  LDCU.128 UR8, c[0x0][0xb10] ;  /* 0x00016200ff0877ac */ /* 0x000ea20008000c00 */
[----:B------:R-:W3:Y:S01]  /*1630*/  LDCU UR12, c[0x0][0xb0c] ;  /* 0x00016180ff0c77ac */ /* 0x000ee20008000800 */
[----:B------:R-:W4:Y:S01]  /*1640*/  LDCU UR13, c[0x0][0xb20] ;  /* 0x00016400ff0d77ac */ /* 0x000f220008000800 */
[----:B--2---:R-:W-:Y:S02]  /*1650*/  UIMAD.WIDE.U32 UR6, UR20, UR8, URZ ;  /* 0x00000008140672a5 */ /* 0x004fe4000f8e00ff */
[----:B------:R-:W-:Y:S02]  /*1660*/  UIMAD.WIDE.U32 UR4, UR16, UR11, URZ ;  /* 0x0000000b100472a5 */ /* 0x000fe4000f8e00ff */
[----:B---3--:R-:W-:Y:S02]  /*1670*/  UISETP.NE.AND UP1, UPT, UR12, 0x1, UPT ;  /* 0x000000010c00788c */ /* 0x008fe4000bf25270 */
[----:B------:R-:W-:Y:S01]  /*1680*/  UISETP.NE.AND UP0, UPT, UR10, 0x1, UPT ;  /* 0x000000010a00788c */ /* 0x000fe2000bf05270 */
[----:B------:R-:W-:-:S02]  /*1690*/  UMOV UR6, UR7 ;  /* 0x0000000700067c82 */ /* 0x000fc40008000000 */
[----:B------:R-:W-:Y:S01]  /*16a0*/  UMOV UR4, UR5 ;  /* 0x0000000500047c82 */ /* 0x000fe20008000000 */
[----:B------:R-:W-:Y:S02]  /*16b0*/  USHF.R.U32.HI UR6, URZ, UR9, UR6 ;  /* 0x00000009ff067299 */ /* 0x000fe40008011606 */
[----:B----4-:R-:W-:Y:S02]  /*16c0*/  USHF.R.U32.HI UR4, URZ, UR13, UR4 ;  /* 0x0000000dff047299 */ /* 0x010fe40008011604 */
[----:B------:R-:W-:Y:S02]  /*16d0*/  USEL UR5, UR20, UR6, !UP1 ;  /* 0x0000000614057287 */ /* 0x000fe4000c800000 */
[----:B------:R-:W-:-:S04]  /*16e0*/  USEL UR4, UR16, UR4, !UP0 ;  /* 0x0000000410047287 */ /* 0x000fc8000c000000 */
[----:B------:R-:W-:Y:S02]  /*16f0*/  UIADD3 UR6, UPT, UPT, UR5, -UR4, URZ ;  /* 0x8000000405067290 */ /* 0x000fe4000fffe0ff */
[----:B------:R-:W-:Y:S02]  /*1700*/  UIADD3 UR4, UPT, UPT, -UR5, UR4, URZ ;  /* 0x0000000405047290 */ /* 0x000fe4000fffe1ff */
[----:B------:R-:W-:Y:S02]  /*1710*/  UIMAD UR16, UR6, UR10, UR16 ;  /* 0x0000000a061072a4 */ /* 0x000fe4000f8e0210 */
[----:B------:R-:W-:-:S12]  /*1720*/  UIMAD UR20, UR4, UR12, UR20 ;  /* 0x0000000c041472a4 */ /* 0x000fd8000f8e0214 */
.L_x_19:
[----:B------:R-:W-:Y:S05]  /*1730*/  BRA.U !UP6, `(.L_x_20) ;  /* 0x000000010e0c7547 */ /* 0x000fea000b800000 */
[----:B------:R-:W-:Y:S01]  /*1740*/  UCGABAR_WAIT ;  /* 0x0000000000007dc7 */ /* 0x000fe20008000000 */
[----:B------:R-:W-:Y:S01]  /*1750*/  CCTL.IVALL ;  /* 0x00000000ff00798f */ /* 0x000fe20002000000 */
[----:B------:R-:W-:Y:S05]  /*1760*/  BRA `(.L_x_21) ;  /* 0x0000000000047947 */ /* 0x000fea0003800000 */
.L_x_20:
[----:B------:R-:W-:Y:S06]  /*1770*/  BAR.SYNC.DEFER_BLOCKING 0x0 ;  /* 0x0000000000007b1d */ /* 0x000fec0000010000 */
.L_x_21:
[----:B------:R-:W-:Y:S05]  /*1780*/  BRA.U UP3, `(.L_x_22) ;  /* 0x0000001503247547 */ /* 0x000fea000b800000 */
[----:B------:R-:W2:Y:S01]  /*1790*/  LDCU UR6, c[0x0][0x38c] ;  /* 0x00007180ff0677ac */ /* 0x000ea20008000800 */
[----:B------:R-:W-:Y:S01]  /*17a0*/  PLOP3.LUT P2, PT, PT, PT, UP4, 0x80, 0x8 ;  /* 0x000000000008781c */ /* 0x000fe20003f4f048 */
[----:B------:R-:W-:Y:S01]  /*17b0*/  IMAD.MOV.U32 R12, RZ, RZ, 0x1 ;  /* 0x00000001ff0c7424 */ /* 0x000fe200078e00ff */
[----:B------:R-:W-:Y:S02]  /*17c0*/  ISETP.NE.AND P3, PT, R0, RZ, P4 ;  /* 0x000000ff0000720c */ /* 0x000fe40002765270 */
[----:B------:R-:W-:Y:S02]  /*17d0*/  CS2R R10, SRZ ;  /* 0x00000000000a7805 */ /* 0x000fe4000001ff00 */
[----:B------:R-:W-:Y:S01]  /*17e0*/  PLOP3.LUT P2, PT, P2, PT, PT, 0x8, 0x80 ;  /* 0x000000000080781c */ /* 0x000fe2000174e170 */
[----:B------:R-:W-:Y:S01]  /*17f0*/  IMAD.MOV.U32 R9, RZ, RZ, RZ ;  /* 0x000000ffff097224 */ /* 0x000fe200078e00ff */
[----:B------:R-:W3:Y:S01]  /*1800*/  LDCU UR49, c[0x0][0x370] ;  /* 0x00006e00ff3177ac */ /* 0x000ee20008000800 */
[----:B------:R-:W-:Y:S01]  /*1810*/  IMAD.MOV.U32 R8, RZ, RZ, 0x1 ;  /* 0x00000001ff087424 */ /* 0x000fe200078e00ff */
[----:B------:R-:W4:Y:S01]  /*1820*/  LDCU.64 UR44, c[0x0][0x348] ;  /* 0x00006900ff2c77ac */ /* 0x000f220008000a00 */
[----:B------:R-:W-:Y:S01]  /*1830*/  ULEA.HI UR53, UR37, UR55, URZ, 0x1a ;  /* 0x0000003725357291 */ /* 0x000fe2000f8fd0ff */
[----:B------:R-:W1:Y:S01]  /*1840*/  LDCU UR48, c[0x0][0x374] ;  /* 0x00006e80ff3077ac */ /* 0x000e620008000800 */
[----:B--2---:R-:W-:-:S02]  /*1850*/  UIADD3 UR5, UPT, UPT, UR6, 0x7f, URZ ;  /* 0x0000007f06057890 */ /* 0x004fc4000fffe0ff */
[----:B------:R-:W-:Y:S02]  /*1860*/  UIADD3 UR56, UPT, UPT, UR6, 0xfe, URZ ;  /* 0x000000fe06387890 */ /* 0x000fe4000fffe0ff */
[----:B------:R-:W-:Y:S01]  /*1870*/  USHF.R.S32.HI UR4, URZ, 0x1f, UR5 ;  /* 0x0000001fff047899 */ /* 0x000fe20008011405 */
[----:B------:R-:W-:-:S03]  /*1880*/  UMOV UR29, URZ ;  /* 0x000000ff001d7c82 */ /* 0x000fc60008000000 */
[----:B------:R-:W-:Y:S02]  /*1890*/  ULEA.HI UR4, UR4, UR5, URZ, 0x7 ;  /* 0x0000000504047291 */ /* 0x000fe4000f8f38ff */
[----:B------:R-:W-:Y:S02]  /*18a0*/  UIADD3 UR5, UPT, UPT, UR6, -0x1, URZ ;  /* 0xffffffff06057890 */ /* 0x000fe4000fffe0ff */
[----:B------:R-:W-:Y:S02]  /*18b0*/  USHF.R.S32.HI UR51, URZ, 0x7, UR4 ;  /* 0x00000007ff337899 */ /* 0x000fe40008011404 */
[----:B------:R-:W-:Y:S02]  /*18c0*/  UISETP.GE.U32.AND UP1, UPT, UR5, -0xff, UPT ;  /* 0xffffff010500788c */ /* 0x000fe4000bf26070 */
[----:B------:R-:W-:-:S04]  /*18d0*/  UISETP.LT.U32.AND UP0, UPT, UR51, 0x2, UPT ;  /* 0x000000023300788c */ /* 0x000fc8000bf01070 */
[----:B------:R-:W-:Y:S02]  /*18e0*/  USEL UR50, UR51, 0x2, UP0 ;  /* 0x0000000233327887 */ /* 0x000fe40008000000 */
[----:B------:R-:W-:Y:S02]  /*18f0*/  UISETP.NE.AND UP0, UPT, UR17, URZ, UPT ;  /* 0x000000ff1100728c */ /* 0x000fe4000bf05270 */
[----:B------:R-:W-:Y:S02]  /*1900*/  UIADD3 UR4, UPT, UPT, UR50, -0x1, URZ ;  /* 0xffffffff32047890 */ /* 0x000fe4000fffe0ff */
[----:B------:R-:W-:Y:S02]  /*1910*/  @UP1 UIADD3 UR4, UPT, UPT, UR50, URZ, URZ ;  /* 0x000000ff32041290 */ /* 0x000fe4000fffe0ff */
[----:B------:R-:W-:Y:S02]  /*1920*/  USEL UR38, UR40, 0x2, UP0 ;  /* 0x0000000228267887 */ /* 0x000fe40008000000 */
[----:B------:R-:W-:-:S02]  /*1930*/  UIADD3 UR54, UPT, UPT, UR51, -UR50, URZ ;  /* 0x8000003233367290 */ /* 0x000fc4000fffe0ff */
[----:B------:R-:W-:Y:S02]  /*1940*/  UIADD3 UR39, UPT, UPT, UR4, 0x1, URZ ;  /* 0x0000000104277890 */ /* 0x000fe4000fffe0ff */
[----:B-1-34-:R-:W-:-:S12]  /*1950*/  UIADD3 UR52, UPT, UPT, -UR4, URZ, URZ ;  /* 0x000000ff04347290 */ /* 0x01afd8000fffe1ff */
.L_x_46:
[----:B------:R-:W-:Y:S01]  /*1960*/  UISETP.NE.AND UP0, UPT, UR47, URZ, UPT ;  /* 0x000000ff2f00728c */ /* 0x000fe2000bf05270 */
[----:B-1----:R-:W1:Y:S08]  /*1970*/  S2UR UR47, SR_CgaCtaId ;  /* 0x00000000002f79c3 */ /* 0x002e700000008800 */
[----:B---3--:R-:W-:Y:S05]  /*1980*/  BRA.U UP0, `(.L_x_23) ;  /* 0x0000000100347547 */ /* 0x008fea000b800000 */
[----:B------:R-:W2:Y:S01]  /*1990*/  S2R R0, SR_CgaCtaId ;  /* 0x0000000000007919 */ /* 0x000ea20000008800 */
[----:B------:R-:W-:Y:S02]  /*19a0*/  MOV R3, 0x400 ;  /* 0x0000040000037802 */ /* 0x000fe40000000f00 */
[----:B------:R-:W-:Y:S02]  /*19b0*/  SHF.L.U32 R2, R8, 0x1f, RZ ;  /* 0x0000001f08027819 */ /* 0x000fe400000006ff */
[----:B--2---:R-:W-:-:S05]  /*19c0*/  LEA R0, R0, R3, 0x18 ;  /* 0x0000000300007211 */ /* 0x004fca00078ec0ff */
[----:B------:R-:W-:-:S04]  /*19d0*/  IMAD R3, R9, 0x8, R0 ;  /* 0x0000000809037824 */ /* 0x000fc800078e0200 */
[----:B------:R-:W2:Y:S02]  /*19e0*/  SYNCS.PHASECHK.TRANS64.TRYWAIT P0, [R3+URZ+0xc0], R2 ;  /* 0x0000c002030075a7 */ /* 0x000ea400080011ff */
[----:B--2---:R-:W-:Y:S05]  /*19f0*/  @!P0 BRA `(.L_x_24) ;  /* 0x000000a0008c8947 */ /* 0x004fea0003800000 */
.L_x_149:
[----:B------:R-:W-:Y:S01]  /*1a00*/  VIADD R9, R9, 0x1 ;  /* 0x0000000109097836 */ /* 0x000fe20000000000 */
[----:B------:R2:W-:Y:S04]  /*1a10*/  SYNCS.ARRIVE.TRANS64.A1T0 RZ, [R3+URZ+0xb0], RZ ;  /* 0x0000b0ff03ff79a7 */ /* 0x0005e800081000ff */
[----:B------:R-:W-:-:S04]  /*1a20*/  ISETP.NE.AND P0, PT, R9, 0x2, PT ;  /* 0x000000020900780c */ /* 0x000fc80003f05270 */
[----:B------:R-:W-:Y:S02]  /*1a30*/  SEL R9, R9, RZ, P0 ;  /* 0x000000ff09097207 */ /* 0x000fe40000000000 */
[----:B--2---:R-:W-:-:S04]  /*1a40*/  SEL R3, RZ, 0x1, P0 ;  /* 0x00000001ff037807 */ /* 0x004fc80000000000 */
[----:B------:R-:W-:Y:S02]  /*1a50*/  LOP3.LUT R8, R8, R3, RZ, 0x3c, !PT ;  /* 0x0000000308087212 */ /* 0x000fe400078e3cff */
.L_x_23:
[----:B------:R-:W-:Y:S01]  /*1a60*/  UMOV UR21, 0x400 ;  /* 0x0000040000157882 */ /* 0x000fe20000000000 */
[----:B------:R-:W-:Y:S01]  /*1a70*/  SHF.L.U32 R0, R12, 0x1f, RZ ;  /* 0x0000001f0c007819 */ /* 0x000fe200000006ff */
[----:B-1----:R-:W-:Y:S02]  /*1a80*/  ULEA UR21, UR47, UR21, 0x18 ;  /* 0x000000152f157291 */ /* 0x002fe4000f8ec0ff */
[----:B------:R-:W-:Y:S02]  /*1a90*/  UISETP.GE.U32.AND UP0, UPT, UR56, 0xff, UPT ;  /* 0x000000ff3800788c */ /* 0x000fe4000bf06070 */
[----:B------:R-:W-:Y:S02]  /*1aa0*/  ULEA UR4, UR29, UR21, 0x3 ;  /* 0x000000151d047291 */ /* 0x000fe4000f8e18ff */
[----:B------:R-:W-:Y:S01]  /*1ab0*/  ULEA UR19, UR16, UR55, 0x8 ;  /* 0x0000003710137291 */ /* 0x000fe2000f8e40ff */
[----:B------:R-:W-:-:S06]  /*1ac0*/  UMOV UR13, URZ ;  /* 0x000000ff000d7c82 */ /* 0x000fcc0008000000 */
[----:B------:R1:W2:Y:S01]  /*1ad0*/  SYNCS.PHASECHK.TRANS64.TRYWAIT P1, [UR4+0x10], R0 ;  /* 0x00001000ff0075a7 */ /* 0x0002a20008021104 */
[----:B------:R-:W-:-:S04]  /*1ae0*/  ULEA.HI UR4, UR20, UR20, URZ, 0x1 ;  /* 0x0000001414047291 */ /* 0x000fc8000f8f08ff */
[----:B------:R-:W-:-:S04]  /*1af0*/  USHF.L.U32 UR4, UR4, 0x7, URZ ;  /* 0x0000000704047899 */ /* 0x000fc800080006ff */
[----:B------:R-:W-:-:S04]  /*1b00*/  ULOP3.LUT UR35, UR4, 0xffffff00, URZ, 0xc0, !UPT ;  /* 0xffffff0004237892 */ /* 0x000fc8000f8ec0ff */
[----:B------:R-:W-:Y:S01]  /*1b10*/  UIADD3 UR35, UPT, UPT, UR53, UR35, URZ ;  /* 0x0000002335237290 */ /* 0x000fe2000fffe0ff */
[----:B------:R-:W-:Y:S11]  /*1b20*/  BRA.U !UP0, `(.L_x_25) ;  /* 0x0000000508107547 */ /* 0x000ff6000b800000 */
[----:B------:R-:W-:Y:S01]  /*1b30*/  UMOV UR30, UR52 ;  /* 0x00000034001e7c82 */ /* 0x000fe20008000000 */
[----:B------:R-:W-:Y:S01]  /*1b40*/  UMOV UR6, UR29 ;  /* 0x0000001d00067c82 */ /* 0x000fe20008000000 */
[----:B------:R-:W-:-:S05]  /*1b50*/  UMOV UR26, 0x40 ;  /* 0x00000040001a7882 */ /* 0x000fca0000000000 */
.L_x_33:
[----:B------:R-:W-:Y:S01]  /*1b60*/  ULEA UR5, UR6, UR21, 0x3 ;  /* 0x0000001506057291 */ /* 0x000fe2000f8e18ff */
[----:B--2---:R-:W-:Y:S01]  /*1b70*/  @P4 MOV R2, 0x20000 ;  /* 0x0002000000024802 */ /* 0x004fe20000000f00 */
[----:B--23--:R-:W-:Y:S10]  /*1b80*/  @P1 BRA `(.L_x_26) ;  /* 0x00000000000c1947 */ /* 0x00cff40003800000 */
[----:B------:R-:W-:-:S04]  /*1b90*/  SHF.L.U32 R3, R12, 0x1f, RZ ;  /* 0x0000001f0c037819 */ /* 0x000fc800000006ff */
[----:B------:R-:W2:Y:S02]  /*1ba0*/  SYNCS.PHASECHK.TRANS64.TRYWAIT P0, [UR5+0x10], R3 ;  /* 0x00001003ff0075a7 */ /* 0x000ea40008001105 */
[----:B--2---:R-:W-:Y:S05]  /*1bb0*/  @!P0 BRA `(.L_x_27) ;  /* 0x000000a000308947 */ /* 0x004fea0003800000 */
.L_x_26:
[----:B------:R2:W-:Y:S01]  /*1bc0*/  @P4 SYNCS.ARRIVE.TRANS64 RZ, [UR5], R2 ;  /* 0x00000002ffff49a7 */ /* 0x0005e20008000005 */
[----:B------:R-:W-:Y:S02]  /*1bd0*/  ULOP3.LUT UR4, UR38, 0x2, URZ, 0xfc, !UPT ;  /* 0x0000000226047892 */ /* 0x000fe4000f8efcff */
[----:B------:R-:W-:Y:S02]  /*1be0*/  UIADD3 UR30, UPT, UPT, UR30, 0x1, URZ ;  /* 0x000000011e1e7890 */ /* 0x000fe4000fffe0ff */
[----:B------:R-:W-:Y:S02]  /*1bf0*/  UISETP.NE.AND UP0, UPT, UR4, 0x2, UPT ;  /* 0x000000020400788c */ /* 0x000fe4000bf05270 */
[----:B------:R-:W-:-:S07]  /*1c00*/  UISETP.NE.AND UP2, UPT, UR30, 0x1, UPT ;  /* 0x000000011e00788c */ /* 0x000fce000bf45270 */
[----:B------:R-:W-:Y:S05]  /*1c10*/  BRA.U UP0, `(.L_x_28) ;  /* 0x0000000100047547 */ /* 0x000fea000b800000 */
[----:B------:R-:W-:Y:S05]  /*1c20*/  BPT.TRAP 0x1 ;  /* 0x000000040000795c */ /* 0x000fea0000300000 */
.L_x_28:
[----:B------:R-:W-:Y:S04]  /*1c30*/  BSSY.RECONVERGENT B0, `(.L_x_29) ;  /* 0x0000003000007945 */ /* 0x000fe80003800200 */
[----:B------:R-:W-:Y:S05]  /*1c40*/  @!P3 BRA `(.L_x_30) ;  /* 0x000000000004b947 */ /* 0x000fea0003800000 */
[----:B------:R-:W-:Y:S05]  /*1c50*/  BPT.TRAP 0x1 ;  /* 0x000000040000795c */ /* 0x000fea0000300000 */
.L_x_30:
[----:B------:R-:W-:Y:S05]  /*1c60*/  BSYNC.RECONVERGENT B0 ;  /* 0x0000000000007941 */ /* 0x000fea0003800200 */
.L_x_29:
[----:B------:R-:W-:Y:S01]  /*1c70*/  UIADD3 UR4, UPT, UPT, UR6, 0x1, URZ ;  /* 0x0000000106047890 */ /* 0x000fe2000fffe0ff */
[----:B------:R-:W-:Y:S01]  /*1c80*/  BSSY.RECONVERGENT B0, `(.L_x_31) ;  /* 0x000002a000007945 */ /* 0x000fe20003800200 */
[----:B------:R-:W-:Y:S02]  /*1c90*/  ELECT P0, URZ, PT ;  /* 0x0000000000ff782f */ /* 0x000fe40003800000 */
[----:B------:R-:W-:-:S04]  /*1ca0*/  UISETP.NE.AND UP0, UPT, UR4, 0x2, UPT ;  /* 0x000000020400788c */ /* 0x000fc8000bf05270 */
[----:B------:R-:W-:Y:S02]  /*1cb0*/  USEL UR7, URZ, 0x1, UP0 ;  /* 0x00000001ff077887 */ /* 0x000fe40008000000 */
[----:B------:R-:W-:-:S04]  /*1cc0*/  USEL UR29, UR4, URZ, UP0 ;  /* 0x000000ff041d7287 */ /* 0x000fc80008000000 */
[----:B------:R-:W-:Y:S01]  /*1cd0*/  ULEA UR4, UR29, UR21, 0x3 ;  /* 0x000000151d047291 */ /* 0x000fe2000f8e18ff */
[----:B------:R-:W-:-:S04]  /*1ce0*/  LOP3.LUT R12, R12, UR7, RZ, 0x3c, !PT ;  /* 0x000000070c0c7c12 */ /* 0x000fc8000f8e3cff */
[----:B-1----:R-:W-:-:S04]  /*1cf0*/  SHF.L.U32 R0, R12, 0x1f, RZ ;  /* 0x0000001f0c007819 */ /* 0x002fc800000006ff */
[----:B------:R1:W3:Y:S01]  /*1d00*/  SYNCS.PHASECHK.TRANS64.TRYWAIT P1, [UR4+0x10], R0 ;  /* 0x00001000ff0075a7 */ /* 0x0002e20008021104 */
[----:B------:R-:W-:Y:S05]  /*1d10*/  @!P0 BRA `(.L_x_32) ;  /* 0x0000000000808947 */ /* 0x000fea0003800000 */
[----:B------:R-:W-:Y:S02]  /*1d20*/  USHF.L.U32 UR4, UR6, 0xf, URZ ;  /* 0x0000000f06047899 */ /* 0x000fe400080006ff */
[----:B------:R-:W-:Y:S02]  /*1d30*/  UIADD3 UR22, UP1, UPT, UR44, 0x80, URZ ;  /* 0x000000802c167890 */ /* 0x000fe4000ff3e0ff */
[----:B------:R-:W-:Y:S02]  /*1d40*/  ULEA UR24, UR37, UR4, 0x1 ;  /* 0x0000000425187291 */ /* 0x000fe4000f8e08ff */
[----:B------:R-:W-:Y:S02]  /*1d50*/  UIADD3 UR14, UP0, UPT, UR44, 0x180, URZ ;  /* 0x000001802c0e7890 */ /* 0x000fe4000ff1e0ff */
[----:B------:R-:W-:Y:S02]  /*1d60*/  UIADD3 UR24, UPT, UPT, UR21, UR24, URZ ;  /* 0x0000001815187290 */ /* 0x000fe4000fffe0ff */
[----:B------:R-:W-:-:S02]  /*1d70*/  UIADD3 UR4, UPT, UPT, UR21, UR4, URZ ;  /* 0x0000000415047290 */ /* 0x000fc4000fffe0ff */
[----:B------:R-:W-:Y:S02]  /*1d80*/  UIADD3 UR34, UPT, UPT, UR26, -0x40, URZ ;  /* 0xffffffc01a227890 */ /* 0x000fe4000fffe0ff */
[----:B------:R-:W-:Y:S02]  /*1d90*/  ULOP3.LUT UR33, UR5, 0xfefffff8, URZ, 0xc0, !UPT ;  /* 0xfefffff805217892 */ /* 0x000fe4000f8ec0ff */
[----:B------:R-:W-:Y:S02]  /*1da0*/  UIADD3.X UR23, UPT, UPT, URZ, UR45, URZ, UP1, !UPT ;  /* 0x0000002dff177290 */ /* 0x000fe40008ffe4ff */
[----:B------:R-:W-:Y:S02]  /*1db0*/  UIADD3 UR32, UPT, UPT, UR24, 0x10800, URZ ;  /* 0x0001080018207890 */ /* 0x000fe4000fffe0ff */
[----:B------:R-:W-:Y:S02]  /*1dc0*/  UPRMT UR7, URZ, 0x5410, UR31 ;  /* 0x00005410ff077896 */ /* 0x000fe4000800001f */
[----:B------:R-:W-:-:S02]  /*1dd0*/  UIADD3 UR24, UPT, UPT, UR24, 0x14800, URZ ;  /* 0x0001480018187890 */ /* 0x000fc4000fffe0ff */
[----:B------:R-:W-:Y:S02]  /*1de0*/  UIADD3.X UR15, UPT, UPT, URZ, UR45, URZ, UP0, !UPT ;  /* 0x0000002dff0f7290 */ /* 0x000fe400087fe4ff */
[----:B------:R-:W-:Y:S02]  /*1df0*/  UIADD3 UR16, UPT, UPT, UR4, 0x20800, URZ ;  /* 0x0002080004107890 */ /* 0x000fe4000fffe0ff */
[----:B------:R-:W-:Y:S01]  /*1e00*/  UIADD3 UR8, UPT, UPT, UR4, 0x24800, URZ ;  /* 0x0002480004087890 */ /* 0x000fe2000fffe0ff */
[----:B------:R-:W-:Y:S01]  /*1e10*/  UMOV UR40, 0x0 ;  /* 0x0000000000287882 */ /* 0x000fe20000000000 */
[----:B------:R-:W-:Y:S01]  /*1e20*/  UMOV UR41, 0x10000000 ;  /* 0x1000000000297882 */ /* 0x000fe20000000000 */
[----:B------:R-:W-:Y:S01]  /*1e30*/  UMOV UR27, UR35 ;  /* 0x00000023001b7c82 */ /* 0x000fe20008000000 */
[----:B------:R-:W-:Y:S01]  /*1e40*/  UMOV UR28, UR36 ;  /* 0x00000024001c7c82 */ /* 0x000fe20008000000 */
[----:B------:R-:W-:Y:S01]  /*1e50*/  UMOV UR25, UR33 ;  /* 0x0000002100197c82 */ /* 0x000fe20008000000 */
[----:B------:R-:W-:Y:S01]  /*1e60*/  UMOV UR20, UR36 ;  /* 0x0000002400147c82 */ /* 0x000fe20008000000 */
[----:B------:R-:W-:Y:S01]  /*1e70*/  UMOV UR17, UR33 ;  /* 0x0000002100117c82 */ /* 0x000fe20008000000 */
[----:B------:R-:W-:Y:S01]  /*1e80*/  UMOV UR18, UR34 ;  /* 0x0000002200127c82 */ /* 0x000fe20008000000 */
[----:B------:R4:W-:Y:S01]  /*1e90*/  UTMALDG.3D.MULTICAST.2CTA [UR32], [UR22], UR7, desc[UR40] ;  /* 0x00002820160073b4 */ /* 0x0009e20008211807 */
[----:B------:R-:W-:Y:S01]  /*1ea0*/  UMOV UR10, UR26 ;  /* 0x0000001a000a7c82 */ /* 0x000fe20008000000 */
[----:B------:R-:W-:Y:S01]  /*1eb0*/  UMOV UR11, UR19 ;  /* 0x00000013000b7c82 */ /* 0x000fe20008000000 */
[----:B------:R-:W-:Y:S01]  /*1ec0*/  UMOV UR12, UR36 ;  /* 0x00000024000c7c82 */ /* 0x000fe20008000000 */
[----:B------:R-:W-:Y:S01]  /*1ed0*/  UMOV UR9, UR33 ;  /* 0x0000002100097c82 */ /* 0x000fe20008000000 */
[----:B------:R4:W-:Y:S01]  /*1ee0*/  UTMALDG.3D.MULTICAST.2CTA [UR24], [UR22], UR7, desc[UR40] ;  /* 0x00002818160073b4 */ /* 0x0009e20008211807 */
[----:B------:R4:W-:Y:S01]  /*1ef0*/  UTMALDG.3D.2CTA [UR16], [UR14], desc[UR40] ;  /* 0x000028100e0075b4 */ /* 0x0009e20008211000 */
[----:B------:R4:W-:Y:S02]  /*1f00*/  UTMALDG.3D.2CTA [UR8], [UR14], desc[UR40] ;  /* 0x000028080e0075b4 */ /* 0x0009e40008211000 */
[----:B----4-:R-:W-:Y:S01]  /*1f10*/  NOP ;  /* 0x0000000000007918 */ /* 0x010fe20000000000 */
.L_x_32:
[----:B------:R-:W-:Y:S05]  /*1f20*/  BSYNC.RECONVERGENT B0 ;  /* 0x0000000000007941 */ /* 0x000fea0003800200 */
.L_x_31:
[----:B------:R-:W-:Y:S01]  /*1f30*/  UIADD3 UR26, UPT, UPT, UR26, 0x80, URZ ;  /* 0x000000801a1a7890 */ /* 0x000fe2000fffe0ff */
[----:B------:R-:W-:Y:S01]  /*1f40*/  UMOV UR6, UR29 ;  /* 0x0000001d00067c82 */ /* 0x000fe20008000000 */
[----:B------:R-:W-:Y:S01]  /*1f50*/  UMOV UR13, UR39 ;  /* 0x00000027000d7c82 */ /* 0x000fe20008000000 */
[----:B------:R-:W-:Y:S09]  /*1f60*/  BRA.U UP2, `(.L_x_33) ;  /* 0xfffffff902fc7547 */ /* 0x000ff2000b83ffff */
.L_x_25:
[----:B------:R-:W-:Y:S01]  /*1f70*/  ULEA UR4, UR29, UR21, 0x3 ;  /* 0x000000151d047291 */ /* 0x000fe2000f8e18ff */
[----:B-1----:R-:W-:Y:S01]  /*1f80*/  SHF.L.U32 R0, R12, 0x1f, RZ ;  /* 0x0000001f0c007819 */ /* 0x002fe200000006ff */
[----:B------:R-:W-:Y:S01]  /*1f90*/  @!P2 SYNCS.ARRIVE.TRANS64.A1T0 RZ, [UR21+0x68], RZ ;  /* 0x000068ffffffa9a7 */ /* 0x000fe20008100015 */
[----:B------:R-:W-:-:S06]  /*1fa0*/  UISETP.GT.AND UP0, UPT, UR51, UR50, UPT ;  /* 0x000000323300728c */ /* 0x000fcc000bf04270 */
[----:B--23--:R1:W2:Y:S03]  /*1fb0*/  SYNCS.PHASECHK.TRANS64.TRYWAIT P1, [UR4+0x10], R0 ;  /* 0x00001000ff0075a7 */ /* 0x00c2a60008021104 */
[----:B------:R-:W-:Y:S05]  /*1fc0*/  BRA.U !UP0, `(.L_x_34) ;  /* 0x0000000508087547 */ /* 0x000fea000b800000 */
[----:B------:R-:W-:Y:S01]  /*1fd0*/  UIADD3 UR30, UPT, UPT, UR54, UR13, URZ ;  /* 0x0000000d361e7290 */ /* 0x000fe2000fffe0ff */
[----:B------:R-:W-:-:S11]  /*1fe0*/  UMOV UR7, UR29 ;  /* 0x0000001d00077c82 */ /* 0x000fd60008000000 */
.L_x_42:
[----:B------:R-:W-:Y:S01]  /*1ff0*/  ULEA UR6, UR7, UR21, 0x3 ;  /* 0x0000001507067291 */ /* 0x000fe2000f8e18ff */
[----:B--2---:R-:W-:Y:S01]  /*2000*/  @P4 MOV R2, 0x20000 ;  /* 0x0002000000024802 */ /* 0x004fe20000000f00 */
[----:B--23--:R-:W-:Y:S10]  /*2010*/  @P1 BRA `(.L_x_35) ;  /* 0x00000000000c1947 */ /* 0x00cff40003800000 */
[----:B------:R-:W-:-:S04]  /*2020*/  SHF.L.U32 R3, R12, 0x1f, RZ ;  /* 0x0000001f0c037819 */ /* 0x000fc800000006ff */
[----:B------:R-:W2:Y:S02]  /*2030*/  SYNCS.PHASECHK.TRANS64.TRYWAIT P0, [UR6+0x10], R3 ;  /* 0x00001003ff0075a7 */ /* 0x000ea40008001106 */
[----:B--2---:R-:W-:Y:S05]  /*2040*/  @!P0 BRA `(.L_x_36) ;  /* 0x0000009c00248947 */ /* 0x004fea0003800000 */
.L_x_35:
[----:B------:R2:W-:Y:S01]  /*2050*/  @P4 SYNCS.ARRIVE.TRANS64 RZ, [UR6], R2 ;  /* 0x00000002ffff49a7 */ /* 0x0005e20008000006 */
[----:B------:R-:W-:-:S04]  /*2060*/  ULOP3.LUT UR4, UR38, 0x2, URZ, 0xfc, !UPT ;  /* 0x0000000226047892 */ /* 0x000fc8000f8efcff */
[----:B------:R-:W-:-:S09]  /*2070*/  UISETP.NE.AND UP0, UPT, UR4, 0x2, UPT ;  /* 0x000000020400788c */ /* 0x000fd2000bf05270 */
[----:B------:R-:W-:Y:S05]  /*2080*/  BRA.U UP0, `(.L_x_37) ;  /* 0x0000000100047547 */ /* 0x000fea000b800000 */
[----:B------:R-:W-:Y:S05]  /*2090*/  BPT.TRAP 0x1 ;  /* 0x000000040000795c */ /* 0x000fea0000300000 */
.L_x_37:
[----:B------:R-:W-:Y:S04]  /*20a0*/  BSSY.RECONVERGENT B0, `(.L_x_38) ;  /* 0x0000003000007945 */ /* 0x000fe80003800200 */
[----:B------:R-:W-:Y:S05]  /*20b0*/  @!P3 BRA `(.L_x_39) ;  /* 0x000000000004b947 */ /* 0x000fea0003800000 */
[----:B------:R-:W-:Y:S05]  /*20c0*/  BPT.TRAP 0x1 ;  /* 0x000000040000795c */ /* 0x000fea0000300000 */
.L_x_39:
[----:B------:R-:W-:Y:S05]  /*20d0*/  BSYNC.RECONVERGENT B0 ;  /* 0x0000000000007941 */ /* 0x000fea0003800200 */
.L_x_38:
        /* <DEDUP_REMOVED lines=14> */
[----:B------:R-:W-:Y:S02]  /*21c0*/  USHF.L.U32 UR34, UR13, 0x7, URZ ;  /* 0x000000070d227899 */ /* 0x000fe400080006ff */
[----:B------:R-:W-:Y:S02]  /*21d0*/  UIADD3 UR24, UPT, UPT, UR21, UR24, URZ ;  /* 0x0000001815187290 */ /* 0x000fe4000fffe0ff */
[----:B------:R-:W-:-:S02]  /*21e0*/  UIADD3 UR22, UP0, UPT, UR44, 0x180, URZ ;  /* 0x000001802c167890 */ /* 0x000fc4000ff1e0ff */
[----:B------:R-:W-:Y:S02]  /*21f0*/  UIADD3 UR4, UPT, UPT, UR21, UR4, URZ ;  /* 0x0000000415047290 */ /* 0x000fe4000fffe0ff */
[----:B------:R-:W-:Y:S02]  /*2200*/  ULOP3.LUT UR33, UR6, 0xfefffff8, URZ, 0xc0, !UPT ;  /* 0xfefffff806217892 */ /* 0x000fe4000f8ec0ff */
[----:B------:R-:W-:Y:S02]  /*2210*/  UIADD3.X UR15, UPT, UPT, URZ, UR45, URZ, UP1, !UPT ;  /* 0x0000002dff0f7290 */ /* 0x000fe40008ffe4ff */
[----:B------:R-:W-:Y:S02]  /*2220*/  UIADD3 UR32, UPT, UPT, UR24, 0x10800, URZ ;  /* 0x0001080018207890 */ /* 0x000fe4000fffe0ff */
[----:B------:R-:W-:Y:S02]  /*2230*/  UPRMT UR5, URZ, 0x5410, UR31 ;  /* 0x00005410ff057896 */ /* 0x000fe4000800001f */
[----:B------:R-:W-:-:S02]  /*2240*/  UIADD3 UR26, UPT, UPT, UR34, 0x40, URZ ;  /* 0x00000040221a7890 */ /* 0x000fc4000fffe0ff */
[----:B------:R-:W-:Y:S02]  /*2250*/  UIADD3 UR24, UPT, UPT, UR24, 0x14800, URZ ;  /* 0x0001480018187890 */ /* 0x000fe4000fffe0ff */
        /* <DEDUP_REMOVED lines=20> */
.L_x_41:
[----:B------:R-:W-:Y:S05]  /*23a0*/  BSYNC.RECONVERGENT B0 ;  /* 0x0000000000007941 */ /* 0x000fea0003800200 */
.L_x_40:
[----:B------:R-:W-:Y:S01]  /*23b0*/  UIADD3 UR13, UPT, UPT, UR13, 0x1, URZ ;  /* 0x000000010d0d7890 */ /* 0x000fe2000fffe0ff */
[----:B------:R-:W-:-:S03]  /*23c0*/  UMOV UR7, UR29 ;  /* 0x0000001d00077c82 */ /* 0x000fc60008000000 */
[----:B------:R-:W-:-:S09]  /*23d0*/  UISETP.NE.AND UP0, UPT, UR13, UR30, UPT ;  /* 0x0000001e0d00728c */ /* 0x000fd2000bf05270 */
[----:B------:R-:W-:Y:S05]  /*23e0*/  BRA.U UP0, `(.L_x_42) ;  /* 0xfffffffd00007547 */ /* 0x000fea000b83ffff */
.L_x_34:
[C---:B------:R-:W-:Y:S01]  /*23f0*/  LEA R3, R11.reuse, UR21, 0x3 ;  /* 0x000000150b037c11 */ /* 0x040fe2000f8e18ff */
[----:B------:R-:W-:Y:S01]  /*2400*/  NOP ;  /* 0x0000000000007918 */ /* 0x000fe20000000000 */
[----:B-1----:R-:W-:Y:S02]  /*2410*/  SHF.L.U32 R0, R10, 0x1f, RZ ;  /* 0x0000001f0a007819 */ /* 0x002fe400000006ff */
[----:B------:R-:W-:Y:S02]  /*2420*/  LEA R5, R11, UR21, 0x4 ;  /* 0x000000150b057c11 */ /* 0x000fe4000f8e20ff */
[----:B------:R-:W1:Y:S02]  /*2430*/  SYNCS.PHASECHK.TRANS64.TRYWAIT P0, [R3+URZ+0x70], R0 ;  /* 0x00007000030075a7 */ /* 0x000e6400080011ff */
[----:B-1----:R-:W-:Y:S05]  /*2440*/  @!P0 BRA `(.L_x_43) ;  /* 0x00000098003c8947 */ /* 0x002fea0003800000 */
.L_x_152:
[----:B------:R-:W4:Y:S01]  /*2450*/  LDS.128 R4, [R5+0xe0] ;  /* 0x0000e00005047984 */ /* 0x000f220000000c00 */
[----:B------:R-:W-:Y:S01]  /*2460*/  UISETP.GE.AND UP0, UPT, UR42, 0x1, UPT ;  /* 0x000000012a00788c */ /* 0x000fe2000bf06270 */
[----:B------:R-:W-:Y:S01]  /*2470*/  @!PT LDS RZ, [RZ] ;  /* 0x00000000fffff984 */ /* 0x000fe20000000800 */
[----:B------:R-:W-:Y:S01]  /*2480*/  @!PT LDS RZ, [RZ] ;  /* 0x00000000fffff984 */ /* 0x000fe20000000800 */
[----:B------:R-:W-:Y:S01]  /*2490*/  @!PT LDS RZ, [RZ] ;  /* 0x00000000fffff984 */ /* 0x000fe20000000800 */
[----:B------:R-:W-:Y:S01]  /*24a0*/  @!PT LDS RZ, [RZ] ;  /* 0x00000000fffff984 */ /* 0x000fe20000000800 */
[----:B------:R1:W-:Y:S06]  /*24b0*/  MEMBAR.ALL.CTA ;  /* 0x0000000000007992 */ /* 0x0003ec0000008000 */
[----:B-1----:R-:W1:Y:S01]  /*24c0*/  FENCE.VIEW.ASYNC.S ;  /* 0x00000000000073c6 */ /* 0x002e620000000000 */
[----:B----4-:R-:W-:-:S13]  /*24d0*/  LOP3.LUT P0, RZ, R6, 0x1, RZ, 0xc0, !PT ;  /* 0x0000000106ff7812 */ /* 0x010fda000780c0ff */
[----:B-1----:R-:W-:Y:S01]  /*24e0*/  VOTEU.ANY UP1, P0 ;  /* 0x0000000000ff7886 */ /* 0x002fe20000020100 */
[----:B------:R-:W-:-:S13]  /*24f0*/  PLOP3.LUT P0, PT, PT, PT, UP1, 0x80, 0x8 ;  /* 0x000000000008781c */ /* 0x000fda0003f0f018 */
[----:B------:R-:W-:Y:S02]  /*2500*/  @P0 LOP3.LUT R0, R5, 0xffff, RZ, 0xc0, !PT ;  /* 0x0000ffff05000812 */ /* 0x000fe400078ec0ff */
[----:B--2---:R-:W-:Y:S02]  /*2510*/  @P0 MOV R2, R4 ;  /* 0x0000000400020202 */ /* 0x004fe40000000f00 */
[----:B------:R-:W-:Y:S01]  /*2520*/  @P0 R2UR UR5, R0 ;  /* 0x00000000000502ca */ /* 0x000fe200000e0000 */
[----:B------:R-:W-:Y:S01]  /*2530*/  VIADD R0, R3, 0x80 ;  /* 0x0000008003007836 */ /* 0x000fe20000000000 */
[----:B------:R-:W-:Y:S02]  /*2540*/  @P0 SHF.R.U32.HI R4, RZ, 0x10, R5 ;  /* 0x00000010ff040819 */ /* 0x000fe40000011605 */
[----:B------:R-:W-:Y:S02]  /*2550*/  @P0 R2UR UR6, R2 ;  /* 0x00000000020602ca */ /* 0x000fe400000e0000 */
[----:B------:R-:W-:-:S02]  /*2560*/  PRMT R0, RZ, 0x654, R0 ;  /* 0x00000654ff007816 */ /* 0x000fc40000000000 */
[----:B------:R-:W-:Y:S02]  /*2570*/  @P0 R2UR UR4, R4 ;  /* 0x00000000040402ca */ /* 0x000fe400000e0000 */
[----:B------:R1:W-:Y:S03]  /*2580*/  SYNCS.ARRIVE.TRANS64.RED.A1T0 RZ, [R0+URZ], RZ ;  /* 0x000000ff00ff79a7 */ /* 0x0003e600081004ff */
[----:B------:R-:W-:-:S04]  /*2590*/  @UP1 UMOV UR43, UR5 ;  /* 0x00000005002b1c82 */ /* 0x000fc80008000000 */
[----:B------:R-:W-:-:S04]  /*25a0*/  @UP1 UMOV UR46, UR6 ;  /* 0x00000006002e1c82 */ /* 0x000fc80008000000 */
[----:B------:R-:W-:Y:S01]  /*25b0*/  @UP1 UMOV UR36, UR4 ;  /* 0x0000000400241c82 */ /* 0x000fe20008000000 */
[----:B------:R-:W-:Y:S05]  /*25c0*/  BRA.U !UP0, `(.L_x_44) ;  /* 0x0000000108d47547 */ /* 0x000fea000b800000 */
[----:B------:R-:W2:Y:S01]  /*25d0*/  LDCU.128 UR12, c[0x0][0xb10] ;  /* 0x00016200ff0c77ac */ /* 0x000ea20008000c00 */
[----:B------:R-:W4:Y:S01]  /*25e0*/  LDCU UR22, c[0x0][0xb20] ;  /* 0x00016400ff1677ac */ /* 0x000f220008000800 */
[----:B------:R-:W3:Y:S01]  /*25f0*/  LDCU UR20, c[0x0][0xb0c] ;  /* 0x00016180ff1477ac */ /* 0x000ee20008000800 */
[----:B------:R-:W1:Y:S01]  /*2600*/  LDCU.64 UR8, c[0x0][0xb28] ;  /* 0x00016500ff0877ac */ /* 0x000e620008000a00 */
[----:B------:R-:W-:Y:S02]  /*2610*/  UISETP.NE.AND UP3, UPT, UR42, 0x1, UPT ;  /* 0x000000012a00788c */ /* 0x000fe4000bf65270 */
[----:B--2---:R-:W-:Y:S02]  /*2620*/  UIMAD.WIDE.U32 UR6, UR48, UR15, URZ ;  /* 0x0000000f300672a5 */ /* 0x004fe4000f8e00ff */
[----:B------:R-:W-:Y:S02]  /*2630*/  UIMAD.WIDE.U32 UR4, UR49, UR12, URZ ;  /* 0x0000000c310472a5 */ /* 0x000fe4000f8e00ff */
[----:B------:R-:W-:-:S02]  /*2640*/  UISETP.NE.AND UP0, UPT, UR14, 0x1, UPT ;  /* 0x000000010e00788c */ /* 0x000fc4000bf05270 */
[----:B------:R-:W-:Y:S01]  /*2650*/  UIMAD.WIDE.U32 UR18, UR43, UR15, URZ ;  /* 0x0000000f2b1272a5 */ /* 0x000fe2000f8e00ff */
[----:B------:R-:W-:Y:S02]  /*2660*/  UMOV UR6, UR7 ;  /* 0x0000000700067c82 */ /* 0x000fe40008000000 */
[----:B------:R-:W-:Y:S01]  /*2670*/  UMOV UR4, UR5 ;  /* 0x0000000500047c82 */ /* 0x000fe20008000000 */
[----:B----4-:R-:W-:Y:S02]  /*2680*/  USHF.R.U32.HI UR6, URZ, UR22, UR6 ;  /* 0x00000016ff067299 */ /* 0x010fe40008011606 */
[----:B---3--:R-:W-:Y:S02]  /*2690*/  UISETP.NE.AND UP2, UPT, UR20, 0x1, UPT ;  /* 0x000000011400788c */ /* 0x008fe4000bf45270 */
[----:B------:R-:W-:Y:S02]  /*26a0*/  USHF.R.U32.HI UR4, URZ, UR13, UR4 ;  /* 0x0000000dff047299 */ /* 0x000fe40008011604 */
[----:B------:R-:W-:-:S02]  /*26b0*/  USEL UR5, UR48, UR6, !UP0 ;  /* 0x0000000630057287 */ /* 0x000fc4000c000000 */
[----:B------:R-:W-:Y:S02]  /*26c0*/  USEL UR6, UR49, UR4, !UP2 ;  /* 0x0000000431067287 */ /* 0x000fe4000d000000 */
[----:B-1----:R-:W-:Y:S01]  /*26d0*/  UIMAD.WIDE.U32 UR10, UR5, UR8, URZ ;  /* 0x00000008050a72a5 */ /* 0x002fe2000f8e00ff */
[----:B------:R-:W-:Y:S01]  /*26e0*/  UMOV UR4, UR19 ;  /* 0x0000001300047c82 */ /* 0x000fe20008000000 */
[----:B------:R-:W-:Y:S02]  /*26f0*/  UIMAD.WIDE.U32 UR16, UR46, UR12, URZ ;  /* 0x0000000c2e1072a5 */ /* 0x000fe4000f8e00ff */
[----:B------:R-:W-:-:S03]  /*2700*/  UIMAD.WIDE.U32 UR18, UR6, UR8, URZ ;  /* 0x00000008061272a5 */ /* 0x000fc6000f8e00ff */
[----:B------:R-:W-:Y:S01]  /*2710*/  UMOV UR10, UR11 ;  /* 0x0000000b000a7c82 */ /* 0x000fe20008000000 */
[----:B------:R-:W-:Y:S02]  /*2720*/  USHF.R.U32.HI UR4, URZ, UR22, UR4 ;  /* 0x00000016ff047299 */ /* 0x000fe40008011604 */
[----:B------:R-:W-:Y:S01]  /*2730*/  @UP3 USHF.R.U32.HI UR5, URZ, UR9, UR10 ;  /* 0x00000009ff053299 */ /* 0x000fe2000801160a */
[----:B------:R-:W-:Y:S01]  /*2740*/  UMOV UR16, UR17 ;  /* 0x0000001100107c82 */ /* 0x000fe20008000000 */
[----:B------:R-:W-:Y:S01]  /*2750*/  UMOV UR18, UR19 ;  /* 0x0000001300127c82 */ /* 0x000fe20008000000 */
[----:B------:R-:W-:Y:S02]  /*2760*/  USHF.R.U32.HI UR13, URZ, UR13, UR16 ;  /* 0x0000000dff0d7299 */ /* 0x000fe40008011610 */
[----:B------:R-:W-:Y:S02]  /*2770*/  USEL UR4, UR43, UR4, !UP0 ;  /* 0x000000042b047287 */ /* 0x000fe4000c000000 */
[----:B------:R-:W-:-:S02]  /*2780*/  @UP3 USHF.R.U32.HI UR6, URZ, UR9, UR18 ;  /* 0x00000009ff063299 */ /* 0x000fc40008011612 */
[----:B------:R-:W-:Y:S02]  /*2790*/  UIMAD UR7, UR42, UR5, URZ ;  /* 0x000000052a0772a4 */ /* 0x000fe4000f8e02ff */
[----:B------:R-:W-:Y:S02]  /*27a0*/  USEL UR5, UR46, UR13, !UP2 ;  /* 0x0000000d2e057287 */ /* 0x000fe4000d000000 */
[----:B------:R-:W-:Y:S02]  /*27b0*/  UIMAD UR10, UR42, UR6, URZ ;  /* 0x000000062a0a72a4 */ /* 0x000fe4000f8e02ff */
[----:B------:R-:W-:Y:S02]  /*27c0*/  UISETP.GE.AND UP0, UPT, UR4, UR7, UPT ;  /* 0x000000070400728c */ /* 0x000fe4000bf06270 */
[----:B------:R-:W-:Y:S02]  /*27d0*/  UIMAD.WIDE.U32 UR12, UR4, UR8, URZ ;  /* 0x00000008040c72a5 */ /* 0x000fe4000f8e00ff */
[----:B------:R-:W-:-:S02]  /*27e0*/  UISETP.GE.OR UP0, UPT, UR5, UR10, UP0 ;  /* 0x0000000a0500728c */ /* 0x000fc40008706670 */
        /* <DEDUP_REMOVED lines=19> */
.L_x_44:
[----:B------:R-:W2:Y:S02]  /*2920*/  LDCU UR4, c[0x0][0xb30] ;  /* 0x00016600ff0477ac */ /* 0x000ea40008000800 */
[----:B--2---:R-:W-:-:S09]  /*2930*/  UISETP.NE.AND UP0, UPT, UR4, 0x1, UPT ;  /* 0x000000010400788c */ /* 0x004fd2000bf05270 */
[----:B------:R-:W-:Y:S05]  /*2940*/  BRA.U UP0, `(.L_x_45) ;  /* 0x0000000100447547 */ /* 0x000fea000b800000 */
[----:B------:R-:W2:Y:S01]  /*2950*/  LDCU.128 UR8, c[0x0][0xb10] ;  /* 0x00016200ff0877ac */ /* 0x000ea20008000c00 */
[----:B------:R-:W4:Y:S01]  /*2960*/  LDCU UR12, c[0x0][0xb0c] ;  /* 0x00016180ff0c77ac */ /* 0x000f220008000800 */
[----:B------:R-:W1:Y:S01]  /*2970*/  LDCU UR13, c[0x0][0xb20] ;  /* 0x00016400ff0d77ac */ /* 0x000e620008000800 */
[----:B--2---:R-:W-:Y:S02]  /*2980*/  UIMAD.WIDE.U32 UR6, UR46, UR8, URZ ;  /* 0x000000082e0672a5 */ /* 0x004fe4000f8e00ff */
[----:B------:R-:W-:Y:S02]  /*2990*/  UIMAD.WIDE.U32 UR4, UR43, UR11, URZ ;  /* 0x0000000b2b0472a5 */ /* 0x000fe4000f8e00ff */
[----:B----4-:R-:W-:Y:S02]  /*29a0*/  UISETP.NE.AND UP2, UPT, UR12, 0x1, UPT ;  /* 0x000000010c00788c */ /* 0x010fe4000bf45270 */
[----:B------:R-:W-:Y:S01]  /*29b0*/  UISETP.NE.AND UP0, UPT, UR10, 0x1, UPT ;  /* 0x000000010a00788c */ /* 0x000fe2000bf05270 */
[----:B------:R-:W-:-:S02]  /*29c0*/  UMOV UR6, UR7 ;  /* 0x0000000700067c82 */ /* 0x000fc40008000000 */
[----:B------:R-:W-:Y:S01]  /*29d0*/  UMOV UR4, UR5 ;  /* 0x0000000500047c82 */ /* 0x000fe20008000000 */
[----:B------:R-:W-:Y:S02]  /*29e0*/  USHF.R.U32.HI UR9, URZ, UR9, UR6 ;  /* 0x00000009ff097299 */ /* 0x000fe40008011606 */
[----:B-1----:R-:W-:Y:S02]  /*29f0*/  USHF.R.U32.HI UR4, URZ, UR13, UR4 ;  /* 0x0000000dff047299 */ /* 0x002fe40008011604 */
[----:B------:R-:W-:Y:S02]  /*2a00*/  USEL UR5, UR46, UR9, !UP2 ;  /* 0x000000092e057287 */ /* 0x000fe4000d000000 */
[----:B------:R-:W-:-:S04]  /*2a10*/  USEL UR4, UR43, UR4, !UP0 ;  /* 0x000000042b047287 */ /* 0x000fc8000c000000 */
[----:B------:R-:W-:Y:S02]  /*2a20*/  UIADD3 UR6, UPT, UPT, UR5, -UR4, URZ ;  /* 0x8000000405067290 */ /* 0x000fe4000fffe0ff */
[----:B------:R-:W-:Y:S02]  /*2a30*/  UIADD3 UR4, UPT, UPT, -UR5, UR4, URZ ;  /* 0x0000000405047290 */ /* 0x000fe4000fffe1ff */
[----:B------:R-:W-:Y:S02]  /*2a40*/  UIMAD UR43, UR6, UR10, UR43 ;  /* 0x0000000a062b72a4 */ /* 0x000fe4000f8e022b */
[----:B------:R-:W-:-:S12]  /*2a50*/  UIMAD UR46, UR4, UR12, UR46 ;  /* 0x0000000c042e72a4 */ /* 0x000fd8000f8e022e */
.L_x_45:
[----:B------:R-:W-:Y:S01]  /*2a60*/  VIADD R11, R11, 0x1 ;  /* 0x000000010b0b7836 */ /* 0x000fe20000000000 */
[----:B------:R-:W-:Y:S01]  /*2a70*/  R2UR UR4, R152 ;  /* 0x00000000980472ca */ /* 0x000fe200000e0000 */
[----:B------:R-:W-:Y:S01]  /*2a80*/  UIADD3 UR16, UPT, UPT, UR43, UR63, URZ ;  /* 0x0000003f2b107290 */ /* 0x000fe2000fffe0ff */
[----:B------:R-:W-:Y:S02]  /*2a90*/  PLOP3.LUT P2, PT, PT, PT, PT, 0x80, 0x8 ;  /* 0x000000000008781c */ /* 0x000fe40003f4f070 */
[----:B------:R-:W-:-:S04]  /*2aa0*/  ISETP.NE.AND P0, PT, R11, 0x2, PT ;  /* 0x000000020b00780c */ /* 0x000fc80003f05270 */
[----:B------:R-:W-:Y:S02]  /*2ab0*/  SEL R3, RZ, 0x1, P0 ;  /* 0x00000001ff037807 */ /* 0x000fe40000000000 */
[----:B------:R-:W-:Y:S02]  /*2ac0*/  SEL R11, R11, RZ, P0 ;  /* 0x000000ff0b0b7207 */ /* 0x000fe40000000000 */
[----:B------:R-:W-:Y:S01]  /*2ad0*/  LOP3.LUT R10, R10, R3, RZ, 0x3c, !PT ;  /* 0x000000030a0a7212 */ /* 0x000fe200078e3cff */
[----:B------:R-:W-:Y:S01]  /*2ae0*/  UIADD3 UR20, UPT, UPT, UR46, UR4, URZ ;  /* 0x000000042e147290 */ /* 0x000fe2000fffe0ff */
[----:B------:R-:W-:Y:S11]  /*2af0*/  BRA.U UP1, `(.L_x_46) ;  /* 0xffffffed01987547 */ /* 0x000ff6000b83ffff */
[----:B------:R-:W-:Y:S01]  /*2b00*/  UIADD3 UR21, UPT, UPT, UR21, 0x10, URZ ;  /* 0x0000001015157890 */ /* 0x000fe2000fffe0ff */
[----:B------:R-:W-:-:S03]  /*2b10*/  SHF.L.U32 R3, R12, 0x1f, RZ ;  /* 0x0000001f0c037819 */ /* 0x000fc600000006ff */
[----:B------:R-:W-:-:S09]  /*2b20*/  ULEA UR4, UR29, UR21, 0x3 ;  /* 0x000000151d047291 */ /* 0x000fd2000f8e18ff */
[----:B------:R-:W2:Y:S02]  /*2b30*/  SYNCS.PHASECHK.TRANS64.TRYWAIT P0, [UR4], R3 ;  /* 0x00000003ff0075a7 */ /* 0x000ea40008001104 */
[----:B--2---:R-:W-:Y:S05]  /*2b40*/  @!P0 BRA `(.L_x_47) ;  /* 0x0000009000908947 */ /* 0x004fea0003800000 */
.L_x_154:
[----:B------:R-:W-:-:S04]  /*2b50*/  UIADD3 UR4, UPT, UPT, UR29, 0x1, URZ ;  /* 0x000000011d047890 */ /* 0x000fc8000fffe0ff */
[----:B------:R-:W-:-:S04]  /*2b60*/  UISETP.NE.AND UP0, UPT, UR4, 0x2, UPT ;  /* 0x000000020400788c */ /* 0x000fc8000bf05270 */
[----:B------:R-:W-:Y:S02]  /*2b70*/  USEL UR5, URZ, 0x1, UP0 ;  /* 0x00000001ff057887 */ /* 0x000fe40008000000 */
[----:B------:R-:W-:-:S04]  /*2b80*/  USEL UR4, UR4, URZ, UP0 ;  /* 0x000000ff04047287 */ /* 0x000fc80008000000 */
[----:B------:R-:W-:Y:S01]  /*2b90*/  ULEA UR4, UR4, UR21, 0x3 ;  /* 0x0000001504047291 */ /* 0x000fe2000f8e18ff */
[----:B-1----:R-:W-:-:S04]  /*2ba0*/  LOP3.LUT R3, R12, UR5, RZ, 0x3c, !PT ;  /* 0x000000050c037c12 */ /* 0x002fc8000f8e3cff */
[----:B------:R-:W-:Y:S01]  /*2bb0*/  SHF.L.U32 R3, R3, 0x1f, RZ ;  /* 0x0000001f03037819 */ /* 0x000fe200000006ff */
[----:B------:R-:W-:-:S07]  /*2bc0*/  IMAD.U32 R0, RZ, RZ, UR4 ;  /* 0x00000004ff007e24 */ /* 0x000fce000f8e00ff */
.L_x_48:
[----:B-1----:R1:W2:Y:S02]  /*2bd0*/  SYNCS.PHASECHK.TRANS64.TRYWAIT P0, [R0+URZ], R3 ;  /* 0x00000003000075a7 */ /* 0x0022a400080011ff */
[----:B--2---:R-:W-:Y:S05]  /*2be0*/  @!P0 NANOSLEEP.SYNCS 0x989680 ;  /* 0x009896800000895d */ /* 0x004fea0003900000 */
[----:B------:R-:W2:Y:S02]  /*2bf0*/  @!P0 SYNCS.PHASECHK.TRANS64 P0, [R0+URZ], R3 ;  /* 0x00000003000085a7 */ /* 0x000ea400080010ff */
[----:B--2---:R-:W-:Y:S05]  /*2c00*/  @P0 EXIT ;  /* 0x000000000000094d */ /* 0x004fea0003800000 */
[----:B------:R-:W-:Y:S05]  /*2c10*/  BRA `(.L_x_48) ;  /* 0xfffffffc00ec7947 */ /* 0x000fea000383ffff */
.L_x_22:
[----:B------:R-:W-:-:S04]  /*2c20*/  UISETP.NE.AND UP0, UPT, UR47, URZ, UPT ;  /* 0x000000ff2f00728c */ /* 0x000fc8000bf05270 */
[----:B------:R-:W-:-:S09]  /*2c30*/  UISETP.NE.OR UP0, UPT, UR17, 0x1, UP0 ;  /* 0x000000011100788c */ /* 0x000fd20008705670 */
[----:B------:R-:W-:Y:S05]  /*2c40*/  BRA.U UP0, `(.L_x_49) ;  /* 0x0000000500487547 */ /* 0x000fea000b800000 */
[----:B------:R-:W-:Y:S01]  /*2c50*/  ISETP.GE.U32.AND P2, PT, R0, 0x8, PT ;  /* 0x000000080000780c */ /* 0x000fe20003f46070 */
[----:B------:R-:W-:Y:S01]  /*2c60*/  IMAD.MOV.U32 R12, RZ, RZ, 0x1 ;  /* 0x00000001ff0c7424 */ /* 0x000fe200078e00ff */
[----:B------:R-:W-:Y:S02]  /*2c70*/  CS2R R10, SRZ ;  /* 0x00000000000a7805 */ /* 0x000fe4000001ff00 */
[----:B------:R-:W-:Y:S01]  /*2c80*/  CS2R R8, SRZ ;  /* 0x0000000000087805 */ /* 0x000fe2000001ff00 */
[----:B------:R-:W-:Y:S01]  /*2c90*/  UMOV UR6, 0x400 ;  /* 0x0000040000067882 */ /* 0x000fe20000000000 */
[----:B------:R-:W-:Y:S01]  /*2ca0*/  UMOV UR5, URZ ;  /* 0x000000ff00057c82 */ /* 0x000fe20008000000 */
[----:B------:R-:W-:-:S12]  /*2cb0*/  ULEA UR6, UR47, UR6, 0x18 ;  /* 0x000000062f067291 */ /* 0x000fd8000f8ec0ff */
.L_x_53:
[----:B------:R-:W-:Y:S02]  /*2cc0*/  LEA R2, R8, UR6, 0x3 ;  /* 0x0000000608027c11 */ /* 0x000fe4000f8e18ff */
[----:B------:R-:W-:-:S03]  /*2cd0*/  SHF.L.U32 R5, R9, 0x1f, RZ ;  /* 0x0000001f09057819 */ /* 0x000fc600000006ff */
[----:B------:R-:W-:Y:S01]  /*2ce0*/  VIADD R4, R2, 0xc0 ;  /* 0x000000c002047836 */ /* 0x000fe20000000000 */
[----:B------:R-:W2:Y:S02]  /*2cf0*/  SYNCS.PHASECHK.TRANS64.TRYWAIT P0, [R2+URZ+0xb0], R5 ;  /* 0x0000b005020075a7 */ /* 0x000ea400080011ff */
[----:B--2---:R-:W-:Y:S05]  /*2d00*/  @!P0 BRA `(.L_x_50) ;  /* 0x0000009000388947 */ /* 0x004fea0003800000 */
.L_x_155:
[----:B------:R-:W-:Y:S01]  /*2d10*/  ULEA UR4, UR5, UR6, 0x3 ;  /* 0x0000000605047291 */ /* 0x000fe2000f8e18ff */
[----:B------:R-:W-:Y:S02]  /*2d20*/  PRMT R4, RZ, 0x654, R4 ;  /* 0x00000654ff047816 */ /* 0x000fe40000000004 */
[----:B--2---:R-:W-:Y:S01]  /*2d30*/  SHF.L.U32 R5, R12, 0x1f, RZ ;  /* 0x0000001f0c057819 */ /* 0x004fe200000006ff */
[----:B------:R-:W-:Y:S01]  /*2d40*/  UIADD3 UR7, UPT, UPT, UR4, 0x70, URZ ;  /* 0x0000007004077890 */ /* 0x000fe2000fffe0ff */
[----:B------:R2:W-:Y:S05]  /*2d50*/  SYNCS.ARRIVE.TRANS64.RED.A1T0 RZ, [R4+URZ], RZ ;  /* 0x000000ff04ff79a7 */ /* 0x0005ea00081004ff */
[----:B------:R-:W-:Y:S01]  /*2d60*/  IMAD.U32 R7, RZ, RZ, UR7 ;  /* 0x00000007ff077e24 */ /* 0x000fe2000f8e00ff */
[----:B------:R-:W3:Y:S04]  /*2d70*/  SYNCS.PHASECHK.TRANS64.TRYWAIT P0, [UR4+0x80], R5 ;  /* 0x00008005ff0075a7 */ /* 0x000ee80008001104 */
[----:B------:R-:W-:Y:S01]  /*2d80*/  PRMT R6, R0, 0x654, R7 ;  /* 0x0000065400067816 */ /* 0x000fe20000000007 */
[----:B--2---:R-:W-:Y:S01]  /*2d90*/  @!P2 IMAD.MOV.U32 R4, RZ, RZ, 0x10 ;  /* 0x00000010ff04a424 */ /* 0x004fe200078e00ff */
[----:B---3--:R-:W-:Y:S06]  /*2da0*/  @!P0 BRA `(.L_x_51) ;  /* 0x0000009000248947 */ /* 0x008fec0003800000 */
.L_x_157:
[----:B------:R-:W-:Y:S01]  /*2db0*/  ULEA UR8, UR5, UR6, 0x4 ;  /* 0x0000000605087291 */ /* 0x000fe2000f8e20ff */
[----:B------:R-:W-:Y:S01]  /*2dc0*/  SEL R3, R6, R3, !P2 ;  /* 0x0000000306037207 */ /* 0x000fe20005000000 */
[----:B------:R-:W-:Y:S01]  /*2dd0*/  UIADD3 UR9, UPT, UPT, UR4, 0x70, URZ ;  /* 0x0000007004097890 */ /* 0x000fe2000fffe0ff */
[----:B--2---:R-:W-:Y:S01]  /*2de0*/  LEA R2, R11, UR6, 0x3 ;  /* 0x000000060b027c11 */ /* 0x004fe2000f8e18ff */
[----:B------:R-:W-:Y:S01]  /*2df0*/  UIADD3 UR8, UPT, UPT, UR8, 0xe0, URZ ;  /* 0x000000e008087890 */ /* 0x000fe2000fffe0ff */
[----:B------:R-:W-:Y:S01]  /*2e00*/  SHF.L.U32 R5, R10, 0x1f, RZ ;  /* 0x0000001f0a057819 */ /* 0x000fe200000006ff */
[----:B------:R2:W-:Y:S01]  /*2e10*/  @!P2 SYNCS.ARRIVE.TRANS64.RED RZ, [R3+URZ], R4 ;  /* 0x0000000403ffa9a7 */ /* 0x0005e200080004ff */
[----:B------:R-:W-:Y:S01]  /*2e20*/  UIADD3 UR4, UPT, UPT, UR5, 0x1, URZ ;  /* 0x0000000105047890 */ /* 0x000fe2000fffe0ff */
[----:B------:R-:W-:-:S03]  /*2e30*/  VIADD R8, R8, 0x1 ;  /* 0x0000000108087836 */ /* 0x000fc60000000000 */
[----:B------:R-:W-:Y:S02]  /*2e40*/  UISETP.NE.AND UP0, UPT, UR4, 0x2, UPT ;  /* 0x000000020400788c */ /* 0x000fe4000bf05270 */
[----:B------:R-:W-:Y:S06]  /*2e50*/  UGETNEXTWORKID.BROADCAST [UR8], [UR9] ;  /* 0x00000000080073ca */ /* 0x000fec0008000100 */
[----:B------:R-:W-:Y:S01]  /*2e60*/  USEL UR7, URZ, 0x1, UP0 ;  /* 0x00000001ff077887 */ /* 0x000fe20008000000 */
[----:B------:R-:W-:Y:S01]  /*2e70*/  ISETP.NE.AND P0, PT, R8, 0x2, PT ;  /* 0x000000020800780c */ /* 0x000fe20003f05270 */
[----:B------:R-:W-:Y:S01]  /*2e80*/  USEL UR5, UR4, URZ, UP0 ;  /* 0x000000ff04057287 */ /* 0x000fe20008000000 */
[----:B------:R-:W3:Y:S03]  /*2e90*/  SYNCS.PHASECHK.TRANS64.TRYWAIT P1, [R2+URZ+0x70], R5 ;  /* 0x00007005020075a7 */ /* 0x000ee600080211ff */
[----:B------:R-:W-:Y:S01]  /*2ea0*/  LOP3.LUT R12, R12, UR7, RZ, 0x3c, !PT ;  /* 0x000000070c0c7c12 */ /* 0x000fe2000f8e3cff */
[----:B--23--:R-:W-:Y:S07]  /*2eb0*/  @!P1 BRA `(.L_x_52) ;  /* 0x0000008c00f89947 */ /* 0x00cfee0003800000 */
.L_x_158:
[C---:B------:R-:W-:Y:S01]  /*2ec0*/  LEA R4, R11.reuse, UR6, 0x4 ;  /* 0x000000060b047c11 */ /* 0x040fe2000f8e20ff */
[----:B--2---:R-:W-:Y:S01]  /*2ed0*/  VIADD R2, R2, 0x80 ;  /* 0x0000008002027836 */ /* 0x004fe20000000000 */
[----:B------:R-:W-:Y:S01]  /*2ee0*/  SEL R8, R8, RZ, P0 ;  /* 0x000000ff08087207 */ /* 0x000fe20000000000 */
[----:B------:R-:W-:-:S03]  /*2ef0*/  VIADD R11, R11, 0x1 ;  /* 0x000000010b0b7836 */ /* 0x000fc60000000000 */
[----:B------:R-:W2:Y:S01]  /*2f00*/  LDS.128 R4, [R4+0xe0] ;  /* 0x0000e00004047984 */ /* 0x000ea20000000c00 */
[----:B------:R-:W-:Y:S02]  /*2f10*/  PRMT R2, RZ, 0x654, R2 ;  /* 0x00000654ff027816 */ /* 0x000fe40000000002 */
[C---:B------:R-:W-:Y:S01]  /*2f20*/  ISETP.NE.AND P1, PT, R11.reuse, 0x2, PT ;  /* 0x000000020b00780c */ /* 0x040fe20003f25270 */
[----:B------:R-:W-:Y:S01]  /*2f30*/  @!PT LDS RZ, [RZ] ;  /* 0x00000000fffff984 */ /* 0x000fe20000000800 */
[----:B------:R-:W-:Y:S01]  /*2f40*/  @!PT LDS RZ, [RZ] ;  /* 0x00000000fffff984 */ /* 0x000fe20000000800 */
[----:B------:R-:W-:Y:S01]  /*2f50*/  @!PT LDS RZ, [RZ] ;  /* 0x00000000fffff984 */ /* 0x000fe20000000800 */
[----:B------:R-:W-:Y:S01]  /*2f60*/  @!PT LDS RZ, [RZ] ;  /* 0x00000000fffff984 */ /* 0x000fe20000000800 */
[----:B------:R3:W-:Y:S06]  /*2f70*/  MEMBAR.ALL.CTA ;  /* 0x0000000000007992 */ /* 0x0007ec0000008000 */
[----:B---3--:R-:W3:Y:S01]  /*2f80*/  FENCE.VIEW.ASYNC.S ;  /* 0x00000000000073c6 */ /* 0x008ee20000000000 */
[----:B------:R-:W-:Y:S01]  /*2f90*/  SEL R11, R11, RZ, P1 ;  /* 0x000000ff0b0b7207 */ /* 0x000fe20000800000 */
[----:B---3--:R3:W-:Y:S01]  /*2fa0*/  SYNCS.ARRIVE.TRANS64.RED.A1T0 RZ, [R2+URZ], RZ ;  /* 0x000000ff02ff79a7 */ /* 0x0087e200081004ff */
[----:B--2---:R-:W-:-:S02]  /*2fb0*/  LOP3.LUT P3, RZ, R6, 0x1, RZ, 0xc0, !PT ;  /* 0x0000000106ff7812 */ /* 0x004fc4000786c0ff */
[----:B------:R-:W-:-:S04]  /*2fc0*/  SEL R5, RZ, 0x1, P1 ;  /* 0x00000001ff057807 */ /* 0x000fc80000800000 */
[----:B------:R-:W-:Y:S02]  /*2fd0*/  LOP3.LUT R10, R10, R5, RZ, 0x3c, !PT ;  /* 0x000000050a0a7212 */ /* 0x000fe400078e3cff */
[----:B---3--:R-:W-:-:S04]  /*2fe0*/  SEL R2, RZ, 0x1, P0 ;  /* 0x00000001ff027807 */ /* 0x008fc80000000000 */
[----:B------:R-:W-:Y:S01]  /*2ff0*/  LOP3.LUT R9, R9, R2, RZ, 0x3c, !PT ;  /* 0x0000000209097212 */ /* 0x000fe200078e3cff */
[----:B------:R-:W-:Y:S06]  /*3000*/  @P3 BRA `(.L_x_53) ;  /* 0xfffffffc002c3947 */ /* 0x000fec000383ffff */
[----:B------:R-:W-:Y:S01]  /*3010*/  ULEA UR4, UR5, UR6, 0x3 ;  /* 0x0000000605047291 */ /* 0x000fe2000f8e18ff */
[----:B------:R-:W-:-:S08]  /*3020*/  SHF.L.U32 R3, R12, 0x1f, RZ ;  /* 0x0000001f0c037819 */ /* 0x000fd000000006ff */
[----:B------:R-:W2:Y:S02]  /*3030*/  SYNCS.PHASECHK.TRANS64 P0, [UR4+0x80], R3 ;  /* 0x00008003ff0075a7 */ /* 0x000ea40008001004 */
[----:B--2---:R-:W-:Y:S05]  /*3040*/  @P0 BRA `(.L_x_54) ;  /* 0x0000000000080947 */ /* 0x004fea0003800000 */
[----:B------:R-:W2:Y:S02]  /*3050*/  SYNCS.PHASECHK.TRANS64.TRYWAIT P0, [UR4+0x80], R3 ;  /* 0x00008003ff0075a7 */ /* 0x000ea40008001104 */
[----:B--2---:R-:W-:Y:S05]  /*3060*/  @!P0 BRA `(.L_x_55) ;  /* 0x0000008c00a08947 */ /* 0x004fea0003800000 */
.L_x_54:
[----:B------:R-:W-:-:S04]  /*3070*/  UIADD3 UR7, UPT, UPT, UR5, 0x1, URZ ;  /* 0x0000000105077890 */ /* 0x000fc8000fffe0ff */
[----:B------:R-:W-:-:S04]  /*3080*/  UISETP.NE.AND UP0, UPT, UR7, 0x2, UPT ;  /* 0x000000020700788c */ /* 0x000fc8000bf05270 */
[----:B------:R-:W-:Y:S02]  /*3090*/  USEL UR8, URZ, 0x1, UP0 ;  /* 0x00000001ff087887 */ /* 0x000fe40008000000 */
[----:B------:R-:W-:-:S04]  /*30a0*/  USEL UR7, UR7, URZ, UP0 ;  /* 0x000000ff07077287 */ /* 0x000fc80008000000 */
[----:B------:R-:W-:Y:S01]  /*30b0*/  ULEA UR7, UR7, UR6, 0x3 ;  /* 0x0000000607077291 */ /* 0x000fe2000f8e18ff */
[----:B--2---:R-:W-:-:S04]  /*30c0*/  LOP3.LUT R3, R12, UR8, RZ, 0x3c, !PT ;  /* 0x000000080c037c12 */ /* 0x004fc8000f8e3cff */
[----:B------:R-:W-:-:S04]  /*30d0*/  SHF.L.U32 R0, R3, 0x1f, RZ ;  /* 0x0000001f03007819 */ /* 0x000fc800000006ff */
[----:B------:R-:W2:Y:S02]  /*30e0*/  SYNCS.PHASECHK.TRANS64 P0, [UR7+0x80], R0 ;  /* 0x00008000ff0075a7 */ /* 0x000ea40008001007 */
[----:B-12---:R-:W-:Y:S05]  /*30f0*/  @P0 EXIT ;  /* 0x000000000000094d */ /* 0x006fea0003800000 */
[----:B------:R-:W-:Y:S02]  /*3100*/  SHF.L.U32 R3, R3, 0x1f, RZ ;  /* 0x0000001f03037819 */ /* 0x000fe400000006ff */
[----:B------:R-:W-:-:S07]  /*3110*/  MOV R0, UR7 ;  /* 0x0000000700007c02 */ /* 0x000fce0008000f00 */
.L_x_56:
[----:B-1----:R1:W2:Y:S02]  /*3120*/  SYNCS.PHASECHK.TRANS64.TRYWAIT P0, [R0+URZ+0x80], R3 ;  /* 0x00008003000075a7 */ /* 0x0022a400080011ff */
[----:B--2---:R-:W-:Y:S05]  /*3130*/  @!P0 NANOSLEEP.SYNCS 0x989680 ;  /* 0x009896800000895d */ /* 0x004fea0003900000 */
[----:B------:R-:W2:Y:S02]  /*3140*/  @!P0 SYNCS.PHASECHK.TRANS64 P0, [R0+URZ+0x80], R3 ;  /* 0x00008003000085a7 */ /* 0x000ea400080010ff */
[----:B--2---:R-:W-:Y:S05]  /*3150*/  @P0 EXIT ;  /* 0x000000000000094d */ /* 0x004fea0003800000 */
[----:B------:R-:W-:Y:S05]  /*3160*/  BRA `(.L_x_56) ;  /* 0xfffffffc00ec7947 */ /* 0x000fea000383ffff */
.L_x_49:
[----:B------:R-:W-:Y:S05]  /*3170*/  BRA.U UP5, `(.L_x_57) ;  /* 0x0000001505007547 */ /* 0x000fea000b800000 */
[----:B------:R-:W-:Y:S01]  /*3180*/  UMOV UR4, 0x40 ;  /* 0x0000004000047882 */ /* 0x000fe20000000000 */
[----:B------:R-:W-:Y:S01]  /*3190*/  NOP ;  /* 0x0000000000007918 */ /* 0x000fe20000000000 */
[----:B------:R-:W-:Y:S01]  /*31a0*/  ULEA UR5, UR47, UR4, 0x18 ;  /* 0x000000042f057291 */ /* 0x000fe2000f8ec0ff */
[----:B------:R-:W-:Y:S02]  /*31b0*/  UMOV UR6, 0x400 ;  /* 0x0000040000067882 */ /* 0x000fe40000000000 */
[----:B------:R-:W-:-:S06]  /*31c0*/  ULEA UR6, UR47, UR6, 0x18 ;  /* 0x000000062f067291 */ /* 0x000fcc000f8ec0ff */
[----:B------:R-:W2:Y:S02]  /*31d0*/  LDS.U8 R0, [UR5+0x1c] ;  /* 0x00001c05ff007984 */ /* 0x000ea40008000000 */
[----:B--2---:R-:W-:-:S13]  /*31e0*/  ISETP.NE.AND P0, PT, R0, RZ, PT ;  /* 0x000000ff0000720c */ /* 0x004fda0003f05270 */
[----:B------:R-:W-:Y:S05]  /*31f0*/  @P0 BRA `(.L_x_58) ;  /* 0x0000000400080947 */ /* 0x000fea0003800000 */
[----:B------:R-:W-:Y:S02]  /*3200*/  UISETP.NE.U32.AND UP1, UPT, UR68, 0x1, UPT ;  /* 0x000000014400788c */ /* 0x000fe4000bf25070 */
[----:B------:R-:W-:-:S07]  /*3210*/  UIADD3 UR7, UPT, UPT, UR5, 0x8, URZ ;  /* 0x0000000805077890 */ /* 0x000fce000fffe0ff */
[----:B------:R-:W-:Y:S05]  /*3220*/  BRA.U !UP1, `(.L_x_59) ;  /* 0x00000001099c7547 */ /* 0x000fea000b800000 */
[----:B------:R-:W-:Y:S01]  /*3230*/  ELECT P0, URZ, PT ;  /* 0x0000000000ff782f */ /* 0x000fe20003800000 */
[----:B------:R-:W-:-:S12]  /*3240*/  BSSY B0, `(.L_x_59) ;  /* 0x0000025000007945 */ /* 0x000fd80003800000 */
[----:B------:R-:W-:Y:S05]  /*3250*/  @!P0 BRA `(.L_x_60) ;  /* 0x00000000008c8947 */ /* 0x000fea0003800000 */
[----:B------:R-:W-:-:S05]  /*3260*/  UMOV UR4, 0x10 ;  /* 0x0000001000047882 */ /* 0x000fca0000000000 */
[----:B------:R-:W-:Y:S04]  /*3270*/  DEPBAR.LE SB2, 0x36 ;  /* 0x0000ad800000791a */ /* 0x000fe80000000000 */
[----:B------:R-:W2:Y:S02]  /*3280*/  UTCATOMSWS.2CTA.FIND_AND_SET.ALIGN UP0, UR4, UR4 ;  /* 0x00000004000475e3 */ /* 0x000ea40008200800 */
[----:B--2---:R-:W-:Y:S01]  /*3290*/  MOV R11, UR4 ;  /* 0x00000004000b7c02 */ /* 0x004fe20008000f00 */
[----:B------:R-:W-:Y:S06]  /*32a0*/  BRA.U UP0, `(.L_x_61) ;  /* 0x0000000100187547 */ /* 0x000fec000b800000 */
.L_x_62:
[----:B------:R-:W-:Y:S05]  /*32b0*/  NANOSLEEP 0x64 ;  /* 0x000000640000795d */ /* 0x000fea0003800000 */
[----:B------:R-:W-:-:S05]  /*32c0*/  UMOV UR4, 0x10 ;  /* 0x0000001000047882 */ /* 0x000fca0000000000 */
[----:B------:R-:W-:Y:S04]  /*32d0*/  DEPBAR.LE SB2, 0x36 ;  /* 0x0000ad800000791a */ /* 0x000fe80000000000 */
[----:B------:R-:W2:Y:S02]  /*32e0*/  UTCATOMSWS.2CTA.FIND_AND_SET.ALIGN UP0, UR4, UR4 ;  /* 0x00000004000475e3 */ /* 0x000ea40008200800 */
[----:B--2---:R-:W-:Y:S01]  /*32f0*/  MOV R11, UR4 ;  /* 0x00000004000b7c02 */ /* 0x004fe20008000f00 */
[----:B------:R-:W-:Y:S05]  /*3300*/  BRA.U !UP0, `(.L_x_62) ;  /* 0xfffffffd08e87547 */ /* 0x000fea000b83ffff */
.L_x_61:
[----:B------:R-:W2:Y:S01]  /*3310*/  LDS R7, [UR5+0x10] ;  /* 0x00001005ff077984 */ /* 0x000ea20008000800 */
[----:B------:R-:W-:Y:S01]  /*3320*/  IMAD.U32 R5, RZ, RZ, UR6 ;  /* 0x00000006ff057e24 */ /* 0x000fe2000f8e00ff */
[----:B------:R-:W-:-:S03]  /*3330*/  MOV R4, UR69 ;  /* 0x0000004500047c02 */ /* 0x000fc60008000f00 */
[----:B------:R-:W-:Y:S01]  /*3340*/  VIADD R5, R5, 0x100 ;  /* 0x0000010005057836 */ /* 0x000fe20000000000 */
[----:B--2---:R-:W-:-:S04]  /*3350*/  SHF.L.U32 R7, R7, 0x1f, RZ ;  /* 0x0000001f07077819 */ /* 0x004fc800000006ff */
[----:B------:R-:W2:Y:S02]  /*3360*/  SYNCS.PHASECHK.TRANS64.TRYWAIT P0, [UR5+0x8], R7 ;  /* 0x00000807ff0075a7 */ /* 0x000ea40008001105 */
[----:B--2---:R-:W-:Y:S05]  /*3370*/  @P0 BRA `(.L_x_63) ;  /* 0x0000000000080947 */ /* 0x004fea0003800000 */
[----:B------:R-:W2:Y:S02]  /*3380*/  SYNCS.PHASECHK.TRANS64.TRYWAIT P0, [UR5+0x8], R7 ;  /* 0x00000807ff0075a7 */ /* 0x000ea40008001105 */
[----:B--2---:R-:W-:Y:S05]  /*3390*/  @!P0 BRA `(.L_x_64) ;  /* 0x0000008800ec8947 */ /* 0x004fea0003800000 */
.L_x_63:
[----:B--2---:R-:W-:Y:S01]  /*33a0*/  HFMA2 R0, -RZ, RZ, 0, 5.9604644775390625e-08 ;  /* 0x00000001ff007431 */ /* 0x004fe200000001ff */
[----:B------:R-:W-:Y:S01]  /*33b0*/  UPRMT UR4, UR69, 0x654, UR7 ;  /* 0x0000065445047896 */ /* 0x000fe20008000007 */
[----:B------:R-:W-:Y:S01]  /*33c0*/  IMAD.MOV.U32 R8, RZ, RZ, 0xffff ;  /* 0x0000ffffff087424 */ /* 0x000fe200078e00ff */
[----:B------:R-:W-:Y:S01]  /*33d0*/  PRMT R4, R4, 0x654, R5 ;  /* 0x0000065404047816 */ /* 0x000fe20000000005 */
[----:B------:R-:W-:Y:S02]  /*33e0*/  IMAD.MOV.U32 R6, RZ, RZ, 0x4 ;  /* 0x00000004ff067424 */ /* 0x000fe400078e00ff */
[----:B------:R-:W-:Y:S01]  /*33f0*/  IMAD.SHL.U32 R9, R11, 0x20, RZ ;  /* 0x000000200b097824 */ /* 0x000fe200078e00ff */
[----:B------:R-:W-:Y:S02]  /*3400*/  MOV R5, UR4 ;  /* 0x0000000400057c02 */ /* 0x000fe40008000f00 */
[-C--:B------:R-:W-:Y:S01]  /*3410*/  SHF.L.U32 R8, R8, R11.reuse, RZ ;  /* 0x0000000b08087219 */ /* 0x080fe200000006ff */
[----:B------:R2:W-:Y:S01]  /*3420*/  SYNCS.ARRIVE.TRANS64.RED RZ, [UR4], R6 ;  /* 0x00000006ffff79a7 */ /* 0x0005e20008000404 */
[----:B------:R-:W-:Y:S01]  /*3430*/  SHF.L.U32 R7, R0, R11, RZ ;  /* 0x0000000b00077219 */ /* 0x000fe200000006ff */
[----:B------:R2:W-:Y:S04]  /*3440*/  STS [UR6+0x100], R9 ;  /* 0x00010009ff007988 */ /* 0x0005e80008000806 */
[----:B------:R2:W-:Y:S04]  /*3450*/  STAS [R4.64], R11 ;  /* 0x0000000b04007dbd */ /* 0x0005e8000c0008ff */
[----:B------:R2:W-:Y:S04]  /*3460*/  ATOMS.OR RZ, [UR5+0x14], R8 ;  /* 0x00001408ffff798c */ /* 0x0005e8000b000005 */
[----:B------:R2:W-:Y:S04]  /*3470*/  ATOMS.OR RZ, [UR5+0x18], R7 ;  /* 0x00001807ffff798c */ /* 0x0005e8000b000005 */
[----:B------:R2:W-:Y:S02]  /*3480*/  ATOMS.XOR RZ, [UR5+0x10], R0 ;  /* 0x00001000ffff798c */ /* 0x0005e4000b800005 */
.L_x_60:
[----:B-1----:R-:W-:Y:S05]  /*3490*/  BSYNC B0 ;  /* 0x0000000000007941 */ /* 0x002fea0003800000 */
.L_x_59:
[----:B------:R-:W-:Y:S05]  /*34a0*/  BRA.U UP1, `(.L_x_65) ;  /* 0x00000001016c7547 */ /* 0x000fea000b800000 */
[----:B------:R-:W-:-:S03]  /*34b0*/  UMOV UR4, 0xffffffff ;  /* 0xffffffff00047882 */ /* 0x000fc60000000000 */
[----:B------:R-:W-:Y:S05]  /*34c0*/  BRA.DIV UR4, `(.L_x_66) ;  /* 0x0000008a04b87947 */ /* 0x000fea000b800000 */
[----:B------:R-:W-:-:S13]  /*34d0*/  ELECT P6, URZ, PT ;  /* 0x0000000000ff782f */ /* 0x000fda00038c0000 */
.L_x_162:
[----:B------:R-:W-:Y:S05]  /*34e0*/  @!P6 BRA `(.L_x_65) ;  /* 0x00000000005ce947 */ /* 0x000fea0003800000 */
[----:B--2---:R-:W2:Y:S02]  /*34f0*/  LDS R5, [UR5+0x10] ;  /* 0x00001005ff057984 */ /* 0x004ea40008000800 */
[----:B--2---:R-:W-:-:S04]  /*3500*/  SHF.L.U32 R5, R5, 0x1f, RZ ;  /* 0x0000001f05057819 */ /* 0x004fc800000006ff */
[----:B------:R-:W2:Y:S02]  /*3510*/  SYNCS.PHASECHK.TRANS64.TRYWAIT P0, [UR5+0x8], R5 ;  /* 0x00000805ff0075a7 */ /* 0x000ea40008001105 */
[----:B--2---:R-:W-:Y:S05]  /*3520*/  @P0 BRA `(.L_x_67) ;  /* 0x0000000000080947 */ /* 0x004fea0003800000 */
[----:B------:R-:W2:Y:S02]  /*3530*/  SYNCS.PHASECHK.TRANS64.TRYWAIT P0, [UR5+0x8], R5 ;  /* 0x00000805ff0075a7 */ /* 0x000ea40008001105 */
[----:B--2---:R-:W-:Y:S05]  /*3540*/  @!P0 BRA `(.L_x_68) ;  /* 0x0000008800b88947 */ /* 0x004fea0003800000 */
.L_x_67:
[----:B------:R-:W3:Y:S01]  /*3550*/  LDS R7, [UR6+0x100] ;  /* 0x00010006ff077984 */ /* 0x000ee20008000800 */
[----:B--2---:R-:W-:Y:S02]  /*3560*/  HFMA2 R0, -RZ, RZ, 0, 5.9604644775390625e-08 ;  /* 0x00000001ff007431 */ /* 0x004fe400000001ff */
[----:B------:R-:W-:Y:S01]  /*3570*/  IMAD.MOV.U32 R4, RZ, RZ, 0xffff ;  /* 0x0000ffffff047424 */ /* 0x000fe200078e00ff */
[----:B------:R-:W-:Y:S01]  /*3580*/  UPRMT UR4, UR69, 0x654, UR7 ;  /* 0x0000065445047896 */ /* 0x000fe20008000007 */
[----:B---3--:R-:W-:-:S03]  /*3590*/  IMAD.SHL.U32 R5, R7, 0x20, RZ ;  /* 0x0000002007057824 */ /* 0x008fc600078e00ff */
[-C--:B------:R-:W-:Y:S02]  /*35a0*/  SHF.L.U32 R4, R4, R7.reuse, RZ ;  /* 0x0000000704047219 */ /* 0x080fe400000006ff */
[----:B------:R-:W-:Y:S01]  /*35b0*/  SHF.L.U32 R7, R0, R7, RZ ;  /* 0x0000000700077219 */ /* 0x000fe200000006ff */
[----:B------:R3:W-:Y:S04]  /*35c0*/  STS [UR6+0x100], R5 ;  /* 0x00010005ff007988 */ /* 0x0007e80008000806 */
[----:B------:R3:W-:Y:S04]  /*35d0*/  ATOMS.OR RZ, [UR5+0x14], R4 ;  /* 0x00001404ffff798c */ /* 0x0007e8000b000005 */
[----:B------:R3:W-:Y:S01]  /*35e0*/  ATOMS.OR RZ, [UR5+0x18], R7 ;  /* 0x00001807ffff798c */ /* 0x0007e2000b000005 */
[----:B------:R-:W-:Y:S03]  /*35f0*/  SYNCS.ARRIVE.TRANS64.RED.A1T0 RZ, [UR4], RZ ;  /* 0x000000ffffff79a7 */ /* 0x000fe60008100404 */
[----:B------:R3:W-:Y:S01]  /*3600*/  ATOMS.XOR RZ, [UR5+0x10], R0 ;  /* 0x00001000ffff798c */ /* 0x0007e2000b800005 */
[----:B------:R-:W-:Y:S05]  /*3610*/  BRA `(.L_x_65) ;  /* 0x0000000000107947 */ /* 0x000fea0003800000 */
.L_x_58:
[----:B------:R-:W-:Y:S02]  /*3620*/  MOV R0, 0xffffffff ;  /* 0xffffffff00007802 */ /* 0x000fe40000000f00 */
[----:B------:R-:W-:-:S03]  /*3630*/  MOV R4, 0x3660 ;  /* 0x0000366000047802 */ /* 0x000fc60000000f00 */
[----:B------:R2:W-:Y:S04]  /*3640*/  STS [UR6+0x100], R0 ;  /* 0x00010000ff007988 */ /* 0x0005e80008000806 */
[----:B-12--5:R-:W-:Y:S05]  /*3650*/  CALL.REL.NOINC `($__internal_1_$__cuda_sm10x_tcgen05_guardrail_trap_phase_invalid_during_alloc) ;  /* 0x00000090005c7944 */ /* 0x026fea0003c00000 */
.L_x_65:
[----:B------:R-:W-:Y:S05]  /*3660*/  WARPSYNC.ALL ;  /* 0x0000000000007948 */ /* 0x000fea0003800000 */
[----:B------:R-:W4:Y:S01]  /*3670*/  S2UR UR4, SR_CgaCtaId ;  /* 0x00000000000479c3 */ /* 0x000f220000008800 */
[----:B------:R-:W-:Y:S01]  /*3680*/  UMOV UR41, 0x400 ;  /* 0x0000040000297882 */ /* 0x000fe20000000000 */
[----:B------:R-:W-:-:S06]  /*3690*/  NOP ;  /* 0x0000000000007918 */ /* 0x000fcc0000000000 */
[----:B------:R-:W-:Y:S06]  /*36a0*/  BAR.ARV 0x6, 0xa0 ;  /* 0x0182800000007b1d */ /* 0x000fec0000002000 */
[----:B------:R-:W1:Y:S01]  /*36b0*/  LDCU UR6, c[0x0][0x38c] ;  /* 0x00007180ff0677ac */ /* 0x000e620008000800 */
[----:B------:R-:W-:Y:S01]  /*36c0*/  LOP3.LUT R3, R3, 0xffff, RZ, 0xc0, !PT ;  /* 0x0000ffff03037812 */ /* 0x000fe200078ec0ff */
[----:B--2---:R-:W-:Y:S01]  /*36d0*/  IMAD.MOV.U32 R9, RZ, RZ, 0x1 ;  /* 0x00000001ff097424 */ /* 0x004fe200078e00ff */
[----:B------:R-:W-:Y:S01]  /*36e0*/  LOP3.LUT R2, R2, 0xffff, RZ, 0xc0, !PT ;  /* 0x0000ffff02027812 */ /* 0x000fe200078ec0ff */
[----:B------:R-:W-:Y:S01]  /*36f0*/  IMAD.MOV.U32 R8, RZ, RZ, RZ ;  /* 0x000000ffff087224 */ /* 0x000fe200078e00ff */
[----:B------:R-:W-:Y:S01]  /*3700*/  R2UR UR43, R3 ;  /* 0x00000000032b72ca */ /* 0x000fe200000e0000 */
[----:B------:R-:W-:Y:S01]  /*3710*/  UMOV UR47, URZ ;  /* 0x000000ff002f7c82 */ /* 0x000fe20008000000 */
[----:B------:R-:W-:-:S02]  /*3720*/  R2UR UR65, R2 ;  /* 0x00000000024172ca */ /* 0x000fc400000e0000 */
[----:B------:R-:W-:Y:S01]  /*3730*/  CS2R R2, SRZ ;  /* 0x0000000000027805 */ /* 0x000fe2000001ff00 */
[----:B------:R-:W-:Y:S01]  /*3740*/  UMOV UR38, URZ ;  /* 0x000000ff00267c82 */ /* 0x000fe20008000000 */
[----:B----4-:R-:W-:Y:S01]  /*3750*/  ULEA UR41, UR4, UR41, 0x18 ;  /* 0x0000002904297291 */ /* 0x010fe2000f8ec0ff */
[----:B------:R-:W-:Y:S01]  /*3760*/  UMOV UR37, URZ ;  /* 0x000000ff00257c82 */ /* 0x000fe20008000000 */
[----:B------:R-:W-:Y:S02]  /*3770*/  UISETP.NE.AND UP3, UPT, UR68, URZ, UPT ;  /* 0x000000ff4400728c */ /* 0x000fe4000bf65270 */
[----:B------:R-:W-:Y:S02]  /*3780*/  UIADD3 UR5, UPT, UPT, UR41, 0x10800, URZ ;  /* 0x0001080029057890 */ /* 0x000fe4000fffe0ff */
[----:B------:R-:W-:-:S03]  /*3790*/  UIADD3 UR4, UPT, UPT, UR41, 0x20800, URZ ;  /* 0x0002080029047890 */ /* 0x000fc6000fffe0ff */
[----:B---3--:R-:W2:Y:S01]  /*37a0*/  LDS R0, [UR41+0x100] ;  /* 0x00010029ff007984 */ /* 0x008ea20008000800 */
[----:B-1----:R-:W-:Y:S02]  /*37b0*/  UIADD3 UR6, UPT, UPT, UR6, 0x7f, URZ ;  /* 0x0000007f06067890 */ /* 0x002fe4000fffe0ff */
[----:B------:R-:W-:Y:S02]  /*37c0*/  USHF.R.U32.HI UR5, URZ, 0x4, UR5 ;  /* 0x00000004ff057899 */ /* 0x000fe40008011605 */
[----:B------:R-:W-:Y:S02]  /*37d0*/  USHF.R.S32.HI UR64, URZ, 0x1f, UR6 ;  /* 0x0000001fff407899 */ /* 0x000fe40008011406 */
[----:B------:R-:W-:Y:S02]  /*37e0*/  USHF.R.U32.HI UR4, URZ, 0x4, UR4 ;  /* 0x00000004ff047899 */ /* 0x000fe40008011604 */
[----:B------:R-:W-:Y:S02]  /*37f0*/  ULEA.HI UR64, UR64, UR6, URZ, 0x7 ;  /* 0x0000000640407291 */ /* 0x000fe4000f8f38ff */
[----:B------:R-:W-:-:S02]  /*3800*/  ULOP3.LUT UR5, UR5, 0x3fff, URZ, 0xc0, !UPT ;  /* 0x00003fff05057892 */ /* 0x000fc4000f8ec0ff */
[----:B------:R-:W-:Y:S02]  /*3810*/  USHF.R.S32.HI UR64, URZ, 0x7, UR64 ;  /* 0x00000007ff407899 */ /* 0x000fe40008011440 */
[----:B------:R-:W-:Y:S02]  /*3820*/  ULOP3.LUT UR45, UR4, 0x3fff, URZ, 0xc0, !UPT ;  /* 0x00003fff042d7892 */ /* 0x000fe4000f8ec0ff */
[----:B------:R-:W-:Y:S01]  /*3830*/  UISETP.LT.AND UP0, UPT, UR64, 0x1, UPT ;  /* 0x000000014000788c */ /* 0x000fe2000bf01270 */
[----:B------:R-:W-:Y:S01]  /*3840*/  UMOV UR62, 0x0 ;  /* 0x00000000003e7882 */ /* 0x000fe20000000000 */
        /* <DEDUP_REMOVED lines=9> */
[----:B------:R-:W-:-:S02]  /*38e0*/  ULOP3.LUT UR44, UR5, 0x10000, URZ, 0xfc, !UPT ;  /* 0x00010000052c7892 */ /* 0x000fc4000f8efcff */
[----:B------:R-:W-:Y:S02]  /*38f0*/  ULOP3.LUT UR45, UR45, 0x10000, URZ, 0xfc, !UPT ;  /* 0x000100002d2d7892 */ /* 0x000fe4000f8efcff */
[----:B------:R-:W-:Y:S01]  /*3900*/  USEL UR66, UR64, 0x1, !UP0 ;  /* 0x0000000140427887 */ /* 0x000fe2000c000000 */
[----:B------:R-:W-:Y:S01]  /*3910*/  UMOV UR52, 0x0 ;  /* 0x0000000000347882 */ /* 0x000fe20000000000 */
[----:B------:R-:W-:Y:S01]  /*3920*/  UMOV UR53, 0x10400490 ;  /* 0x1040049000357882 */ /* 0x000fe20000000000 */
[----:B------:R-:W-:Y:S01]  /*3930*/  UMOV UR50, 0x0 ;  /* 0x0000000000327882 */ /* 0x000fe20000000000 */
[----:B------:R-:W-:Y:S01]  /*3940*/  UMOV UR51, 0x10400490 ;  /* 0x1040049000337882 */ /* 0x000fe20000000000 */
[----:B------:R-:W-:Y:S01]  /*3950*/  UMOV UR48, 0x0 ;  /* 0x0000000000307882 */ /* 0x000fe20000000000 */
[----:B--2---:R-:W-:Y:S01]  /*3960*/  R2UR UR67, R0 ;  /* 0x00000000004372ca */ /* 0x004fe200000e0000 */
[----:B------:R-:W-:-:S14]  /*3970*/  UMOV UR49, 0x10400490 ;  /* 0x1040049000317882 */ /* 0x000fdc0000000000 */
.L_x_76:
[C---:B------:R-:W-:Y:S02]  /*3980*/  LEA R0, R8.reuse, UR41, 0x3 ;  /* 0x0000002908007c11 */ /* 0x040fe4000f8e18ff */
[----:B------:R-:W-:Y:S02]  /*3990*/  SHF.L.U32 R5, R3, 0x1f, RZ ;  /* 0x0000001f03057819 */ /* 0x000fe400000006ff */
[----:B------:R-:W-:Y:S02]  /*39a0*/  LEA R4, R8, UR41, 0x4 ;  /* 0x0000002908047c11 */ /* 0x000fe4000f8e20ff */
[----:B------:R-:W1:Y:S02]  /*39b0*/  SYNCS.PHASECHK.TRANS64.TRYWAIT P0, [R0+URZ+0x70], R5 ;  /* 0x00007005000075a7 */ /* 0x000e6400080011ff */
[----:B-1-3--:R-:W-:Y:S05]  /*39c0*/  @!P0 BRA `(.L_x_69) ;  /* 0x0000008400b08947 */ /* 0x00afea0003800000 */
.L_x_163:
[----:B-1----:R-:W1:Y:S01]  /*39d0*/  LDS.128 R4, [R4+0xe0] ;  /* 0x0000e00004047984 */ /* 0x002e620000000c00 */
[----:B------:R-:W-:Y:S02]  /*39e0*/  VIADD R0, R0, 0x80 ;  /* 0x0000008000007836 */ /* 0x000fe40000000000 */
[----:B------:R-:W-:Y:S01]  /*39f0*/  VIADD R8, R8, 0x1 ;  /* 0x0000000108087836 */ /* 0x000fe20000000000 */
[----:B------:R-:W-:Y:S01]  /*3a00*/  @!PT LDS RZ, [RZ] ;  /* 0x00000000fffff984 */ /* 0x000fe20000000800 */
[----:B------:R-:W-:Y:S01]  /*3a10*/  @!PT LDS RZ, [RZ] ;  /* 0x00000000fffff984 */ /* 0x000fe20000000800 */
[----:B------:R-:W-:Y:S01]  /*3a20*/  @!PT LDS RZ, [RZ] ;  /* 0x00000000fffff984 */ /* 0x000fe20000000800 */
[----:B------:R-:W-:Y:S01]  /*3a30*/  @!PT LDS RZ, [RZ] ;  /* 0x00000000fffff984 */ /* 0x000fe20000000800 */
[----:B------:R2:W-:Y:S06]  /*3a40*/  MEMBAR.ALL.CTA ;  /* 0x0000000000007992 */ /* 0x0005ec0000008000 */
[----:B--2---:R-:W2:Y:S01]  /*3a50*/  FENCE.VIEW.ASYNC.S ;  /* 0x00000000000073c6 */ /* 0x004ea20000000000 */
[----:B------:R-:W-:-:S04]  /*3a60*/  PRMT R0, RZ, 0x654, R0 ;  /* 0x00000654ff007816 */ /* 0x000fc80000000000 */
[----:B--2---:R2:W-:Y:S01]  /*3a70*/  SYNCS.ARRIVE.TRANS64.RED.A1T0 RZ, [R0+URZ], RZ ;  /* 0x000000ff00ff79a7 */ /* 0x0045e200081004ff */
[----:B-1----:R-:W-:Y:S01]  /*3a80*/  LOP3.LUT P1, RZ, R6, 0x1, RZ, 0xc0, !PT ;  /* 0x0000000106ff7812 */ /* 0x002fe2000782c0ff */
[----:B--2---:R-:W-:-:S12]  /*3a90*/  BRA.U UP3, `(.L_x_70) ;  /* 0x0000000503587547 */ /* 0x004fd8000b800000 */
[----:B------:R-:W1:Y:S01]  /*3aa0*/  LDCU UR4, c[0x0][0x38c] ;  /* 0x00007180ff0477ac */ /* 0x000e620008000800 */
[----:B------:R-:W-:Y:S02]  /*3ab0*/  PLOP3.LUT P2, PT, PT, PT, PT, 0x80, 0x8 ;  /* 0x000000000008781c */ /* 0x000fe40003f4f070 */
[----:B------:R-:W-:Y:S01]  /*3ac0*/  SHF.L.U32 R5, R9, 0x1f, RZ ;  /* 0x0000001f09057819 */ /* 0x000fe200000006ff */
[----:B------:R-:W-:Y:S02]  /*3ad0*/  ULEA UR46, UR47, UR41, 0x3 ;  /* 0x000000292f2e7291 */ /* 0x000fe4000f8e18ff */
[----:B------:R-:W-:Y:S02]  /*3ae0*/  ULEA UR36, UR47, UR67, 0x8 ;  /* 0x000000432f247291 */ /* 0x000fe4000f8e40ff */
[----:B-1----:R-:W-:-:S06]  /*3af0*/  UISETP.GE.AND UP0, UPT, UR4, 0x1, UPT ;  /* 0x000000010400788c */ /* 0x002fcc000bf06270 */
[----:B------:R-:W-:-:S05]  /*3b00*/  PLOP3.LUT P0, PT, PT, PT, UP0, 0x80, 0x8 ;  /* 0x000000000008781c */ /* 0x000fca0003f0f008 */
[----:B------:R-:W-:-:S08]  /*3b10*/  @UP0 ULEA UR4, UR38, UR41, 0x3 ;  /* 0x0000002926040291 */ /* 0x000fd0000f8e18ff */
[----:B------:R-:W-:-:S04]  /*3b20*/  @P0 SHF.L.U32 R0, R2, 0x1f, RZ ;  /* 0x0000001f02000819 */ /* 0x000fc800000006ff */
[----:B------:R1:W2:Y:S01]  /*3b30*/  @P0 SYNCS.PHASECHK.TRANS64.TRYWAIT P2, [UR4], R0 ;  /* 0x00000000ff0005a7 */ /* 0x0002a20008041104 */
[----:B------:R-:W3:Y:S02]  /*3b40*/  SYNCS.PHASECHK.TRANS64.TRYWAIT P0, [UR46+0xa0], R5 ;  /* 0x0000a005ff0075a7 */ /* 0x000ee4000800112e */
[----:B-123--:R-:W-:Y:S05]  /*3b50*/  @!P0 BRA `(.L_x_71) ;  /* 0x0000008400608947 */ /* 0x00efea0003800000 */
.L_x_165:
[----:B------:R-:W-:Y:S01]  /*3b60*/  UMOV UR42, UR37 ;  /* 0x00000025002a7c82 */ /* 0x000fe20008000000 */
[----:B------:R-:W-:Y:S05]  /*3b70*/  BRA.U !UP0, `(.L_x_72) ;  /* 0x0000000508107547 */ /* 0x000fea000b800000 */
[----:B------:R-:W-:Y:S02]  /*3b80*/  UIADD3 UR42, UPT, UPT, UR66, UR37, URZ ;  /* 0x00000025422a7290 */ /* 0x000fe4000fffe0ff */
[----:B------:R-:W-:Y:S01]  /*3b90*/  UPLOP3.LUT UP2, UPT, UPT, UPT, UPT, 0x40, 0x4 ;  /* 0x000000000004789c */ /* 0x000fe20003f4e870 */
[----:B------:R-:W-:Y:S01]  /*3ba0*/  UMOV UR39, UR64 ;  /* 0x0000004000277c82 */ /* 0x000fe20008000000 */
[----:B------:R-:W-:-:S09]  /*3bb0*/  UMOV UR5, UR38 ;  /* 0x0000002600057c82 */ /* 0x000fd20008000000 */
.L_x_75:
[----:B------:R-:W-:Y:S01]  /*3bc0*/  ULEA UR7, UR5, UR41, 0x3 ;  /* 0x0000002905077291 */ /* 0x000fe2000f8e18ff */
[----:B--23--:R-:W-:Y:S11]  /*3bd0*/  @P2 BRA `(.L_x_73) ;  /* 0x00000000000c2947 */ /* 0x00cff60003800000 */
[----:B-1----:R-:W-:Y:S04]  /*3be0*/  SHF.L.U32 R5, R2, 0x1f, RZ ;  /* 0x0000001f02057819 */ /* 0x002fe800000006ff */
[----:B------:R-:W1:Y:S02]  /*3bf0*/  SYNCS.PHASECHK.TRANS64.TRYWAIT P0, [UR7], R5 ;  /* 0x00000005ff0075a7 */ /* 0x000e640008001107 */
[----:B-1----:R-:W-:Y:S05]  /*3c00*/  @!P0 BRA `(.L_x_74) ;  /* 0x00000084004c8947 */ /* 0x002fea0003800000 */
.L_x_73:
[----:B------:R-:W-:Y:S01]  /*3c10*/  UISETP.NE.AND UP0, UPT, UR39, 0x1, UPT ;  /* 0x000000012700788c */ /* 0x000fe2000bf05270 */
[----:B------:R-:W-:Y:S01]  /*3c20*/  PLOP3.LUT P2, PT, PT, PT, PT, 0x80, 0x8 ;  /* 0x000000000008781c */ /* 0x000fe20003f4f070 */
[----:B------:R-:W-:Y:S02]  /*3c30*/  UIADD3 UR4, UPT, UPT, UR5, 0x1, URZ ;  /* 0x0000000105047890 */ /* 0x000fe4000fffe0ff */
[----:B------:R-:W-:Y:S02]  /*3c40*/  UIADD3 UR40, UPT, UPT, UR7, 0x10, URZ ;  /* 0x0000001007287890 */ /* 0x000fe4000fffe0ff */
[----:B------:R-:W-:Y:S01]  /*3c50*/  UISETP.NE.AND UP1, UPT, UR4, 0x2, UPT ;  /* 0x000000020400788c */ /* 0x000fe2000bf25270 */
[----:B------:R-:W-:Y:S01]  /*3c60*/  PLOP3.LUT P0, PT, PT, PT, UP0, 0x80, 0x8 ;  /* 0x000000000008781c */ /* 0x000fe20003f0f008 */
[----:B------:R-:W-:Y:S02]  /*3c70*/  UIADD3 UR37, UPT, UPT, UR37, 0x1, URZ ;  /* 0x0000000125257890 */ /* 0x000fe4000fffe0ff */
[----:B------:R-:W-:Y:S02]  /*3c80*/  USEL UR6, URZ, 0x1, UP1 ;  /* 0x00000001ff067887 */ /* 0x000fe40008800000 */
[----:B------:R-:W-:Y:S02]  /*3c90*/  USEL UR38, UR4, URZ, UP1 ;  /* 0x000000ff04267287 */ /* 0x000fe40008800000 */
[----:B------:R-:W-:Y:S02]  /*3ca0*/  UIADD3 UR39, UPT, UPT, UR39, -0x1, URZ ;  /* 0xffffffff27277890 */ /* 0x000fe4000fffe0ff */
[----:B------:R-:W-:Y:S01]  /*3cb0*/  @UP0 ULEA UR4, UR38, UR41, 0x3 ;  /* 0x0000002926040291 */ /* 0x000fe2000f8e18ff */
[----:B------:R-:W-:Y:S01]  /*3cc0*/  LOP3.LUT R2, R2, UR6, RZ, 0x3c, !PT ;  /* 0x0000000602027c12 */ /* 0x000fe2000f8e3cff */
[----:B------:R-:W-:Y:S02]  /*3cd0*/  ULEA UR6, UR5, UR45, 0xb ;  /* 0x0000002d05067291 */ /* 0x000fe4000f8e58ff */
[----:B------:R-:W-:Y:S01]  /*3ce0*/  UISETP.NE.AND UP0, UPT, UR37, UR42, UPT ;  /* 0x0000002a2500728c */ /* 0x000fe2000bf05270 */
[----:B-1----:R-:W-:Y:S01]  /*3cf0*/  @P0 SHF.L.U32 R0, R2, 0x1f, RZ ;  /* 0x0000001f02000819 */ /* 0x002fe200000006ff */
[----:B------:R-:W-:Y:S02]  /*3d00*/  UIADD3 UR34, UPT, UPT, UR6, 0x2, URZ ;  /* 0x0000000206227890 */ /* 0x000fe4000fffe0ff */
[----:B------:R-:W-:Y:S01]  /*3d10*/  UIADD3 UR30, UPT, UPT, UR6, 0x4, URZ ;  /* 0x00000004061e7890 */ /* 0x000fe2000fffe0ff */
[----:B------:R2:W3:Y:S01]  /*3d20*/  @P0 SYNCS.PHASECHK.TRANS64.TRYWAIT P2, [UR4], R0 ;  /* 0x00000000ff0005a7 */ /* 0x0004e20008041104 */
[----:B------:R-:W-:Y:S02]  /*3d30*/  ULEA UR4, UR5, UR44, 0xb ;  /* 0x0000002c05047291 */ /* 0x000fe4000f8e58ff */
[----:B------:R-:W-:Y:S02]  /*3d40*/  UIADD3 UR26, UPT, UPT, UR6, 0x6, URZ ;  /* 0x00000006061a7890 */ /* 0x000fe4000fffe0ff */
        /* <DEDUP_REMOVED lines=10> */
[----:B------:R-:W-:Y:S01]  /*3df0*/  UIADD3 UR8, UPT, UPT, UR4, 0x406, URZ ;  /* 0x0000040604087890 */ /* 0x000fe2000fffe0ff */
[----:B------:R-:W-:Y:S01]  /*3e00*/  UMOV UR7, 0x40004040 ;  /* 0x4000404000077882 */ /* 0x000fe20000000000 */
[----:B------:R-:W-:Y:S01]  /*3e10*/  UMOV UR5, 0x40004040 ;  /* 0x4000404000057882 */ /* 0x000fe20000000000 */
[----:B------:R-:W-:Y:S01]  /*3e20*/  UMOV UR35, 0x40004040 ;  /* 0x4000404000237882 */ /* 0x000fe20000000000 */
[----:B------:R1:W-:Y:S01]  /*3e30*/  UTCHMMA.2CTA gdesc[UR4], gdesc[UR6], tmem[UR36], tmem[UR62], idesc[UR63], UP2 ;  /* 0x00ff3e06040075ea */ /* 0x0003e20009200024 */
[----:B------:R-:W-:Y:S01]  /*3e40*/  UPLOP3.LUT UP2, UPT, UPT, UPT, UPT, 0x80, 0x8 ;  /* 0x000000000008789c */ /* 0x000fe20003f4f070 */
[----:B------:R-:W-:Y:S01]  /*3e50*/  UMOV UR33, 0x40004040 ;  /* 0x4000404000217882 */ /* 0x000fe20000000000 */
[----:B------:R-:W-:Y:S01]  /*3e60*/  UMOV UR31, 0x40004040 ;  /* 0x40004040001f7882 */ /* 0x000fe20000000000 */
[----:B------:R2:W-:Y:S01]  /*3e70*/  UTCHMMA.2CTA gdesc[UR32], gdesc[UR34], tmem[UR36], tmem[UR60], idesc[UR61], UPT ;  /* 0x00ff3c22200075ea */ /* 0x0005e2000ba00024 */
        /* <DEDUP_REMOVED lines=14> */
[----:B------:R-:W-:Y:S01]  /*3f60*/  UMOV UR9, 0x40004040 ;  /* 0x4000404000097882 */ /* 0x000fe20000000000 */
[----:B------:R2:W-:Y:S01]  /*3f70*/  UTCHMMA.2CTA gdesc[UR12], gdesc[UR14], tmem[UR36], tmem[UR50], idesc[UR51], UPT ;  /* 0x00ff320e0c0075ea */ /* 0x0005e2000ba00024 */
[----:B------:R2:W-:Y:S01]  /*3f80*/  UTCHMMA.2CTA gdesc[UR8], gdesc[UR10], tmem[UR36], tmem[UR48], idesc[UR49], UPT ;  /* 0x00ff300a080075ea */ /* 0x0005e2000ba00024 */
[----:B------:R2:W-:Y:S01]  /*3f90*/  UTCBAR.2CTA.MULTICAST [UR40], URZ, UR43 ;  /* 0x000000ff280073e9 */ /* 0x0005e2000820082b */
[----:B-1----:R-:W-:Y:S01]  /*3fa0*/  UMOV UR5, UR38 ;  /* 0x0000002600057c82 */ /* 0x002fe20008000000 */
[----:B------:R-:W-:Y:S05]  /*3fb0*/  BRA.U UP0, `(.L_x_75) ;  /* 0xfffffffd00007547 */ /* 0x000fea000b83ffff */
.L_x_72:
[----:B------:R-:W-:Y:S01]  /*3fc0*/  UIADD3 UR4, UPT, UPT, UR46, 0x90, URZ ;  /* 0x000000902e047890 */ /* 0x000fe2000fffe0ff */
[----:B------:R-:W-:-:S08]  /*3fd0*/  UMOV UR37, UR42 ;  /* 0x0000002a00257c82 */ /* 0x000fd00008000000 */
[----:B------:R4:W-:Y:S01]  /*3fe0*/  UTCBAR.2CTA.MULTICAST [UR4], URZ, UR65 ;  /* 0x000000ff040073e9 */ /* 0x0009e20008200841 */
[----:B------:R-:W-:Y:S02]  /*3ff0*/  NOP ;  /* 0x0000000000007918 */ /* 0x000fe40000000000 */
.L_x_70:
[----:B----4-:R-:W-:Y:S01]  /*4000*/  UIADD3 UR4, UPT, UPT, UR47, 0x1, URZ ;  /* 0x000000012f047890 */ /* 0x010fe2000fffe0ff */
[----:B------:R-:W-:-:S03]  /*4010*/  ISETP.NE.AND P0, PT, R8, 0x2, PT ;  /* 0x000000020800780c */ /* 0x000fc60003f05270 */
[----:B------:R-:W-:Y:S01]  /*4020*/  UISETP.NE.AND UP0, UPT, UR4, 0x2, UPT ;  /* 0x000000020400788c */ /* 0x000fe2000bf05270 */
[----:B-12---:R-:W-:Y:S02]  /*4030*/  SEL R0, RZ, 0x1, P0 ;  /* 0x00000001ff007807 */ /* 0x006fe40000000000 */
[----:B------:R-:W-:Y:S01]  /*4040*/  SEL R8, R8, RZ, P0 ;  /* 0x000000ff08087207 */ /* 0x000fe20000000000 */
[----:B------:R-:W-:Y:S01]  /*4050*/  USEL UR5, URZ, 0x1, UP0 ;  /* 0x00000001ff057887 */ /* 0x000fe20008000000 */
[----:B------:R-:W-:Y:S01]  /*4060*/  LOP3.LUT R3, R3, R0, RZ, 0x3c, !PT ;  /* 0x0000000003037212 */ /* 0x000fe200078e3cff */
[----:B------:R-:W-:-:S04]  /*4070*/  USEL UR47, UR4, URZ, UP0 ;  /* 0x000000ff042f7287 */ /* 0x000fc80008000000 */
[----:B------:R-:W-:Y:S01]  /*4080*/  LOP3.LUT R9, R9, UR5, RZ, 0x3c, !PT ;  /* 0x0000000509097c12 */ /* 0x000fe2000f8e3cff */
[----:B------:R-:W-:Y:S07]  /*4090*/  @P1 BRA `(.L_x_76) ;  /* 0xfffffff800381947 */ /* 0x000fee000383ffff */
[----:B------:R-:W1:Y:S01]  /*40a0*/  S2UR UR8, SR_CgaCtaId ;  /* 0x00000000000879c3 */ /* 0x000e620000008800 */
[----:B------:R-:W-:Y:S01]  /*40b0*/  ELECT P0, URZ, PT ;  /* 0x0000000000ff782f */ /* 0x000fe20003800000 */
[----:B------:R-:W-:Y:S01]  /*40c0*/  HFMA2 R0, -RZ, RZ, 0, 5.9604644775390625e-08 ;  /* 0x00000001ff007431 */ /* 0x000fe200000001ff */
[----:B------:R-:W-:-:S05]  /*40d0*/  UMOV UR4, 0x40 ;  /* 0x0000004000047882 */ /* 0x000fca0000000000 */
[----:B------:R-:W-:Y:S01]  /*40e0*/  UVIRTCOUNT.DEALLOC.SMPOOL 0x80 ;  /* 0x000000800000784c */ /* 0x000fe20000000000 */
[----:B------:R-:W-:Y:S02]  /*40f0*/  UISETP.NE.AND UP0, UPT, UR68, URZ, UPT ;  /* 0x000000ff4400728c */ /* 0x000fe4000bf05270 */
[----:B-1----:R-:W-:-:S09]  /*4100*/  ULEA UR8, UR8, UR4, 0x18 ;  /* 0x0000000408087291 */ /* 0x002fd2000f8ec0ff */
[----:B------:R1:W-:Y:S01]  /*4110*/  @P0 STS.U8 [UR8+0x1c], R0 ;  /* 0x00001c00ff000988 */ /* 0x0003e20008000008 */
[----:B------:R-:W-:Y:S05]  /*4120*/  BRA.U UP0, `(.L_x_77) ;  /* 0x0000000100587547 */ /* 0x000fea000b800000 */
[----:B------:R-:W-:Y:S01]  /*4130*/  UIADD3 UR5, UPT, UPT, UR41, 0xa0, URZ ;  /* 0x000000a029057890 */ /* 0x000fe2000fffe0ff */
[----:B------:R-:W-:-:S03]  /*4140*/  SHF.L.U32 R3, R9, 0x1f, RZ ;  /* 0x0000001f09037819 */ /* 0x000fc600000006ff */
[----:B------:R-:W-:-:S09]  /*4150*/  ULEA UR4, UR47, UR5, 0x3 ;  /* 0x000000052f047291 */ /* 0x000fd2000f8e18ff */
[----:B------:R-:W2:Y:S02]  /*4160*/  SYNCS.PHASECHK.TRANS64.TRYWAIT P0, [UR4], R3 ;  /* 0x00000003ff0075a7 */ /* 0x000ea40008001104 */
[----:B--2---:R-:W-:Y:S05]  /*4170*/  @!P0 BRA `(.L_x_78) ;  /* 0x0000008000088947 */ /* 0x004fea0003800000 */
.L_x_168:
[----:B------:R-:W-:-:S04]  /*4180*/  UIADD3 UR4, UPT, UPT, UR47, 0x1, URZ ;  /* 0x000000012f047890 */ /* 0x000fc8000fffe0ff */
[----:B------:R-:W-:-:S04]  /*4190*/  UISETP.NE.AND UP1, UPT, UR4, 0x2, UPT ;  /* 0x000000020400788c */ /* 0x000fc8000bf25270 */
[----:B------:R-:W-:Y:S02]  /*41a0*/  USEL UR6, URZ, 0x1, UP1 ;  /* 0x00000001ff067887 */ /* 0x000fe40008800000 */
[----:B------:R-:W-:-:S04]  /*41b0*/  USEL UR4, UR4, URZ, UP1 ;  /* 0x000000ff04047287 */ /* 0x000fc80008800000 */
[----:B------:R-:W-:Y:S01]  /*41c0*/  ULEA UR4, UR4, UR5, 0x3 ;  /* 0x0000000504047291 */ /* 0x000fe2000f8e18ff */
[----:B-1----:R-:W-:-:S04]  /*41d0*/  LOP3.LUT R3, R9, UR6, RZ, 0x3c, !PT ;  /* 0x0000000609037c12 */ /* 0x002fc8000f8e3cff */
[----:B------:R-:W-:Y:S01]  /*41e0*/  SHF.L.U32 R3, R3, 0x1f, RZ ;  /* 0x0000001f03037819 */ /* 0x000fe200000006ff */
[----:B------:R-:W-:-:S04]  /*41f0*/  IMAD.U32 R0, RZ, RZ, UR4 ;  /* 0x00000004ff007e24 */ /* 0x000fc8000f8e00ff */
[----:B------:R1:W2:Y:S03]  /*4200*/  SYNCS.PHASECHK.TRANS64.TRYWAIT P0, [R0+URZ], R3 ;  /* 0x00000003000075a7 */ /* 0x0002a600080011ff */
[----:B--2---:R-:W-:Y:S05]  /*4210*/  @!P0 NANOSLEEP.SYNCS 0x989680 ;  /* 0x009896800000895d */ /* 0x004fea0003900000 */
[----:B------:R-:W2:Y:S02]  /*4220*/  @!P0 SYNCS.PHASECHK.TRANS64 P0, [R0+URZ], R3 ;  /* 0x00000003000085a7 */ /* 0x000ea400080010ff */
[----:B--2---:R-:W-:Y:S05]  /*4230*/  @P0 BRA `(.L_x_79) ;  /* 0x0000000000200947 */ /* 0x004fea0003800000 */
.L_x_80:
[----:B--2---:R2:W4:Y:S02]  /*4240*/  SYNCS.PHASECHK.TRANS64.TRYWAIT P0, [R0+URZ], R3 ;  /* 0x00000003000075a7 */ /* 0x00452400080011ff */
[----:B----4-:R-:W-:Y:S05]  /*4250*/  @!P0 NANOSLEEP.SYNCS 0x989680 ;  /* 0x009896800000895d */ /* 0x010fea0003900000 */
[----:B------:R-:W4:Y:S02]  /*4260*/  @!P0 SYNCS.PHASECHK.TRANS64 P0, [R0+URZ], R3 ;  /* 0x00000003000085a7 */ /* 0x000f2400080010ff */
[----:B----4-:R-:W-:Y:S05]  /*4270*/  @!P0 BRA `(.L_x_80) ;  /* 0xfffffffc00f08947 */ /* 0x010fea000383ffff */
[----:B------:R-:W-:Y:S05]  /*4280*/  BRA `(.L_x_79) ;  /* 0x00000000000c7947 */ /* 0x000fea0003800000 */
.L_x_77:
[----:B------:R-:W-:-:S04]  /*4290*/  UIADD3 UR4, UPT, UPT, UR41, 0xd0, URZ ;  /* 0x000000d029047890 */ /* 0x000fc8000fffe0ff */
[----:B------:R-:W-:-:S09]  /*42a0*/  UPRMT UR4, UR69, 0x654, UR4 ;  /* 0x0000065445047896 */ /* 0x000fd20008000004 */
[----:B------:R-:W-:Y:S03]  /*42b0*/  SYNCS.ARRIVE.TRANS64.RED.A1T0 RZ, [UR4], RZ ;  /* 0x000000ffffff79a7 */ /* 0x000fe60008100404 */
.L_x_79:
[----:B-12---:R-:W-:Y:S01]  /*42c0*/  SHF.L.U32 R3, RZ, 0x1f, RZ ;  /* 0x0000001fff037819 */ /* 0x006fe200000006ff */
[----:B------:R-:W-:Y:S01]  /*42d0*/  UIADD3 UR4, UPT, UPT, UR41, 0xd0, URZ ;  /* 0x000000d029047890 */ /* 0x000fe2000fffe0ff */
[----:B------:R-:W-:Y:S02]  /*42e0*/  PLOP3.LUT P0, PT, PT, PT, UP0, 0x80, 0x8 ;  /* 0x000000000008781c */ /* 0x000fe40003f0f008 */
[----:B------:R-:W1:Y:S02]  /*42f0*/  SYNCS.PHASECHK.TRANS64.TRYWAIT P1, [UR41+0xd0], R3 ;  /* 0x0000d003ff0075a7 */ /* 0x000e640008021129 */
[----:B-1----:R-:W-:Y:S09]  /*4300*/  @!P1 BRA `(.L_x_81) ;  /* 0x0000007c00bc9947 */ /* 0x002ff20003800000 */
.L_x_170:
[----:B------:R-:W-:Y:S01]  /*4310*/  @!UP0 UPRMT UR4, UR69, 0x654, UR4 ;  /* 0x0000065445048896 */ /* 0x000fe20008000004 */
[----:B------:R-:W-:Y:S01]  /*4320*/  UMOV UR5, 0xffff ;  /* 0x0000ffff00057882 */ /* 0x000fe20000000000 */
[----:B------:R-:W-:-:S07]  /*4330*/  UMOV UR6, 0x1 ;  /* 0x0000000100067882 */ /* 0x000fce0000000000 */
[----:B------:R-:W-:Y:S01]  /*4340*/  @!P0 SYNCS.ARRIVE.TRANS64.RED.A1T0 RZ, [UR4], RZ ;  /* 0x000000ffffff89a7 */ /* 0x000fe20008100404 */
[----:B------:R-:W-:Y:S01]  /*4350*/  NOP ;  /* 0x0000000000007918 */ /* 0x000fe20000000000 */
[----:B-1----:R-:W1:Y:S01]  /*4360*/  LDS R0, [UR8+0x14] ;  /* 0x00001408ff007984 */ /* 0x002e620008000800 */
[----:B------:R-:W-:-:S04]  /*4370*/  ULOP3.LUT UR4, UR67, 0xffff, URZ, 0xc0, !UPT ;  /* 0x0000ffff43047892 */ /* 0x000fc8000f8ec0ff */
[----:B------:R-:W-:-:S04]  /*4380*/  USHF.R.U32.HI UR4, URZ, 0x5, UR4 ;  /* 0x00000005ff047899 */ /* 0x000fc80008011604 */
[----:B------:R-:W-:Y:S02]  /*4390*/  USHF.L.U32 UR5, UR5, UR4, URZ ;  /* 0x0000000405057299 */ /* 0x000fe400080006ff */
[----:B------:R-:W-:-:S04]  /*43a0*/  USHF.L.U32 UR4, UR6, UR4, URZ ;  /* 0x0000000406047299 */ /* 0x000fc800080006ff */
[----:B-1----:R-:W-:-:S04]  /*43b0*/  LOP3.LUT R0, R0, UR5, RZ, 0xc0, !PT ;  /* 0x0000000500007c12 */ /* 0x002fc8000f8ec0ff */
[----:B------:R-:W-:-:S13]  /*43c0*/  ISETP.NE.AND P0, PT, R0, UR5, PT ;  /* 0x0000000500007c0c */ /* 0x000fda000bf05270 */
[----:B------:R-:W-:Y:S05]  /*43d0*/  @P0 BRA `(.L_x_82) ;  /* 0x0000000000580947 */ /* 0x000fea0003800000 */
[----:B------:R-:W1:Y:S02]  /*43e0*/  LDS R0, [UR8+0x18] ;  /* 0x00001808ff007984 */ /* 0x000e640008000800 */
[----:B-1----:R-:W-:-:S04]  /*43f0*/  LOP3.LUT R0, R0, UR4, RZ, 0xc0, !PT ;  /* 0x0000000400007c12 */ /* 0x002fc8000f8ec0ff */
[----:B------:R-:W-:-:S13]  /*4400*/  ISETP.NE.AND P0, PT, R0, UR4, PT ;  /* 0x0000000400007c0c */ /* 0x000fda000bf05270 */
[----:B------:R-:W-:Y:S05]  /*4410*/  @P0 BRA `(.L_x_83) ;  /* 0x00000000003c0947 */ /* 0x000fea0003800000 */
[----:B------:R-:W1:Y:S01]  /*4420*/  S2R R2, SR_LANEID ;  /* 0x0000000000027919 */ /* 0x000e620000000000 */
[----:B------:R-:W-:Y:S01]  /*4430*/  ULOP3.LUT UR5, URZ, UR5, URZ, 0x33, !UPT ;  /* 0x00000005ff057292 */ /* 0x000fe2000f8e33ff */
[----:B------:R-:W-:Y:S01]  /*4440*/  LOP3.LUT R4, RZ, UR4, RZ, 0x33, !PT ;  /* 0x00000004ff047c12 */ /* 0x000fe2000f8e33ff */
[----:B------:R-:W-:Y:S02]  /*4450*/  VOTEU.ANY UR4, UPT, PT ;  /* 0x0000000000047886 */ /* 0x000fe400038e0100 */
[----:B------:R-:W-:Y:S01]  /*4460*/  UFLO.U32 UR4, UR4 ;  /* 0x00000004000472bd */ /* 0x000fe200080e0000 */
[----:B------:R-:W2:Y:S01]  /*4470*/  REDUX UR6, R4 ;  /* 0x00000000040673c4 */ /* 0x000ea20000000000 */
[----:B------:R-:W-:-:S06]  /*4480*/  IMAD.U32 R0, RZ, RZ, UR5 ;  /* 0x00000005ff007e24 */ /* 0x000fcc000f8e00ff */
[----:B------:R4:W-:Y:S01]  /*4490*/  UTCATOMSWS.AND URZ, UR5 ;  /* 0x0000000500ff79e3 */ /* 0x0009e20008000000 */
[----:B------:R-:W3:Y:S01]  /*44a0*/  REDUX UR7, R0 ;  /* 0x00000000000773c4 */ /* 0x000ee20000000000 */
[----:B-1----:R-:W-:Y:S01]  /*44b0*/  ISETP.EQ.U32.AND P0, PT, R2, UR4, PT ;  /* 0x0000000402007c0c */ /* 0x002fe2000bf02070 */
[----:B--2---:R-:W-:Y:S01]  /*44c0*/  IMAD.U32 R2, RZ, RZ, UR6 ;  /* 0x00000006ff027e24 */ /* 0x004fe2000f8e00ff */
[----:B---3--:R-:W-:-:S11]  /*44d0*/  MOV R3, UR7 ;  /* 0x0000000700037c02 */ /* 0x008fd60008000f00 */
[----:B------:R4:W-:Y:S04]  /*44e0*/  @P0 ATOMS.AND RZ, [UR8+0x14], R3 ;  /* 0x00001403ffff098c */ /* 0x0009e8000a800008 */
[----:B------:R4:W-:Y:S01]  /*44f0*/  @P0 ATOMS.AND RZ, [UR8+0x18], R2 ;  /* 0x00001802ffff098c */ /* 0x0009e2000a800008 */
[----:B------:R-:W-:Y:S05]  /*4500*/  BRA `(.L_x_84) ;  /* 0x0000000000147947 */ /* 0x000fea0003800000 */
.L_x_83:
[----:B------:R-:W-:Y:S02]  /*4510*/  MOV R2, 0x4530 ;  /* 0x0000453000027802 */ /* 0x000fe40000000f00 */
[----:B---3-5:R-:W-:Y:S05]  /*4520*/  CALL.REL.NOINC `($__internal_0_$__cuda_sm10x_tcgen05_guardrail_trap_col_being_dealloced_not_returned_by_alloc) ;  /* 0x00000080009c7944 */ /* 0x028fea0003c00000 */
[----:B------:R-:W-:Y:S05]  /*4530*/  BRA `(.L_x_84) ;  /* 0x0000000000087947 */ /* 0x000fea0003800000 */
.L_x_82:
[----:B------:R-:W-:Y:S02]  /*4540*/  MOV R2, 0x4560 ;  /* 0x0000456000027802 */ /* 0x000fe40000000f00 */
[----:B---3-5:R-:W-:Y:S05]  /*4550*/  CALL.REL.NOINC `($__internal_2_$__cuda_sm10x_tcgen05_guardrail_trap_unallocated_columns_being_dealloced) ;  /* 0x0000008000a87944 */ /* 0x028fea0003c00000 */
.L_x_84:
[----:B------:R-:W-:Y:S01]  /*4560*/  NOP ;  /* 0x0000000000007918 */ /* 0x000fe20000000000 */
[----:B----4-:R-:W-:Y:S05]  /*4570*/  EXIT ;  /* 0x000000000000794d */ /* 0x010fea0003800000 */
.L_x_57:
[----:B------:R-:W-:-:S09]  /*4580*/  UISETP.NE.OR UP0, UPT, UR17, 0x3, !UP4 ;  /* 0x000000031100788c */ /* 0x000fd2000e705670 */
[----:B------:R-:W-:Y:S05]  /*4590*/  BRA.U UP0, `(.L_x_85) ;  /* 0x0000001100547547 */ /* 0x000fea000b800000 */
[----:B------:R-:W2:Y:S01]  /*45a0*/  LDCU UR31, c[0x0][0x370] ;  /* 0x00006e00ff1f77ac */ /* 0x000ea20008000800 */
[----:B------:R-:W3:Y:S01]  /*45b0*/  LDC.64 R16, c[0x0][0x348] ;  /* 0x0000d200ff107b82 */ /* 0x000ee20000000a00 */
[----:B------:R-:W-:Y:S02]  /*45c0*/  HFMA2 R13, -RZ, RZ, 0, 0 ;  /* 0x00000000ff0d7431 */ /* 0x000fe400000001ff */
[----:B------:R-:W-:Y:S01]  /*45d0*/  IMAD.MOV.U32 R15, RZ, RZ, 0x1 ;  /* 0x00000001ff0f7424 */ /* 0x000fe200078e00ff */
[----:B------:R-:W2:Y:S01]  /*45e0*/  LDCU.128 UR48, c[0x0][0xb10] ;  /* 0x00016200ff3077ac */ /* 0x000ea20008000c00 */
[----:B------:R-:W-:Y:S01]  /*45f0*/  IMAD.MOV.U32 R14, RZ, RZ, RZ ;  /* 0x000000ffff0e7224 */ /* 0x000fe200078e00ff */
[----:B------:R-:W-:Y:S01]  /*4600*/  MOV R7, 0x4000 ;  /* 0x0000400000077802 */ /* 0x000fe20000000f00 */
[----:B------:R-:W4:Y:S01]  /*4610*/  LDCU UR30, c[0x0][0x374] ;  /* 0x00006e80ff1e77ac */ /* 0x000f220008000800 */
[----:B------:R-:W1:Y:S01]  /*4620*/  LDC.64 R2, c[0x0][0x888] ;  /* 0x00022200ff027b82 */ /* 0x000e620000000a00 */
[----:B------:R-:W4:Y:S01]  /*4630*/  LDCU UR15, c[0x0][0xb0c] ;  /* 0x00016180ff0f77ac */ /* 0x000f220008000800 */
[----:B------:R-:W3:Y:S06]  /*4640*/  LDCU UR41, c[0x0][0xb20] ;  /* 0x00016400ff2977ac */ /* 0x000eec0008000800 */
[----:B------:R-:W1:Y:S01]  /*4650*/  LDC.64 R4, c[0x0][0x890] ;  /* 0x00022400ff047b82 */ /* 0x000e620000000a00 */
[----:B------:R-:W3:Y:S01]  /*4660*/  LDCU UR4, c[0x0][0xb30] ;  /* 0x00016600ff0477ac */ /* 0x000ee20008000800 */
[----:B------:R-:W-:Y:S01]  /*4670*/  UMOV UR21, 0x400 ;  /* 0x0000040000157882 */ /* 0x000fe20000000000 */
[----:B--2---:R-:W-:-:S02]  /*4680*/  UIMAD.WIDE.U32 UR6, UR31, UR48, URZ ;  /* 0x000000301f0672a5 */ /* 0x004fc4000f8e00ff */
[----:B----4-:R-:W-:Y:S02]  /*4690*/  UIMAD.WIDE.U32 UR8, UR30, UR51, URZ ;  /* 0x000000331e0872a5 */ /* 0x010fe4000f8e00ff */
[----:B------:R-:W-:Y:S02]  /*46a0*/  ULEA UR21, UR47, UR21, 0x18 ;  /* 0x000000152f157291 */ /* 0x000fe4000f8ec0ff */
[----:B------:R-:W-:Y:S02]  /*46b0*/  UPLOP3.LUT UP3, UPT, UPT, UPT, UPT, 0x40, 0x4 ;  /* 0x000000000004789c */ /* 0x000fe40003f6e870 */
[----:B------:R-:W-:Y:S01]  /*46c0*/  UIADD3 UR37, UPT, UPT, UR21, 0x38, URZ ;  /* 0x0000003815257890 */ /* 0x000fe2000fffe0ff */
[----:B------:R-:W-:Y:S01]  /*46d0*/  UMOV UR6, UR7 ;  /* 0x0000000700067c82 */ /* 0x000fe20008000000 */
[----:B------:R-:W-:Y:S01]  /*46e0*/  UMOV UR38, UR9 ;  /* 0x0000000900267c82 */ /* 0x000fe20008000000 */
[----:B------:R-:W-:Y:S02]  /*46f0*/  UISETP.GE.AND UP0, UPT, UR42, 0x1, UPT ;  /* 0x000000012a00788c */ /* 0x000fe4000bf06270 */
[----:B------:R-:W-:Y:S01]  /*4700*/  UISETP.NE.AND UP4, UPT, UR42, 0x1, UPT ;  /* 0x000000012a00788c */ /* 0x000fe2000bf85270 */
[----:B------:R-:W2:Y:S01]  /*4710*/  LDCU.64 UR22, c[0x0][0xb28] ;  /* 0x00016500ff1677ac */ /* 0x000ea20008000a00 */
[----:B------:R-:W-:-:S02]  /*4720*/  UISETP.NE.AND UP6, UPT, UR15, 0x1, UPT ;  /* 0x000000010f00788c */ /* 0x000fc4000bfc5270 */
[----:B------:R-:W-:Y:S02]  /*4730*/  UISETP.NE.AND UP5, UPT, UR50, 0x1, UPT ;  /* 0x000000013200788c */ /* 0x000fe4000bfa5270 */
[----:B------:R-:W-:Y:S02]  /*4740*/  UIADD3 UR33, UPT, UPT, UR21, 0x20, URZ ;  /* 0x0000002015217890 */ /* 0x000fe4000fffe0ff */
[----:B------:R-:W-:Y:S02]  /*4750*/  UIADD3 UR25, UPT, UPT, UR21, 0x28, URZ ;  /* 0x0000002815197890 */ /* 0x000fe4000fffe0ff */
[----:B------:R-:W-:Y:S02]  /*4760*/  UIADD3 UR17, UPT, UPT, UR21, 0x30, URZ ;  /* 0x0000003015117890 */ /* 0x000fe4000fffe0ff */
[----:B------:R-:W-:Y:S02]  /*4770*/  UPRMT UR37, UR47, 0x654, UR37 ;  /* 0x000006542f257896 */ /* 0x000fe40008000025 */
[----:B------:R-:W-:-:S02]  /*4780*/  USHF.R.U32.HI UR39, URZ, UR49, UR6 ;  /* 0x00000031ff277299 */ /* 0x000fc40008011606 */
[----:B---3--:R-:W-:Y:S02]  /*4790*/  USHF.R.U32.HI UR38, URZ, UR41, UR38 ;  /* 0x00000029ff267299 */ /* 0x008fe40008011626 */
[----:B------:R-:W-:-:S11]  /*47a0*/  UISETP.NE.AND UP2, UPT, UR4, 0x1, UPT ;  /* 0x000000010400788c */ /* 0x000fd6000bf45270 */
.L_x_96:
[C---:B------:R-:W-:Y:S02]  /*47b0*/  LEA R12, R14.reuse, UR21, 0x3 ;  /* 0x000000150e0c7c11 */ /* 0x040fe4000f8e18ff */
[----:B------:R-:W-:Y:S02]  /*47c0*/  SHF.L.U32 R9, R13, 0x1f, RZ ;  /* 0x0000001f0d097819 */ /* 0x000fe400000006ff */
[----:B------:R-:W-:Y:S02]  /*47d0*/  LEA R10, R14, UR21, 0x4 ;  /* 0x000000150e0a7c11 */ /* 0x000fe4000f8e20ff */
[----:B---3--:R-:W3:Y:S02]  /*47e0*/  SYNCS.PHASECHK.TRANS64.TRYWAIT P0, [R12+URZ+0x70], R9 ;  /* 0x000070090c0075a7 */ /* 0x008ee400080011ff */
[----:B---3--:R-:W-:Y:S05]  /*47f0*/  @!P0 BRA `(.L_x_86) ;  /* 0x0000007800988947 */ /* 0x008fea0003800000 */
.L_x_171:
[----:B---3--:R-:W3:Y:S01]  /*4800*/  LDS.128 R8, [R10+0xe0] ;  /* 0x0000e0000a087984 */ /* 0x008ee20000000c00 */
[----:B------:R-:W-:Y:S01]  /*4810*/  UISETP.GE.AND UP0, UPT, UR42, 0x1, UPT ;  /* 0x000000012a00788c */ /* 0x000fe2000bf06270 */
[----:B------:R-:W-:Y:S01]  /*4820*/  @!PT LDS RZ, [RZ] ;  /* 0x00000000fffff984 */ /* 0x000fe20000000800 */
[----:B------:R-:W-:Y:S01]  /*4830*/  @!PT LDS RZ, [RZ] ;  /* 0x00000000fffff984 */ /* 0x000fe20000000800 */
[----:B------:R-:W-:Y:S01]  /*4840*/  @!PT LDS RZ, [RZ] ;  /* 0x00000000fffff984 */ /* 0x000fe20000000800 */
[----:B------:R-:W-:Y:S01]  /*4850*/  @!PT LDS RZ, [RZ] ;  /* 0x00000000fffff984 */ /* 0x000fe20000000800 */
[----:B------:R4:W-:Y:S06]  /*4860*/  MEMBAR.ALL.CTA ;  /* 0x0000000000007992 */ /* 0x0009ec0000008000 */
[----:B----4-:R-:W4:Y:S01]  /*4870*/  FENCE.VIEW.ASYNC.S ;  /* 0x00000000000073c6 */ /* 0x010f220000000000 */
[----:B---3--:R-:W-:Y:S11]  /*4880*/  LOP3.LUT P0, RZ, R10, 0x1, RZ, 0xc0, !PT ;  /* 0x000000010aff7812 */ /* 0x008ff6000780c0ff */
[----:B------:R-:W-:Y:S02]  /*4890*/  @!UPT UIADD3 URZ, UPT, UPT, URZ, URZ, URZ ;  /* 0x000000fffffff290 */ /* 0x000fe4000fffe0ff */
[----:B----4-:R-:W-:Y:S01]  /*48a0*/  VOTEU.ANY UP1, P0 ;  /* 0x0000000000ff7886 */ /* 0x010fe20000020100 */
[----:B------:R-:W-:Y:S11]  /*48b0*/  PLOP3.LUT P0, PT, PT, PT, UP1, 0x80, 0x8 ;  /* 0x000000000008781c */ /* 0x000ff60003f0f018 */
[----:B------:R-:W-:Y:S02]  /*48c0*/  @!UPT UIADD3 URZ, UPT, UPT, URZ, URZ, URZ ;  /* 0x000000fffffff290 */ /* 0x000fe4000fffe0ff */
[----:B------:R-:W-:Y:S02]  /*48d0*/  @P0 SHF.R.U32.HI R0, RZ, 0x10, R9 ;  /* 0x00000010ff000819 */ /* 0x000fe40000011609 */
[----:B------:R-:W-:Y:S02]  /*48e0*/  @P0 MOV R6, R8 ;  /* 0x0000000800060202 */ /* 0x000fe40000000f00 */
[----:B------:R-:W-:Y:S01]  /*48f0*/  @P0 R2UR UR4, R0 ;  /* 0x00000000000402ca */ /* 0x000fe200000e0000 */
[----:B------:R-:W-:Y:S01]  /*4900*/  VIADD R0, R12, 0x80 ;  /* 0x000000800c007836 */ /* 0x000fe20000000000 */
[----:B------:R-:W-:Y:S02]  /*4910*/  @P0 LOP3.LUT R8, R9, 0xffff, RZ, 0xc0, !PT ;  /* 0x0000ffff09080812 */ /* 0x000fe400078ec0ff */
[----:B------:R-:W-:Y:S02]  /*4920*/  @P0 R2UR UR6, R6 ;  /* 0x00000000060602ca */ /* 0x000fe400000e0000 */
[----:B------:R-:W-:Y:S02]  /*4930*/  PRMT R0, RZ, 0x654, R0 ;  /* 0x00000654ff007816 */ /* 0x000fe40000000000 */
[----:B------:R-:W-:Y:S02]  /*4940*/  @P0 R2UR UR5, R8 ;  /* 0x00000000080502ca */ /* 0x000fe400000e0000 */
[----:B------:R3:W-:Y:S03]  /*4950*/  SYNCS.ARRIVE.TRANS64.RED.A1T0 RZ, [R0+URZ], RZ ;  /* 0x000000ff00ff79a7 */ /* 0x0007e600081004ff */
[----:B------:R-:W-:Y:S04]  /*4960*/  @UP1 UMOV UR29, UR4 ;  /* 0x00000004001d1c82 */ /* 0x000fe80008000000 */
[----:B------:R-:W-:Y:S04]  /*4970*/  @UP1 UMOV UR14, UR6 ;  /* 0x00000006000e1c82 */ /* 0x000fe80008000000 */
[----:B------:R-:W-:Y:S01]  /*4980*/  @UP1 UMOV UR13, UR5 ;  /* 0x00000005000d1c82 */ /* 0x000fe20008000000 */
[----:B------:R-:W-:Y:S05]  /*4990*/  BRA.U !UP0, `(.L_x_87) ;  /* 0x0000000108a47547 */ /* 0x000fea000b800000 */
[----:B------:R-:W-:Y:S02]  /*49a0*/  UIMAD.WIDE.U32 UR18, UR13, UR51, URZ ;  /* 0x000000330d1272a5 */ /* 0x000fe4000f8e00ff */
[----:B------:R-:W-:Y:S02]  /*49b0*/  UIMAD.WIDE.U32 UR26, UR14, UR48, URZ ;  /* 0x000000300e1a72a5 */ /* 0x000fe4000f8e00ff */
[----:B------:R-:W-:Y:S02]  /*49c0*/  USEL UR4, UR30, UR38, !UP5 ;  /* 0x000000261e047287 */ /* 0x000fe4000e800000 */
[----:B------:R-:W-:Y:S02]  /*49d0*/  USEL UR7, UR31, UR39, !UP6 ;  /* 0x000000271f077287 */ /* 0x000fe4000f000000 */
[----:B--2---:R-:W-:Y:S02]  /*49e0*/  UIMAD.WIDE.U32 UR8, UR4, UR22, URZ ;  /* 0x00000016040872a5 */ /* 0x004fe4000f8e00ff */
[----:B------:R-:W-:Y:S01]  /*49f0*/  UIMAD.WIDE.U32 UR10, UR7, UR22, URZ ;  /* 0x00000016070a72a5 */ /* 0x000fe2000f8e00ff */
[----:B------:R-:W-:Y:S02]  /*4a00*/  UMOV UR5, UR19 ;  /* 0x0000001300057c82 */ /* 0x000fe40008000000 */
[----:B------:R-:W-:Y:S03]  /*4a10*/  USHF.R.U32.HI UR6, URZ, UR41, UR5 ;  /* 0x00000029ff067299 */ /* 0x000fe60008011605 */
[----:B------:R-:W-:Y:S01]  /*4a20*/  UMOV UR5, UR27 ;  /* 0x0000001b00057c82 */ /* 0x000fe20008000000 */
[----:B------:R-:W-:Y:S02]  /*4a30*/  USEL UR6, UR13, UR6, !UP5 ;  /* 0x000000060d067287 */ /* 0x000fe4000e800000 */
[----:B------:R-:W-:Y:S03]  /*4a40*/  USHF.R.U32.HI UR12, URZ, UR49, UR5 ;  /* 0x00000031ff0c7299 */ /* 0x000fe60008011605 */
[----:B------:R-:W-:Y:S02]  /*4a50*/  UMOV UR5, UR9 ;  /* 0x0000000900057c82 */ /* 0x000fe40008000000 */
[----:B------:R-:W-:Y:S03]  /*4a60*/  @UP4 USHF.R.U32.HI UR4, URZ, UR23, UR5 ;  /* 0x00000017ff044299 */ /* 0x000fe60008011605 */
[----:B------:R-:W-:Y:S01]  /*4a70*/  UMOV UR5, UR11 ;  /* 0x0000000b00057c82 */ /* 0x000fe20008000000 */
[----:B------:R-:W-:Y:S02]  /*4a80*/  UIMAD UR4, UR42, UR4, URZ ;  /* 0x000000042a0472a4 */ /* 0x000fe4000f8e02ff */
[----:B------:R-:W-:Y:S02]  /*4a90*/  @UP4 USHF.R.U32.HI UR7, URZ, UR23, UR5 ;  /* 0x00000017ff074299 */ /* 0x000fe40008011605 */
[----:B------:R-:W-:Y:S02]  /*4aa0*/  UIMAD.WIDE.U32 UR10, UR6, UR22, URZ ;  /* 0x00000016060a72a5 */ /* 0x000fe4000f8e00ff */
[----:B------:R-:W-:Y:S02]  /*4ab0*/  USEL UR5, UR14, UR12, !UP6 ;  /* 0x0000000c0e057287 */ /* 0x000fe4000f000000 */
[----:B------:R-:W-:Y:S02]  /*4ac0*/  UIMAD UR8, UR42, UR7, URZ ;  /* 0x000000072a0872a4 */ /* 0x000fe4000f8e02ff */
[----:B------:R-:W-:Y:S03]  /*4ad0*/  UISETP.GE.AND UP0, UPT, UR6, UR4, UPT ;  /* 0x000000040600728c */ /* 0x000fe6000bf06270 */
[----:B------:R-:W-:Y:S01]  /*4ae0*/  UMOV UR4, UR11 ;  /* 0x0000000b00047c82 */ /* 0x000fe20008000000 */
[----:B------:R-:W-:Y:S02]  /*4af0*/  UISETP.GE.OR UP0, UPT, UR5, UR8, UP0 ;  /* 0x000000080500728c */ /* 0x000fe40008706670 */
[----:B------:R-:W-:Y:S02]  /*4b00*/  USHF.R.U32.HI UR4, URZ, UR23, UR4 ;  /* 0x00000017ff047299 */ /* 0x000fe40008011604 */
[----:B------:R-:W-:Y:S02]  /*4b10*/  UIMAD.WIDE.U32 UR8, UR5, UR22, URZ ;  /* 0x00000016050872a5 */ /* 0x000fe4000f8e00ff */
[----:B------:R-:W-:Y:S04]  /*4b20*/  USEL UR10, UR6, UR4, !UP4 ;  /* 0x00000004060a7287 */ /* 0x000fe8000e000000 */
[----:B------:R-:W-:Y:S01]  /*4b30*/  UIADD3 UR11, UPT, UPT, -UR10, URZ, URZ ;  /* 0x000000ff0a0b7290 */ /* 0x000fe2000fffe1ff */
[----:B------:R-:W-:Y:S02]  /*4b40*/  @!UP0 UMOV UR4, UR9 ;  /* 0x0000000900048c82 */ /* 0x000fe40008000000 */
[----:B------:R-:W-:Y:S02]  /*4b50*/  @!UP0 USHF.R.U32.HI UR4, URZ, UR23, UR4 ;  /* 0x00000017ff048299 */ /* 0x000fe40008011604 */
[----:B------:R-:W-:Y:S02]  /*4b60*/  UIMAD UR8, UR42, UR11, UR6 ;  /* 0x0000000b2a0872a4 */ /* 0x000fe4000f8e0206 */
[----:B------:R-:W-:Y:S04]  /*4b70*/  @!UP0 USEL UR4, UR5, UR4, !UP4 ;  /* 0x0000000405048287 */ /* 0x000fe8000e000000 */
[----:B------:R-:W-:Y:S02]  /*4b80*/  @!UP0 UIMAD UR8, UR7, UR8, UR4 ;  /* 0x00000008070882a4 */ /* 0x000fe4000f8e0204 */
[----:B------:R-:W-:Y:S02]  /*4b90*/  @!UP0 UIADD3 UR9, UPT, UPT, UR10, -UR4, URZ ;  /* 0x800000040a098290 */ /* 0x000fe4000fffe0ff */
[----:B------:R-:W-:Y:S02]  /*4ba0*/  UIADD3 UR4, UPT, UPT, -UR5, URZ, URZ ;  /* 0x000000ff05047290 */ /* 0x000fe4000fffe1ff */
[----:B------:R-:W-:Y:S02]  /*4bb0*/  UIADD3 UR7, UPT, UPT, -UR6, URZ, URZ ;  /* 0x000000ff06077290 */ /* 0x000fe4000fffe1ff */
[----:B------:R-:W-:Y:S02]  /*4bc0*/  @!UP0 UIMAD UR6, UR9, UR42, UR5 ;  /* 0x0000002a090682a4 */ /* 0x000fe4000f8e0205 */
[----:B------:R-:W-:Y:S02]  /*4bd0*/  UIMAD UR14, UR15, UR4, UR14 ;  /* 0x000000040f0e72a4 */ /* 0x000fe4000f8e020e */
[----:B------:R-:W-:Y:S01]  /*4be0*/  UIMAD UR13, UR50, UR7, UR13 ;  /* 0x00000007320d72a4 */ /* 0x000fe2000f8e020d */
[----:B------:R-:W-:Y:S02]  /*4bf0*/  @!UP0 UMOV UR5, UR8 ;  /* 0x0000000800058c82 */ /* 0x000fe40008000000 */
[----:B------:R-:W-:Y:S02]  /*4c00*/  UIMAD UR14, UR5, UR15, UR14 ;  /* 0x0000000f050e72a4 */ /* 0x000fe4000f8e020e */
[----:B------:R-:W-:Y:S11]  /*4c10*/  UIMAD UR13, UR6, UR50, UR13 ;  /* 0x00000032060d72a4 */ /* 0x000ff6000f8e020d */
[----:B------:R-:W-:Y:S01]  /*4c20*/  @!UPT UIADD3 URZ, UPT, UPT, URZ, URZ, URZ ;  /* 0x000000fffffff290 */ /* 0x000fe2000fffe0ff */
.L_x_87:
[----:B------:R-:W4:Y:S01]  /*4c30*/  @!UP2 LDCU.128 UR8, c[0x0][0xb10] ;  /* 0x00016200ff08a7ac */ /* 0x000f220008000c00 */
[C---:B-1----:R-:W-:Y:S02]  /*4c40*/  ISETP.NE.U32.AND P1, PT, R4.reuse, RZ, PT ;  /* 0x000000ff0400720c */ /* 0x042fe40003f25070 */
[----:B------:R-:W-:Y:S02]  /*4c50*/  ISETP.NE.U32.AND P0, PT, R4, RZ, PT ;  /* 0x000000ff0400720c */ /* 0x000fe40003f05070 */
[C---:B------:R-:W-:Y:S02]  /*4c60*/  ISETP.NE.AND.EX P1, PT, R5.reuse, RZ, PT, P1 ;  /* 0x000000ff0500720c */ /* 0x040fe40003f25310 */
[----:B------:R-:W-:Y:S01]  /*4c70*/  ISETP.NE.AND.EX P0, PT, R5, RZ, PT, P0 ;  /* 0x000000ff0500720c */ /* 0x000fe20003f05300 */
[----:B------:R-:W1:Y:S01]  /*4c80*/  @!UP2 LDCU UR5, c[0x0][0xb0c] ;  /* 0x00016180ff05a7ac */ /* 0x000e620008000800 */
[----:B------:R-:W-:Y:S01]  /*4c90*/  SHF.L.U32 R9, R15, 0x1f, RZ ;  /* 0x0000001f0f097819 */ /* 0x000fe200000006ff */
[----:B------:R-:W-:Y:S02]  /*4ca0*/  USHF.L.U32 UR35, UR20, 0x7, URZ ;  /* 0x0000000714237899 */ /* 0x000fe400080006ff */
[----:B------:R-:W-:Y:S02]  /*4cb0*/  USHF.L.U32 UR34, UR16, 0x8, URZ ;  /* 0x0000000810227899 */ /* 0x000fe400080006ff */
[----:B----4-:R-:W-:Y:S07]  /*4cc0*/  UIMAD.WIDE.U32 UR6, UR14, UR8, URZ ;  /* 0x000000080e0672a5 */ /* 0x010fee000f8e00ff */
[----:B------:R-:W-:Y:S01]  /*4cd0*/  @!UP2 UMOV UR4, UR7 ;  /* 0x000000070004ac82 */ /* 0x000fe20008000000 */
[----:B-1----:R-:W-:Y:S02]  /*4ce0*/  @!UP2 UISETP.NE.AND UP0, UPT, UR5, 0x1, UPT ;  /* 0x000000010500a88c */ /* 0x002fe4000bf05270 */
[----:B------:R-:W-:Y:S02]  /*4cf0*/  @!UP2 USHF.R.U32.HI UR4, URZ, UR9, UR4 ;  /* 0x00000009ff04a299 */ /* 0x000fe40008011604 */
[----:B------:R-:W-:Y:S02]  /*4d00*/  UIMAD.WIDE.U32 UR6, UR13, UR11, URZ ;  /* 0x0000000b0d0672a5 */ /* 0x000fe4000f8e00ff */
[----:B------:R-:W-:Y:S02]  /*4d10*/  @!UP2 USEL UR8, UR14, UR4, !UP0 ;  /* 0x000000040e08a287 */ /* 0x000fe4000c000000 */
[----:B------:R-:W-:Y:S03]  /*4d20*/  @!UP2 UISETP.NE.AND UP0, UPT, UR10, 0x1, UPT ;  /* 0x000000010a00a88c */ /* 0x000fe6000bf05270 */
[----:B------:R-:W-:Y:S02]  /*4d30*/  @!UP2 UMOV UR6, UR7 ;  /* 0x000000070006ac82 */ /* 0x000fe40008000000 */
[----:B------:R-:W1:Y:S02]  /*4d40*/  @!UP2 LDCU UR4, c[0x0][0xb20] ;  /* 0x00016400ff04a7ac */ /* 0x000e640008000800 */
[----:B-1----:R-:W-:Y:S04]  /*4d50*/  @!UP2 USHF.R.U32.HI UR6, URZ, UR4, UR6 ;  /* 0x00000004ff06a299 */ /* 0x002fe80008011606 */
[----:B------:R-:W-:Y:S04]  /*4d60*/  @!UP2 USEL UR6, UR13, UR6, !UP0 ;  /* 0x000000060d06a287 */ /* 0x000fe8000c000000 */
[----:B------:R-:W-:Y:S02]  /*4d70*/  @!UP2 UIADD3 UR4, UPT, UPT, -UR8, UR6, URZ ;  /* 0x000000060804a290 */ /* 0x000fe4000fffe1ff */
[----:B------:R-:W-:Y:S02]  /*4d80*/  @!UP2 UIADD3 UR6, UPT, UPT, UR8, -UR6, URZ ;  /* 0x800000060806a290 */ /* 0x000fe4000fffe0ff */
[----:B------:R-:W-:Y:S02]  /*4d90*/  @!UP2 UIMAD UR14, UR4, UR5, UR14 ;  /* 0x00000005040ea2a4 */ /* 0x000fe4000f8e020e */
[----:B------:R-:W-:Y:S01]  /*4da0*/  @!UP2 UIMAD UR13, UR6, UR10, UR13 ;  /* 0x0000000a060da2a4 */ /* 0x000fe2000f8e020d */
[----:B------:R-:W-:Y:S11]  /*4db0*/  BRA.U UP3, `(.L_x_88) ;  /* 0x0000000103107547 */ /* 0x000ff6000b800000 */
[----:B---3--:R-:W-:Y:S04]  /*4dc0*/  MOV R0, UR40 ;  /* 0x0000002800007c02 */ /* 0x008fe80008000f00 */
[----:B------:R-:W-:Y:S04]  /*4dd0*/  SHF.L.U32 R11, R0, 0x1f, RZ ;  /* 0x0000001f000b7819 */ /* 0x000fe800000006ff */
[----:B------:R-:W1:Y:S02]  /*4de0*/  SYNCS.PHASECHK.TRANS64.TRYWAIT P2, [UR21+0x68], R11 ;  /* 0x0000680bff0075a7 */ /* 0x000e640008041115 */
[----:B-1----:R-:W-:Y:S05]  /*4df0*/  @!P2 BRA `(.L_x_89) ;  /* 0x00000074002ca947 */ /* 0x002fea0003800000 */
.L_x_88:
[----:B------:R-:W-:Y:S05]  /*4e00*/  @!P1 BRA `(.L_x_90) ;  /* 0x0000000000309947 */ /* 0x000fea0003800000 */
[----:B------:R-:W-:Y:S01]  /*4e10*/  ISETP.NE.U32.AND P1, PT, R2, RZ, PT ;  /* 0x000000ff0200720c */ /* 0x000fe20003f25070 */
[----:B------:R-:W4:Y:S01]  /*4e20*/  LDCU.64 UR4, c[0x0][0x358] ;  /* 0x00006b00ff0477ac */ /* 0x000f220008000a00 */
[----:B------:R-:W-:Y:S02]  /*4e30*/  IMAD.MOV.U32 R150, RZ, RZ, 0x1 ;  /* 0x00000001ff967424 */ /* 0x000fe400078e00ff */
[----:B------:R-:W-:Y:S11]  /*4e40*/  ISETP.NE.AND.EX P1, PT, R3, RZ, PT, P1 ;  /* 0x000000ff0300720c */ /* 0x000ff60003f25310 */
[----:B------:R-:W-:Y:S02]  /*4e50*/  @!UPT UIADD3 URZ, UPT, UPT, URZ, URZ, URZ ;  /* 0x000000fffffff290 */ /* 0x000fe4000fffe0ff */
[----:B-1----:R-:W1:Y:S01]  /*4e60*/  @P1 LDC.64 R10, c[0x0][0x888] ;  /* 0x00022200ff0a1b82 */ /* 0x002e620000000a00 */
[----:B---3--:R-:W-:Y:S04]  /*4e70*/  @P1 IMAD R0, R4, UR36, RZ ;  /* 0x0000002404001c24 */ /* 0x008fe8000f8e02ff */
[----:B-1----:R-:W-:Y:S04]  /*4e80*/  @P1 IMAD.WIDE R10, R0, 0x4, R10 ;  /* 0x00000004000a1825 */ /* 0x002fe800078e020a */
[----:B------:R-:W-:Y:S01]  /*4e90*/  HFMA2 R0, -RZ, RZ, 0, 5.9604644775390625e-08 ;  /* 0x00000001ff007431 */ /* 0x000fe200000001ff */
[----:B----45:R4:W5:Y:S04]  /*4ea0*/  @P1 LDG.E R73, desc[UR4][R10.64] ;  /* 0x000000040a491981 */ /* 0x030968000c1e1900 */
[----:B------:R-:W-:Y:S01]  /*4eb0*/  @!P1 PRMT R150, R0, 0x7610, R150 ;  /* 0x0000761000969816 */ /* 0x000fe20000000096 */
[----:B----4-:R-:W1:Y:S06]  /*4ec0*/  @!P1 LDC R73, c[0x0][0x880] ;  /* 0x00022000ff499b82 */ /* 0x010e6c0000000800 */
.L_x_90:
[----:B-1---5:R-:W-:Y:S01]  /*4ed0*/  @!P0 FSETP.EQ.AND P1, PT, R73, RZ, PT ;  /* 0x000000ff4900820b */ /* 0x022fe20003f22000 */
[----:B------:R-:W-:Y:S01]  /*4ee0*/  @!UPT UIADD3 URZ, UPT, UPT, URZ, URZ, URZ ;  /* 0x000000fffffff290 */ /* 0x000fe2000fffe0ff */
[----:B------:R-:W-:Y:S11]  /*4ef0*/  @!P0 BRA `(.L_x_91) ;  /* 0x0000000000188947 */ /* 0x000ff60003800000 */
[----:B------:R-:W-:Y:S02]  /*4f00*/  LOP3.LUT P0, RZ, R150, 0xff, RZ, 0xc0, !PT ;  /* 0x000000ff96ff7812 */ /* 0x000fe4000780c0ff */
[----:B------:R-:W-:Y:S04]  /*4f10*/  ISETP.NE.U32.AND P1, PT, R2, RZ, PT ;  /* 0x000000ff0200720c */ /* 0x000fe80003f25070 */
[----:B------:R-:W-:Y:S04]  /*4f20*/  ISETP.NE.AND.EX P1, PT, R3, RZ, PT, P1 ;  /* 0x000000ff0300720c */ /* 0x000fe80003f25310 */
[----:B------:R-:W-:Y:S03]  /*4f30*/  PLOP3.LUT P1, PT, P1, PT, PT, 0x8, 0x80 ;  /* 0x000000000080781c */ /* 0x000fe60000f2e170 */
[----:B------:R-:W-:Y:S11]  /*4f40*/  @P0 FSETP.EQ.AND P1, PT, R73, RZ, PT ;  /* 0x000000ff4900020b */ /* 0x000ff60003f22000 */
[----:B------:R-:W-:Y:S02]  /*4f50*/  @!UPT UIADD3 URZ, UPT, UPT, URZ, URZ, URZ ;  /* 0x000000fffffff290 */ /* 0x000fe4000fffe0ff */
.L_x_91:
[----:B------:R-:W1:Y:S01]  /*4f60*/  SYNCS.PHASECHK.TRANS64.TRYWAIT P2, [UR21+0x40], R9 ;  /* 0x00004009ff0075a7 */ /* 0x000e620008041115 */
[----:B------:R-:W-:Y:S04]  /*4f70*/  ELECT P0, URZ, PT ;  /* 0x0000000000ff782f */ /* 0x000fe80003800000 */
[----:B------:R-:W-:Y:S11]  /*4f80*/  PLOP3.LUT P1, PT, P1, P0, PT, 0xf2, 0x2f ;  /* 0x00000000002f781c */ /* 0x000ff60000f21e72 */
[----:B------:R-:W-:Y:S02]  /*4f90*/  @!UPT UIADD3 URZ, UPT, UPT, URZ, URZ, URZ ;  /* 0x000000fffffff290 */ /* 0x000fe4000fffe0ff */
[----:B------:R-:W-:Y:S05]  /*4fa0*/  @!P1 IADD3 R8, P0, PT, R16, 0x580, RZ ;  /* 0x0000058010089810 */ /* 0x000fea0007f1e0ff */
[----:B------:R-:W-:Y:S01]  /*4fb0*/  @!P1 IMAD.X R6, RZ, RZ, R17, P0 ;  /* 0x000000ffff069224 */ /* 0x000fe200000e0611 */
[----:B-1----:R-:W-:Y:S07]  /*4fc0*/  @!P2 BRA `(.L_x_92) ;  /* 0x0000007000d0a947 */ /* 0x002fee0003800000 */
.L_x_174:
[----:B------:R-:W-:Y:S01]  /*4fd0*/  @!P1 R2UR UR5, R8 ;  /* 0x00000000080592ca */ /* 0x000fe200000e0000 */
[----:B------:R-:W-:Y:S01]  /*4fe0*/  VOTEU.ALL UP0, P1 ;  /* 0x0000000000ff7886 */ /* 0x000fe20000800000 */
[----:B------:R-:W-:Y:S01]  /*4ff0*/  @!P1 R2UR UR4, R6 ;  /* 0x00000000060492ca */ /* 0x000fe200000e0000 */
[----:B-1-3--:R-:W-:Y:S01]  /*5000*/  @!P1 IMAD.MOV.U32 R0, RZ, RZ, 0x4000 ;  /* 0x00004000ff009424 */ /* 0x00afe200078e00ff */
[----:B------:R-:W-:Y:S01]  /*5010*/  UMOV UR8, 0x0 ;  /* 0x0000000000087882 */ /* 0x000fe20000000000 */
[----:B------:R-:W-:Y:S01]  /*5020*/  UMOV UR9, 0x10000000 ;  /* 0x1000000000097882 */ /* 0x000fe20000000000 */
[----:B------:R-:W-:Y:S01]  /*5030*/  @!UP0 UIADD3 UR32, UPT, UPT, UR21, 0x400, URZ ;  /* 0x0000040015208890 */ /* 0x000fe2000fffe0ff */
[----:B------:R-:W-:Y:S01]  /*5040*/  @!P1 IADD3 R8, P0, PT, R16, 0x580, RZ ;  /* 0x0000058010089810 */ /* 0x000fe20007f1e0ff */
[----:B------:R-:W-:Y:S01]  /*5050*/  VOTEU.ALL UP0, P1 ;  /* 0x0000000000ff7886 */ /* 0x000fe20000800000 */
[----:B------:R-:W-:Y:S03]  /*5060*/  UPRMT UR6, UR47, 0x654, UR33 ;  /* 0x000006542f067896 */ /* 0x000fe60008000021 */
[----:B------:R-:W-:Y:S02]  /*5070*/  @!P1 IMAD.X R6, RZ, RZ, R17, P0 ;  /* 0x000000ffff069224 */ /* 0x000fe400000e0611 */
[----:B------:R-:W-:Y:S02]  /*5080*/  IMAD.U32 R10, RZ, RZ, UR5 ;  /* 0x00000005ff0a7e24 */ /* 0x000fe4000f8e00ff */
[----:B------:R-:W-:Y:S03]  /*5090*/  IMAD.U32 R11, RZ, RZ, UR4 ;  /* 0x00000004ff0b7e24 */ /* 0x000fe6000f8e00ff */
[----:B------:R-:W-:Y:S02]  /*50a0*/  @!P1 R2UR UR4, R10 ;  /* 0x000000000a0492ca */ /* 0x000fe400000e0000 */
[----:B------:R-:W-:Y:S11]  /*50b0*/  @!P1 R2UR UR5, R11 ;  /* 0x000000000b0592ca */ /* 0x000ff600000e0000 */
[----:B------:R-:W-:Y:S02]  /*50c0*/  @!UPT UIADD3 URZ, UPT, UPT, URZ, URZ, URZ ;  /* 0x000000fffffff290 */ /* 0x000fe4000fffe0ff */
[----:B------:R1:W-:Y:S01]  /*50d0*/  @!UP0 UTMALDG.3D [UR32], [UR4], desc[UR8] ;  /* 0x00000820040085b4 */ /* 0x0003e20008011000 */
[----:B------:R1:W-:Y:S01]  /*50e0*/  @!P1 SYNCS.ARRIVE.TRANS64.RED.A0TR RZ, [UR21+0x20], R0 ;  /* 0x00002000ffff99a7 */ /* 0x0003e20008300415 */
[----:B------:R-:W-:Y:S01]  /*50f0*/  SYNCS.ARRIVE.TRANS64.RED.A1T0 RZ, [UR6], RZ ;  /* 0x000000ffffff79a7 */ /* 0x000fe20008100406 */
[----:B------:R-:W3:Y:S02]  /*5100*/  SYNCS.PHASECHK.TRANS64.TRYWAIT P2, [UR21+0x48], R9 ;  /* 0x00004809ff0075a7 */ /* 0x000ee40008041115 */
[----:B-1-3--:R-:W-:Y:S05]  /*5110*/  @!P2 BRA `(.L_x_93) ;  /* 0x000000700094a947 */ /* 0x00afea0003800000 */
.L_x_176:
[----:B------:R-:W-:Y:S01]  /*5120*/  @!P1 R2UR UR5, R8 ;  /* 0x00000000080592ca */ /* 0x000fe200000e0000 */
[----:B------:R-:W-:Y:S01]  /*5130*/  VOTEU.ALL UP0, P1 ;  /* 0x0000000000ff7886 */ /* 0x000fe20000800000 */
[----:B------:R-:W-:Y:S01]  /*5140*/  @!P1 R2UR UR4, R6 ;  /* 0x00000000060492ca */ /* 0x000fe200000e0000 */
[----:B-1----:R-:W-:Y:S01]  /*5150*/  @!P1 IMAD.MOV.U32 R0, RZ, RZ, 0x4000 ;  /* 0x00004000ff009424 */ /* 0x002fe200078e00ff */
[----:B------:R-:W-:Y:S01]  /*5160*/  UMOV UR8, 0x0 ;  /* 0x0000000000087882 */ /* 0x000fe20000000000 */
[----:B------:R-:W-:Y:S01]  /*5170*/  UMOV UR9, 0x10000000 ;  /* 0x1000000000097882 */ /* 0x000fe20000000000 */
[----:B------:R-:W-:Y:S01]  /*5180*/  @!UP0 UIADD3 UR26, UPT, UPT, UR34, 0x40, URZ ;  /* 0x00000040221a8890 */ /* 0x000fe2000fffe0ff */
[----:B------:R-:W-:Y:S01]  /*5190*/  @!P1 IADD3 R8, P0, PT, R16, 0x580, RZ ;  /* 0x0000058010089810 */ /* 0x000fe20007f1e0ff */
[----:B------:R-:W-:Y:S01]  /*51a0*/  @!UP0 UIADD3 UR24, UPT, UPT, UR21, 0x4400, URZ ;  /* 0x0000440015188890 */ /* 0x000fe2000fffe0ff */
[----:B------:R-:W-:Y:S01]  /*51b0*/  VOTEU.ALL UP0, P1 ;  /* 0x0000000000ff7886 */ /* 0x000fe20000800000 */
[----:B------:R-:W-:Y:S01]  /*51c0*/  UMOV UR27, UR35 ;  /* 0x00000023001b7c82 */ /* 0x000fe20008000000 */
[----:B------:R-:W-:Y:S02]  /*51d0*/  UMOV UR28, UR36 ;  /* 0x00000024001c7c82 */ /* 0x000fe40008000000 */
[----:B------:R-:W-:Y:S01]  /*51e0*/  IMAD.U32 R10, RZ, RZ, UR5 ;  /* 0x00000005ff0a7e24 */ /* 0x000fe2000f8e00ff */
[----:B------:R-:W-:Y:S01]  /*51f0*/  UPRMT UR6, UR47, 0x654, UR25 ;  /* 0x000006542f067896 */ /* 0x000fe20008000019 */
[----:B------:R-:W-:Y:S02]  /*5200*/  IMAD.U32 R11, RZ, RZ, UR4 ;  /* 0x00000004ff0b7e24 */ /* 0x000fe4000f8e00ff */
[----:B------:R-:W-:Y:S01]  /*5210*/  @!P1 IMAD.X R6, RZ, RZ, R17, P0 ;  /* 0x000000ffff069224 */ /* 0x000fe200000e0611 */
        /* <DEDUP_REMOVED lines=8> */
.L_x_178:
[----:B------:R-:W-:Y:S01]  /*52a0*/  @!P1 R2UR UR5, R8 ;  /* 0x00000000080592ca */ /* 0x000fe200000e0000 */
[----:B------:R-:W-:Y:S01]  /*52b0*/  VOTEU.ALL UP0, P1 ;  /* 0x0000000000ff7886 */ /* 0x000fe20000800000 */
[----:B------:R-:W-:Y:S01]  /*52c0*/  @!P1 R2UR UR4, R6 ;  /* 0x00000000060492ca */ /* 0x000fe200000e0000 */
[----:B-1----:R-:W-:Y:S01]  /*52d0*/  @!P1 IMAD.MOV.U32 R0, RZ, RZ, 0x4000 ;  /* 0x00004000ff009424 */ /* 0x002fe200078e00ff */
[----:B------:R-:W-:Y:S01]  /*52e0*/  UMOV UR8, 0x0 ;  /* 0x0000000000087882 */ /* 0x000fe20000000000 */
[----:B------:R-:W-:Y:S01]  /*52f0*/  UMOV UR9, 0x10000000 ;  /* 0x1000000000097882 */ /* 0x000fe20000000000 */
[----:B------:R-:W-:Y:S01]  /*5300*/  @!UP0 UIADD3 UR18, UPT, UPT, UR34, 0x80, URZ ;  /* 0x0000008022128890 */ /* 0x000fe2000fffe0ff */
[----:B------:R-:W-:Y:S01]  /*5310*/  VIADD R14, R14, 0x1 ;  /* 0x000000010e0e7836 */ /* 0x000fe20000000000 */
[----:B------:R-:W-:Y:S01]  /*5320*/  @!UP0 UIADD3 UR16, UPT, UPT, UR21, 0x8400, URZ ;  /* 0x0000840015108890 */ /* 0x000fe2000fffe0ff */
[----:B------:R-:W-:Y:S01]  /*5330*/  VOTEU.ALL UP0, P1 ;  /* 0x0000000000ff7886 */ /* 0x000fe20000800000 */
[----:B------:R-:W-:Y:S01]  /*5340*/  UMOV UR19, UR35 ;  /* 0x0000002300137c82 */ /* 0x000fe20008000000 */
[----:B------:R-:W-:Y:S02]  /*5350*/  UMOV UR20, UR36 ;  /* 0x0000002400147c82 */ /* 0x000fe40008000000 */
[----:B------:R-:W-:Y:S01]  /*5360*/  IMAD.U32 R10, RZ, RZ, UR5 ;  /* 0x00000005ff0a7e24 */ /* 0x000fe2000f8e00ff */
[----:B------:R-:W-:Y:S01]  /*5370*/  UPRMT UR6, UR47, 0x654, UR17 ;  /* 0x000006542f067896 */ /* 0x000fe20008000011 */
        /* <DEDUP_REMOVED lines=9> */
.L_x_180:
[----:B------:R-:W-:Y:S01]  /*5410*/  @!P1 IADD3 R6, P0, PT, R16, 0x580, RZ ;  /* 0x0000058010069810 */ /* 0x000fe20007f1e0ff */
[----:B------:R-:W-:Y:S01]  /*5420*/  VOTEU.ALL UP0, P1 ;  /* 0x0000000000ff7886 */ /* 0x000fe20000800000 */
[----:B------:R-:W-:Y:S01]  /*5430*/  UMOV UR6, 0x0 ;  /* 0x0000000000067882 */ /* 0x000fe20000000000 */
[----:B------:R-:W-:Y:S01]  /*5440*/  UMOV UR7, 0x10000000 ;  /* 0x1000000000077882 */ /* 0x000fe20000000000 */
[----:B------:R-:W-:Y:S01]  /*5450*/  @!P1 R2UR UR5, R6 ;  /* 0x00000000060592ca */ /* 0x000fe200000e0000 */
[----:B-1----:R-:W-:Y:S01]  /*5460*/  @!P1 IMAD.X R0, RZ, RZ, R17, P0 ;  /* 0x000000ffff009224 */ /* 0x002fe200000e0611 */
[----:B------:R-:W-:Y:S01]  /*5470*/  @!UP0 UIADD3 UR10, UPT, UPT, UR34, 0xc0, URZ ;  /* 0x000000c0220a8890 */ /* 0x000fe2000fffe0ff */
[----:B------:R-:W-:Y:S01]  /*5480*/  R2UR UR18, R152 ;  /* 0x00000000981272ca */ /* 0x000fe200000e0000 */
[----:B------:R-:W-:Y:S01]  /*5490*/  @!UP0 UIADD3 UR8, UPT, UPT, UR21, 0xc400, URZ ;  /* 0x0000c40015088890 */ /* 0x000fe2000fffe0ff */
[----:B------:R-:W-:Y:S01]  /*54a0*/  ISETP.NE.AND P0, PT, R14, 0x2, PT ;  /* 0x000000020e00780c */ /* 0x000fe20003f05270 */
[----:B------:R-:W-:Y:S01]  /*54b0*/  @!UP0 UIADD3 UR9, UPT, UPT, UR21, 0x38, URZ ;  /* 0x0000003815098890 */ /* 0x000fe2000fffe0ff */
[----:B------:R-:W-:Y:S01]  /*54c0*/  @!P1 R2UR UR4, R0 ;  /* 0x00000000000492ca */ /* 0x000fe200000e0000 */
[----:B------:R-:W-:Y:S01]  /*54d0*/  VOTEU.ALL UP0, P1 ;  /* 0x0000000000ff7886 */ /* 0x000fe20000800000 */
[----:B------:R-:W-:Y:S01]  /*54e0*/  UMOV UR11, UR35 ;  /* 0x00000023000b7c82 */ /* 0x000fe20008000000 */
[----:B------:R-:W-:Y:S01]  /*54f0*/  UMOV UR12, UR36 ;  /* 0x00000024000c7c82 */ /* 0x000fe20008000000 */
[----:B------:R-:W-:Y:S01]  /*5500*/  SEL R0, RZ, 0x1, P0 ;  /* 0x00000001ff007807 */ /* 0x000fe20000000000 */
[----:B------:R-:W-:Y:S01]  /*5510*/  UIADD3 UR16, UPT, UPT, UR13, UR63, URZ ;  /* 0x0000003f0d107290 */ /* 0x000fe2000fffe0ff */
[----:B------:R-:W-:Y:S01]  /*5520*/  IMAD.U32 R8, RZ, RZ, UR5 ;  /* 0x00000005ff087e24 */ /* 0x000fe2000f8e00ff */
[----:B------:R-:W-:Y:S01]  /*5530*/  LOP3.LUT R15, R15, 0x1, RZ, 0x3c, !PT ;  /* 0x000000010f0f7812 */ /* 0x000fe200078e3cff */
[----:B------:R-:W-:Y:S01]  /*5540*/  UPLOP3.LUT UP3, UPT, UPT, UPT, UPT, 0x80, 0x8 ;  /* 0x000000000008789c */ /* 0x000fe20003f6f070 */
[----:B------:R-:W-:Y:S01]  /*5550*/  LOP3.LUT R13, R13, R0, RZ, 0x3c, !PT ;  /* 0x000000000d0d7212 */ /* 0x000fe200078e3cff */
[----:B------:R-:W-:Y:S01]  /*5560*/  UIADD3 UR20, UPT, UPT, UR14, UR18, URZ ;  /* 0x000000120e147290 */ /* 0x000fe2000fffe0ff */
[----:B------:R-:W-:Y:S01]  /*5570*/  SEL R14, R14, RZ, P0 ;  /* 0x000000ff0e0e7207 */ /* 0x000fe20000000000 */
[----:B------:R-:W-:Y:S01]  /*5580*/  UMOV UR36, UR29 ;  /* 0x0000001d00247c82 */ /* 0x000fe20008000000 */
[----:B------:R-:W-:Y:S01]  /*5590*/  IMAD.U32 R9, RZ, RZ, UR4 ;  /* 0x00000004ff097e24 */ /* 0x000fe2000f8e00ff */
[----:B------:R-:W-:Y:S04]  /*55a0*/  @!P1 R2UR UR4, R8 ;  /* 0x00000000080492ca */ /* 0x000fe800000e0000 */
[----:B------:R-:W-:Y:S11]  /*55b0*/  @!P1 R2UR UR5, R9 ;  /* 0x00000000090592ca */ /* 0x000ff600000e0000 */
[----:B------:R-:W-:Y:S02]  /*55c0*/  @!UPT UIADD3 URZ, UPT, UPT, URZ, URZ, URZ ;  /* 0x000000fffffff290 */ /* 0x000fe4000fffe0ff */
[----:B------:R3:W-:Y:S01]  /*55d0*/  @!UP0 UTMALDG.3D [UR8], [UR4], desc[UR6] ;  /* 0x00000608040085b4 */ /* 0x0007e20008011000 */
[----:B------:R3:W-:Y:S01]  /*55e0*/  @!P1 SYNCS.ARRIVE.TRANS64.RED.A0TR RZ, [UR21+0x38], R7 ;  /* 0x00003807ffff99a7 */ /* 0x0007e20008300415 */
[----:B------:R-:W-:Y:S01]  /*55f0*/  SYNCS.ARRIVE.TRANS64.RED.A1T0 RZ, [UR37], RZ ;  /* 0x000000ffffff79a7 */ /* 0x000fe20008100425 */
[----:B------:R-:W-:Y:S05]  /*5600*/  BRA.U UP1, `(.L_x_96) ;  /* 0xfffffff101687547 */ /* 0x000fea000b83ffff */
[----:B------:R-:W-:-:S04]  /*5610*/  SHF.L.U32 R3, R15, 0x1f, RZ ;  /* 0x0000001f0f037819 */ /* 0x000fc800000006ff */
[----:B------:R-:W1:Y:S02]  /*5620*/  SYNCS.PHASECHK.TRANS64.TRYWAIT P0, [UR21+0x40], R3 ;  /* 0x00004003ff0075a7 */ /* 0x000e640008001115 */
[----:B-1----:R-:W-:Y:S05]  /*5630*/  @!P0 BRA `(.L_x_97) ;  /* 0x0000006c00948947 */ /* 0x002fea0003800000 */
.L_x_182:
[----:B------:R-:W4:Y:S02]  /*5640*/  SYNCS.PHASECHK.TRANS64.TRYWAIT P0, [UR21+0x48], R3 ;  /* 0x00004803ff0075a7 */ /* 0x000f240008001115 */
[----:B----4-:R-:W-:Y:S05]  /*5650*/  @!P0 BRA `(.L_x_98) ;  /* 0x0000006c00a48947 */ /* 0x010fea0003800000 */
.L_x_184:
[----:B------:R-:W4:Y:S02]  /*5660*/  SYNCS.PHASECHK.TRANS64.TRYWAIT P0, [UR21+0x50], R3 ;  /* 0x00005003ff0075a7 */ /* 0x000f240008001115 */
[----:B----4-:R-:W-:Y:S05]  /*5670*/  @!P0 BRA `(.L_x_99) ;  /* 0x0000006c00b48947 */ /* 0x010fea0003800000 */
.L_x_186:
[----:B-1----:R-:W-:-:S07]  /*5680*/  MOV R0, UR21 ;  /* 0x0000001500007c02 */ /* 0x002fce0008000f00 */
.L_x_100:
[----:B-1----:R-:W-:-:S04]  /*5690*/  SHF.L.U32 R3, R15, 0x1f, RZ ;  /* 0x0000001f0f037819 */ /* 0x002fc800000006ff */
[----:B------:R1:W4:Y:S03]  /*56a0*/  SYNCS.PHASECHK.TRANS64.TRYWAIT P0, [R0+URZ+0x58], R3 ;  /* 0x00005803000075a7 */ /* 0x00032600080011ff */
[----:B----4-:R-:W-:Y:S05]  /*56b0*/  @!P0 NANOSLEEP.SYNCS 0x989680 ;  /* 0x009896800000895d */ /* 0x010fea0003900000 */
[----:B------:R-:W4:Y:S02]  /*56c0*/  @!P0 SYNCS.PHASECHK.TRANS64 P0, [R0+URZ+0x58], R3 ;  /* 0x00005803000085a7 */ /* 0x000f2400080010ff */
[----:B--234-:R-:W-:Y:S05]  /*56d0*/  @P0 EXIT ;  /* 0x000000000000094d */ /* 0x01cfea0003800000 */
[----:B------:R-:W-:Y:S05]  /*56e0*/  BRA `(.L_x_100) ;  /* 0xfffffffc00e87947 */ /* 0x000fea000383ffff */
.L_x_85:
[----:B------:R-:W-:-:S06]  /*56f0*/  UISETP.GE.AND UP0, UPT, UR17, 0x4, UPT ;  /* 0x000000041100788c */ /* 0x000fcc000bf06270 */
[----:B------:R-:W-:-:S13]  /*5700*/  PLOP3.LUT P0, PT, PT, PT, UP0, 0x80, 0x8 ;  /* 0x000000000008781c */ /* 0x000fda0003f0f008 */
[----:B-1----:R-:W-:Y:S05]  /*5710*/  @!P0 EXIT ;  /* 0x000000000000894d */ /* 0x002fea0003800000 */
[----:B------:R-:W-:Y:S01]  /*5720*/  BAR.SYNC.DEFER_BLOCKING 0x6, 0xa0 ;  /* 0x0182800000007b1d */ /* 0x000fe20000010000 */
[C---:B------:R-:W-:Y:S01]  /*5730*/  IMAD.SHL.U32 R5, R166.reuse, 0x40, RZ ;  /* 0x00000040a6057824 */ /* 0x040fe200078e00ff */
[C---:B------:R-:W-:Y:S01]  /*5740*/  LOP3.LUT R149, R166.reuse, 0x1, RZ, 0xc0, !PT ;  /* 0x00000001a6957812 */ /* 0x040fe200078ec0ff */
[C---:B------:R-:W-:Y:S02]  /*5750*/  IMAD.U32 R69, R166.reuse, 0x10000, RZ ;  /* 0x00010000a6457824 */ /* 0x040fe400078e00ff */
[----:B------:R-:W-:Y:S02]  /*5760*/  HFMA2 R163, -RZ, RZ, 0, 5.9604644775390625e-08 ;  /* 0x00000001ffa37431 */ /* 0x000fe400000001ff */
[C---:B------:R-:W-:Y:S01]  /*5770*/  IMAD.SHL.U32 R148, R166.reuse, 0x8, RZ ;  /* 0x00000008a6947824 */ /* 0x040fe200078e00ff */
[----:B------:R-:W-:Y:S01]  /*5780*/  UMOV UR44, 0x400 ;  /* 0x00000400002c7882 */ /* 0x000fe20000000000 */
[----:B------:R-:W1:Y:S01]  /*5790*/  LDC.64 R144, c[0x0][0x888] ;  /* 0x00022200ff907b82 */ /* 0x000e620000000a00 */
[----:B------:R-:W-:Y:S01]  /*57a0*/  ULEA UR44, UR47, UR44, 0x18 ;  /* 0x0000002c2f2c7291 */ /* 0x000fe2000f8ec0ff */
[----:B------:R-:W-:Y:S01]  /*57b0*/  ISETP.NE.U32.AND P0, PT, R149, 0x1, PT ;  /* 0x000000019500780c */ /* 0x000fe20003f05070 */
[----:B------:R-:W-:Y:S01]  /*57c0*/  IMAD.MOV.U32 R165, RZ, RZ, 0x2 ;  /* 0x00000002ffa57424 */ /* 0x000fe200078e00ff */
[----:B------:R-:W-:Y:S01]  /*57d0*/  LOP3.LUT R7, R5, 0x1c0, RZ, 0xc0, !PT ;  /* 0x000001c005077812 */ /* 0x000fe200078ec0ff */
[----:B------:R-:W-:Y:S01]  /*57e0*/  UIADD3 UR4, UPT, UPT, UR44, 0x400, URZ ;  /* 0x000004002c047890 */ /* 0x000fe2000fffe0ff */
[----:B------:R-:W-:Y:S01]  /*57f0*/  LOP3.LUT R69, R69, 0x600000, RZ, 0xc0, !PT ;  /* 0x0060000045457812 */ /* 0x000fe200078ec0ff */
[----:B------:R-:W-:Y:S01]  /*5800*/  IMAD.MOV.U32 R164, RZ, RZ, 0x4 ;  /* 0x00000004ffa47424 */ /* 0x000fe200078e00ff */
[----:B------:R-:W2:Y:S01]  /*5810*/  LDC.64 R146, c[0x0][0x890] ;  /* 0x00022400ff927b82 */ /* 0x000ea20000000a00 */
[----:B------:R-:W-:Y:S01]  /*5820*/  R2P PR, R166, 0x6 ;  /* 0x00000006a6007804 */ /* 0x000fe20000000000 */
[----:B------:R-:W-:Y:S01]  /*5830*/  IMAD.MOV.U32 R68, RZ, RZ, RZ ;  /* 0x000000ffff447224 */ /* 0x000fe200078e00ff */
[----:B------:R-:W-:Y:S01]  /*5840*/  LOP3.LUT R148, R7, 0x38, R148, 0xf8, !PT ;  /* 0x0000003807947812 */ /* 0x000fe200078ef894 */
[----:B------:R-:W-:Y:S01]  /*5850*/  IMAD.MOV.U32 R162, RZ, RZ, RZ ;  /* 0x000000ffffa27224 */ /* 0x000fe200078e00ff */
[----:B------:R-:W-:Y:S01]  /*5860*/  P2R R4, PR, RZ, 0x1 ;  /* 0x00000001ff047803 */ /* 0x000fe20000000000 */
[----:B------:R-:W-:Y:S01]  /*5870*/  IMAD.MOV.U32 R155, RZ, RZ, RZ ;  /* 0x000000ffff9b7224 */ /* 0x000fe200078e00ff */
[----:B------:R-:W-:Y:S01]  /*5880*/  LOP3.LUT R148, R148, 0x1e00, R5, 0xf8, !PT ;  /* 0x00001e0094947812 */ /* 0x000fe200078ef805 */
[----:B------:R-:W3:Y:S01]  /*5890*/  LDC.64 R142, c[0x0][0x8b0] ;  /* 0x00022c00ff8e7b82 */ /* 0x000ee20000000a00 */
[----:B------:R-:W4:Y:S01]  /*58a0*/  LDS R0, [UR44+0x100] ;  /* 0x0001002cff007984 */ /* 0x000f220008000800 */
[----:B------:R-:W-:Y:S01]  /*58b0*/  LOP3.LUT R166, R166, 0x60, RZ, 0xc0, !PT ;  /* 0x00000060a6a67812 */ /* 0x000fe200078ec0ff */
[----:B------:R-:W-:Y:S01]  /*58c0*/  IMAD.U32 R153, RZ, RZ, UR4 ;  /* 0x00000004ff997e24 */ /* 0x000fe2000f8e00ff */
[----:B------:R-:W-:Y:S01]  /*58d0*/  MOV R161, RZ ;  /* 0x000000ff00a17202 */ /* 0x000fe20000000f00 */
[----:B------:R-:W1:Y:S01]  /*58e0*/  LDCU UR60, c[0x0][0x370] ;  /* 0x00006e00ff3c77ac */ /* 0x000e620008000800 */
[----:B------:R-:W-:-:S02]  /*58f0*/  SEL R165, R165, 0xfffffffe, !P1 ;  /* 0xfffffffea5a57807 */ /* 0x000fc40004800000 */
[----:B------:R-:W1:Y:S01]  /*5900*/  LDC.64 R140, c[0x0][0x8a8] ;  /* 0x00022a00ff8c7b82 */ /* 0x000e620000000a00 */
[----:B------:R-:W-:Y:S01]  /*5910*/  SEL R164, R164, 0xfffffffc, !P2 ;  /* 0xfffffffca4a47807 */ /* 0x000fe20005000000 */
[----:B------:R-:W1:Y:S01]  /*5920*/  LDCU UR43, c[0x0][0xb0c] ;  /* 0x00016180ff2b77ac */ /* 0x000e620008000800 */
[----:B------:R-:W1:Y:S01]  /*5930*/  LDCU UR39, c[0x0][0xb30] ;  /* 0x00016600ff2777ac */ /* 0x000e620008000800 */
[----:B------:R-:W1:Y:S01]  /*5940*/  LDCU.64 UR54, c[0x0][0x888] ;  /* 0x00011100ff3677ac */ /* 0x000e620008000a00 */
[----:B------:R-:W1:Y:S01]  /*5950*/  LDCU.64 UR40, c[0x0][0xb28] ;  /* 0x00016500ff2877ac */ /* 0x000e620008000a00 */
[----:B------:R-:W1:Y:S01]  /*5960*/  LDCU.128 UR56, c[0x0][0xb10] ;  /* 0x00016200ff3877ac */ /* 0x000e620008000c00 */
[----:B------:R-:W1:Y:S01]  /*5970*/  LDCU UR53, c[0x0][0x374] ;  /* 0x00006e80ff3577ac */ /* 0x000e620008000800 */
[----:B------:R-:W-:Y:S01]  /*5980*/  UMOV UR52, URZ ;  /* 0x000000ff00347c82 */ /* 0x000fe20008000000 */
[----:B------:R-:W-:Y:S01]  /*5990*/  UMOV UR46, URZ ;  /* 0x000000ff002e7c82 */ /* 0x000fe20008000000 */
[----:B--2-4-:R-:W-:-:S07]  /*59a0*/  IMAD.IADD R69, R0, 0x1, R69 ;  /* 0x0000000100457824 */ /* 0x014fce00078e0245 */
.L_x_144:
[----:B------:R-:W-:Y:S02]  /*59b0*/  LEA R3, R155, UR44, 0x3 ;  /* 0x0000002c9b037c11 */ /* 0x000fe4000f8e18ff */
[----:B------:R-:W-:Y:S02]  /*59c0*/  SHF.L.U32 R0, R161, 0x1f, RZ ;  /* 0x0000001fa1007819 */ /* 0x000fe400000006ff */
[----:B-1----:R-:W-:Y:S02]  /*59d0*/  LEA R5, R155, UR44, 0x4 ;  /* 0x0000002c9b057c11 */ /* 0x002fe4000f8e20ff */
[----:B------:R-:W2:Y:S02]  /*59e0*/  SYNCS.PHASECHK.TRANS64.TRYWAIT P0, [R3+URZ+0x70], R0 ;  /* 0x00007000030075a7 */ /* 0x000ea400080011ff */
[----:B--2---:R-:W-:Y:S05]  /*59f0*/  @!P0 BRA `(.L_x_101) ;  /* 0x0000006800ec8947 */ /* 0x004fea0003800000 */
.L_x_187:
        /* <DEDUP_REMOVED lines=8> */
[----:B----4-:R-:W-:Y:S11]  /*5a80*/  LOP3.LUT P0, RZ, R6, 0x1, RZ, 0xc0, !PT ;  /* 0x0000000106ff7812 */ /* 0x010ff6000780c0ff */
[----:B------:R-:W-:Y:S02]  /*5a90*/  @!UPT UIADD3 URZ, UPT, UPT, URZ, URZ, URZ ;  /* 0x000000fffffff290 */ /* 0x000fe4000fffe0ff */
[----:B-1----:R-:W-:Y:S01]  /*5aa0*/  VOTEU.ANY UP1, P0 ;  /* 0x0000000000ff7886 */ /* 0x002fe20000020100 */
[----:B------:R-:W-:Y:S01]  /*5ab0*/  PLOP3.LUT P0, PT, PT, PT, UP1, 0x80, 0x8 ;  /* 0x000000000008781c */ /* 0x000fe20003f0f018 */
[----:B------:R-:W-:Y:S11]  /*5ac0*/  UP2UR UR62, UPR, URZ, 0x2 ;  /* 0x00000002ff3e7883 */ /* 0x000ff60008000000 */
[----:B------:R-:W-:Y:S01]  /*5ad0*/  @!UPT UIADD3 URZ, UPT, UPT, URZ, URZ, URZ ;  /* 0x000000fffffff290 */ /* 0x000fe2000fffe0ff */
[----:B--2---:R-:W-:Y:S02]  /*5ae0*/  @P0 SHF.R.U32.HI R0, RZ, 0x10, R5 ;  /* 0x00000010ff000819 */ /* 0x004fe40000011605 */
        /* <DEDUP_REMOVED lines=12> */
[----:B------:R-:W2:Y:S01]  /*5bb0*/  LDCU UR12, c[0x0][0xb20] ;  /* 0x00016400ff0c77ac */ /* 0x000ea20008000800 */
[----:B------:R-:W-:Y:S02]  /*5bc0*/  UIMAD.WIDE.U32 UR4, UR53, UR59, URZ ;  /* 0x0000003b350472a5 */ /* 0x000fe4000f8e00ff */
[----:B------:R-:W-:Y:S02]  /*5bd0*/  UIMAD.WIDE.U32 UR6, UR60, UR56, URZ ;  /* 0x000000383c0672a5 */ /* 0x000fe4000f8e00ff */
[----:B------:R-:W-:Y:S02]  /*5be0*/  UISETP.NE.AND UP0, UPT, UR58, 0x1, UPT ;  /* 0x000000013a00788c */ /* 0x000fe4000bf05270 */
[----:B------:R-:W-:Y:S02]  /*5bf0*/  UIMAD.WIDE.U32 UR8, UR37, UR59, URZ ;  /* 0x0000003b250872a5 */ /* 0x000fe4000f8e00ff */
[----:B------:R-:W-:Y:S02]  /*5c00*/  UIMAD.WIDE.U32 UR10, UR38, UR56, URZ ;  /* 0x00000038260a72a5 */ /* 0x000fe4000f8e00ff */
[----:B------:R-:W-:Y:S02]  /*5c10*/  UISETP.NE.AND UP1, UPT, UR43, 0x1, UPT ;  /* 0x000000012b00788c */ /* 0x000fe4000bf25270 */
[----:B------:R-:W-:Y:S01]  /*5c20*/  UISETP.NE.AND UP2, UPT, UR42, 0x1, UPT ;  /* 0x000000012a00788c */ /* 0x000fe2000bf45270 */
[----:B------:R-:W-:Y:S02]  /*5c30*/  UMOV UR4, UR5 ;  /* 0x0000000500047c82 */ /* 0x000fe40008000000 */
[----:B--2---:R-:W-:Y:S03]  /*5c40*/  USHF.R.U32.HI UR5, URZ, UR12, UR4 ;  /* 0x0000000cff057299 */ /* 0x004fe60008011604 */
[----:B------:R-:W-:Y:S02]  /*5c50*/  UMOV UR4, UR7 ;  /* 0x0000000700047c82 */ /* 0x000fe40008000000 */
[----:B------:R-:W-:Y:S02]  /*5c60*/  USHF.R.U32.HI UR7, URZ, UR57, UR4 ;  /* 0x00000039ff077299 */ /* 0x000fe40008011604 */
[----:B------:R-:W-:Y:S02]  /*5c70*/  USEL UR4, UR53, UR5, !UP0 ;  /* 0x0000000535047287 */ /* 0x000fe4000c000000 */
[----:B------:R-:W-:Y:S01]  /*5c80*/  USEL UR7, UR60, UR7, !UP1 ;  /* 0x000000073c077287 */ /* 0x000fe2000c800000 */
[----:B------:R-:W-:Y:S01]  /*5c90*/  UMOV UR5, UR9 ;  /* 0x0000000900057c82 */ /* 0x000fe20008000000 */
[----:B------:R-:W-:Y:S02]  /*5ca0*/  UIMAD.WIDE.U32 UR8, UR4, UR40, URZ ;  /* 0x00000028040872a5 */ /* 0x000fe4000f8e00ff */
[----:B------:R-:W-:Y:S03]  /*5cb0*/  USHF.R.U32.HI UR6, URZ, UR12, UR5 ;  /* 0x0000000cff067299 */ /* 0x000fe60008011605 */
[----:B------:R-:W-:Y:S01]  /*5cc0*/  UMOV UR5, UR11 ;  /* 0x0000000b00057c82 */ /* 0x000fe20008000000 */
[----:B------:R-:W-:Y:S02]  /*5cd0*/  UIMAD.WIDE.U32 UR10, UR7, UR40, URZ ;  /* 0x00000028070a72a5 */ /* 0x000fe4000f8e00ff */
[----:B------:R-:W-:Y:S02]  /*5ce0*/  USHF.R.U32.HI UR12, URZ, UR57, UR5 ;  /* 0x00000039ff0c7299 */ /* 0x000fe40008011605 */
[----:B------:R-:W-:Y:S01]  /*5cf0*/  USEL UR6, UR37, UR6, !UP0 ;  /* 0x0000000625067287 */ /* 0x000fe2000c000000 */
[----:B------:R-:W-:Y:S02]  /*5d00*/  UMOV UR5, UR9 ;  /* 0x0000000900057c82 */ /* 0x000fe40008000000 */
[----:B------:R-:W-:Y:S01]  /*5d10*/  UMOV UR10, UR11 ;  /* 0x0000000b000a7c82 */ /* 0x000fe20008000000 */
[----:B------:R-:W-:Y:S02]  /*5d20*/  @UP2 USHF.R.U32.HI UR4, URZ, UR41, UR5 ;  /* 0x00000029ff042299 */ /* 0x000fe40008011605 */
[----:B------:R-:W-:Y:S02]  /*5d30*/  @UP2 USHF.R.U32.HI UR7, URZ, UR41, UR10 ;  /* 0x00000029ff072299 */ /* 0x000fe4000801160a */
[----:B------:R-:W-:Y:S02]  /*5d40*/  UIMAD UR4, UR42, UR4, URZ ;  /* 0x000000042a0472a4 */ /* 0x000fe4000f8e02ff */
        /* <DEDUP_REMOVED lines=8> */
[----:B------:R-:W-:Y:S02]  /*5dd0*/  USEL UR11, UR6, UR4, !UP2 ;  /* 0x00000004060b7287 */ /* 0x000fe4000d000000 */
[----:B------:R-:W-:Y:S02]  /*5de0*/  UIADD3 UR8, UPT, UPT, -UR5, URZ, URZ ;  /* 0x000000ff05087290 */ /* 0x000fe4000fffe1ff */
[----:B------:R-:W-:Y:S01]  /*5df0*/  UIADD3 UR10, UPT, UPT, -UR11, URZ, URZ ;  /* 0x000000ff0b0a7290 */ /* 0x000fe2000fffe1ff */
[----:B------:R-:W-:Y:S01]  /*5e00*/  @!UP0 UMOV UR4, UR9 ;  /* 0x0000000900048c82 */ /* 0x000fe20008000000 */
[----:B------:R-:W-:Y:S02]  /*5e10*/  UIADD3 UR9, UPT, UPT, -UR6, URZ, URZ ;  /* 0x000000ff06097290 */ /* 0x000fe4000fffe1ff */
[----:B------:R-:W-:Y:S02]  /*5e20*/  @!UP0 USHF.R.U32.HI UR4, URZ, UR41, UR4 ;  /* 0x00000029ff048299 */ /* 0x000fe40008011604 */
[----:B------:R-:W-:Y:S02]  /*5e30*/  UIMAD UR10, UR42, UR10, UR6 ;  /* 0x0000000a2a0a72a4 */ /* 0x000fe4000f8e0206 */
[----:B------:R-:W-:Y:S04]  /*5e40*/  @!UP0 USEL UR4, UR5, UR4, !UP2 ;  /* 0x0000000405048287 */ /* 0x000fe8000d000000 */
[----:B------:R-:W-:Y:S02]  /*5e50*/  @!UP0 UIMAD UR10, UR7, UR10, UR4 ;  /* 0x0000000a070a82a4 */ /* 0x000fe4000f8e0204 */
[----:B------:R-:W-:Y:S02]  /*5e60*/  @!UP0 UIADD3 UR11, UPT, UPT, UR11, -UR4, URZ ;  /* 0x800000040b0b8290 */ /* 0x000fe4000fffe0ff */
[----:B------:R-:W-:Y:S02]  /*5e70*/  UIMAD UR7, UR43, UR8, UR38 ;  /* 0x000000082b0772a4 */ /* 0x000fe4000f8e0226 */
[----:B------:R-:W-:Y:S02]  /*5e80*/  @!UP0 UIMAD UR6, UR11, UR42, UR5 ;  /* 0x0000002a0b0682a4 */ /* 0x000fe4000f8e0205 */
[----:B------:R-:W-:Y:S01]  /*5e90*/  UIMAD UR4, UR58, UR9, UR37 ;  /* 0x000000093a0472a4 */ /* 0x000fe2000f8e0225 */
[----:B------:R-:W-:Y:S02]  /*5ea0*/  @!UP0 UMOV UR5, UR10 ;  /* 0x0000000a00058c82 */ /* 0x000fe40008000000 */
[----:B------:R-:W-:Y:S02]  /*5eb0*/  UIMAD UR38, UR5, UR43, UR7 ;  /* 0x0000002b052672a4 */ /* 0x000fe4000f8e0207 */
[----:B------:R-:W-:Y:S11]  /*5ec0*/  UIMAD UR37, UR6, UR58, UR4 ;  /* 0x0000003a062572a4 */ /* 0x000ff6000f8e0204 */
[----:B------:R-:W-:Y:S01]  /*5ed0*/  @!UPT UIADD3 URZ, UPT, UPT, URZ, URZ, URZ ;  /* 0x000000fffffff290 */ /* 0x000fe2000fffe0ff */
.L_x_102:
[----:B------:R-:W-:Y:S01]  /*5ee0*/  UISETP.NE.AND UP0, UPT, UR39, 0x1, UPT ;  /* 0x000000012700788c */ /* 0x000fe2000bf05270 */
[----:B------:R-:W-:Y:S01]  /*5ef0*/  LOP3.LUT P0, RZ, R153, 0x3f0, RZ, 0xc0, !PT ;  /* 0x000003f099ff7812 */ /* 0x000fe2000780c0ff */
[----:B------:R-:W-:Y:S01]  /*5f00*/  USHF.L.U32 UR50, UR20, 0x7, URZ ;  /* 0x0000000714327899 */ /* 0x000fe200080006ff */
[----:B------:R-:W-:Y:S01]  /*5f10*/  BSSY.RECONVERGENT B6, `(.L_x_103) ;  /* 0x0000034000067945 */ /* 0x000fe20003800200 */
[----:B------:R-:W-:Y:S01]  /*5f20*/  USHF.L.U32 UR49, UR16, 0x8, URZ ;  /* 0x0000000810317899 */ /* 0x000fe200080006ff */
[----:B------:R-:W-:Y:S06]  /*5f30*/  IADD3 R155, PT, PT, R155, 0x1, RZ ;  /* 0x000000019b9b7810 */ /* 0x000fec0007ffe0ff */
[----:B------:R-:W2:Y:S01]  /*5f40*/  @!UP0 LDCU.128 UR12, c[0x0][0xb10] ;  /* 0x00016200ff0c87ac */ /* 0x000ea20008000c00 */
[----:B------:R-:W4:Y:S01]  /*5f50*/  @!UP0 LDCU UR5, c[0x0][0xb0c] ;  /* 0x00016180ff0587ac */ /* 0x000f220008000800 */
[----:B------:R-:W3:Y:S01]  /*5f60*/  @!UP0 LDCU UR10, c[0x0][0xb20] ;  /* 0x00016400ff0a87ac */ /* 0x000ee20008000800 */
[----:B--2---:R-:W-:Y:S02]  /*5f70*/  UIMAD.WIDE.U32 UR8, UR38, UR12, URZ ;  /* 0x0000000c260872a5 */ /* 0x004fe4000f8e00ff */
[----:B------:R-:W-:Y:S02]  /*5f80*/  UIMAD.WIDE.U32 UR6, UR37, UR15, URZ ;  /* 0x0000000f250672a5 */ /* 0x000fe4000f8e00ff */
[----:B------:R-:W-:Y:S03]  /*5f90*/  @!UP0 UISETP.NE.AND UP1, UPT, UR14, 0x1, UPT ;  /* 0x000000010e00888c */ /* 0x000fe6000bf25270 */
[----:B------:R-:W-:Y:S01]  /*5fa0*/  @!UP0 UMOV UR4, UR9 ;  /* 0x0000000900048c82 */ /* 0x000fe20008000000 */
[----:B----4-:R-:W-:Y:S02]  /*5fb0*/  @!UP0 UISETP.NE.AND UP2, UPT, UR5, 0x1, UPT ;  /* 0x000000010500888c */ /* 0x010fe4000bf45270 */
[----:B------:R-:W-:Y:S01]  /*5fc0*/  @!UP0 USHF.R.U32.HI UR4, URZ, UR13, UR4 ;  /* 0x0000000dff048299 */ /* 0x000fe20008011604 */
[----:B------:R-:W-:Y:S02]  /*5fd0*/  @!UP0 UMOV UR6, UR7 ;  /* 0x0000000700068c82 */ /* 0x000fe40008000000 */
[----:B---3--:R-:W-:Y:S02]  /*5fe0*/  @!UP0 USHF.R.U32.HI UR6, URZ, UR10, UR6 ;  /* 0x0000000aff068299 */ /* 0x008fe40008011606 */
[----:B------:R-:W-:Y:S02]  /*5ff0*/  @!UP0 USEL UR7, UR38, UR4, !UP2 ;  /* 0x0000000426078287 */ /* 0x000fe4000d000000 */
[----:B------:R-:W-:Y:S04]  /*6000*/  @!UP0 USEL UR6, UR37, UR6, !UP1 ;  /* 0x0000000625068287 */ /* 0x000fe8000c800000 */
[----:B------:R-:W-:Y:S02]  /*6010*/  @!UP0 UIADD3 UR4, UPT, UPT, -UR7, UR6, URZ ;  /* 0x0000000607048290 */ /* 0x000fe4000fffe1ff */
[----:B------:R-:W-:Y:S02]  /*6020*/  @!UP0 UIADD3 UR6, UPT, UPT, UR7, -UR6, URZ ;  /* 0x8000000607068290 */ /* 0x000fe4000fffe0ff */
[----:B------:R-:W-:Y:S02]  /*6030*/  @!UP0 UIMAD UR38, UR4, UR5, UR38 ;  /* 0x00000005042682a4 */ /* 0x000fe4000f8e0226 */
[----:B------:R-:W-:Y:S01]  /*6040*/  @!UP0 UIMAD UR37, UR6, UR14, UR37 ;  /* 0x0000000e062582a4 */ /* 0x000fe2000f8e0225 */
[----:B------:R-:W-:Y:S11]  /*6050*/  @!P0 BRA `(.L_x_104) ;  /* 0x00000000007c8947 */ /* 0x000ff60003800000 */
[----:B------:R-:W2:Y:S01]  /*6060*/  LDCU.64 UR8, c[0x4][0x80] ;  /* 0x01001000ff0877ac */ /* 0x000ea20008000a00 */
[----:B------:R-:W-:Y:S01]  /*6070*/  MOV R2, 0x0 ;  /* 0x0000000000027802 */ /* 0x000fe20000000f00 */
[----:B------:R-:W-:Y:S02]  /*6080*/  HFMA2 R12, -RZ, RZ, 0, 5.9604644775390625e-08 ;  /* 0x00000001ff0c7431 */ /* 0x000fe400000001ff */
[----:B------:R-:W-:Y:S01]  /*6090*/  IMAD.MOV.U32 R8, RZ, RZ, 0x70 ;  /* 0x00000070ff087424 */ /* 0x000fe200078e00ff */
[----:B------:R3:W4:Y:S01]  /*60a0*/  LDC.64 R14, c[0x4][R2] ;  /* 0x01000000020e7b82 */ /* 0x0007220000000a00 */
[----:B------:R-:W1:Y:S01]  /*60b0*/  LDCU.64 UR6, c[0x4][0x88] ;  /* 0x01001100ff0677ac */ /* 0x000e620008000a00 */
[----:B------:R-:W-:Y:S01]  /*60c0*/  IMAD.MOV.U32 R13, RZ, RZ, RZ ;  /* 0x000000ffff0d7224 */ /* 0x000fe200078e00ff */
[----:B------:R-:W1:Y:S01]  /*60d0*/  LDCU.64 UR4, c[0x4][0x8] ;  /* 0x01000100ff0477ac */ /* 0x000e620008000a00 */
[----:B--2---:R-:W-:Y:S01]  /*60e0*/  MOV R5, UR9 ;  /* 0x0000000900057c02 */ /* 0x004fe20008000f00 */
[----:B------:R-:W-:Y:S01]  /*60f0*/  IMAD.U32 R4, RZ, RZ, UR8 ;  /* 0x00000008ff047e24 */ /* 0x000fe2000f8e00ff */
[----:B-1----:R-:W-:Y:S01]  /*6100*/  MOV R7, UR7 ;  /* 0x0000000700077c02 */ /* 0x002fe20008000f00 */
[----:B------:R-:W-:Y:S01]  /*6110*/  IMAD.U32 R6, RZ, RZ, UR6 ;  /* 0x00000006ff067e24 */ /* 0x000fe2000f8e00ff */
[----:B------:R-:W-:Y:S01]  /*6120*/  MOV R11, UR5 ;  /* 0x00000005000b7c02 */ /* 0x000fe20008000f00 */
[----:B------:R-:W-:Y:S02]  /*6130*/  IMAD.U32 R10, RZ, RZ, UR4 ;  /* 0x00000004ff0a7e24 */ /* 0x000fe4000f8e00ff */
[----:B------:R-:W-:Y:S07]  /*6140*/  LEPC R20, `(.L_x_105) ;  /* 0x000000001014794e */ /* 0x000fee0000000000 */
[----:B---345:R-:W-:Y:S05]  /*6150*/  CALL.ABS.NOINC R14 ;  /* 0x000000000e007343 */ /* 0x038fea0003c00000 */
.L_x_105:
[----:B------:R-:W1:Y:S01]  /*6160*/  LDCU.64 UR8, c[0x4][0x80] ;  /* 0x01001000ff0877ac */ /* 0x000e620008000a00 */
[----:B------:R-:W2:Y:S01]  /*6170*/  LDC.64 R2, c[0x4][R2] ;  /* 0x0100000002027b82 */ /* 0x000ea20000000a00 */
[----:B------:R-:W-:Y:S02]  /*6180*/  HFMA2 R12, -RZ, RZ, 0, 5.9604644775390625e-08 ;  /* 0x00000001ff0c7431 */ /* 0x000fe400000001ff */
[----:B------:R-:W-:Y:S02]  /*6190*/  IMAD.MOV.U32 R8, RZ, RZ, 0x70 ;  /* 0x00000070ff087424 */ /* 0x000fe400078e00ff */
[----:B------:R-:W-:Y:S01]  /*61a0*/  IMAD.MOV.U32 R13, RZ, RZ, RZ ;  /* 0x000000ffff0d7224 */ /* 0x000fe200078e00ff */
[----:B------:R-:W3:Y:S01]  /*61b0*/  LDCU.64 UR6, c[0x4][0x88] ;  /* 0x01001100ff0677ac */ /* 0x000ee20008000a00 */
[----:B------:R-:W4:Y:S01]  /*61c0*/  LDCU.64 UR4, c[0x4][0x8] ;  /* 0x01000100ff0477ac */ /* 0x000f220008000a00 */
[----:B-1----:R-:W-:Y:S02]  /*61d0*/  MOV R4, UR8 ;  /* 0x0000000800047c02 */ /* 0x002fe40008000f00 */
[----:B------:R-:W-:Y:S02]  /*61e0*/  MOV R5, UR9 ;  /* 0x0000000900057c02 */ /* 0x000fe40008000f00 */
[----:B---3--:R-:W-:Y:S01]  /*61f0*/  MOV R7, UR7 ;  /* 0x0000000700077c02 */ /* 0x008fe20008000f00 */
[----:B------:R-:W-:Y:S01]  /*6200*/  IMAD.U32 R6, RZ, RZ, UR6 ;  /* 0x00000006ff067e24 */ /* 0x000fe2000f8e00ff */
[----:B----4-:R-:W-:Y:S01]  /*6210*/  MOV R11, UR5 ;  /* 0x00000005000b7c02 */ /* 0x010fe20008000f00 */
[----:B------:R-:W-:Y:S02]  /*6220*/  IMAD.U32 R10, RZ, RZ, UR4 ;  /* 0x00000004ff0a7e24 */ /* 0x000fe4000f8e00ff */
[----:B------:R-:W-:Y:S07]  /*6230*/  LEPC R20, `(.L_x_104) ;  /* 0x000000001014794e */ /* 0x000fee0000000000 */
[----:B--2---:R-:W-:Y:S05]  /*6240*/  CALL.ABS.NOINC R2 ;  /* 0x0000000002007343 */ /* 0x004fea0003c00000 */
.L_x_104:
[----:B------:R-:W-:Y:S05]  /*6250*/  BSYNC.RECONVERGENT B6 ;  /* 0x0000000000067941 */ /* 0x000fea0003800200 */
.L_x_103:
[----:B------:R-:W-:Y:S02]  /*6260*/  ISETP.NE.U32.AND P0, PT, RZ, UR54, PT ;  /* 0x00000036ff007c0c */ /* 0x000fe4000bf05070 */
[C---:B------:R-:W-:Y:S02]  /*6270*/  ISETP.NE.U32.AND P1, PT, R146.reuse, RZ, PT ;  /* 0x000000ff9200720c */ /* 0x040fe40003f25070 */
[----:B------:R-:W-:Y:S02]  /*6280*/  ISETP.NE.U32.AND P4, PT, R146, RZ, PT ;  /* 0x000000ff9200720c */ /* 0x000fe40003f85070 */
[----:B------:R-:W-:Y:S02]  /*6290*/  ISETP.NE.AND.EX P0, PT, RZ, UR55, PT, P0 ;  /* 0x00000037ff007c0c */ /* 0x000fe4000bf05300 */
[C---:B------:R-:W-:Y:S02]  /*62a0*/  ISETP.NE.AND.EX P1, PT, R147.reuse, RZ, PT, P1 ;  /* 0x000000ff9300720c */ /* 0x040fe40003f25310 */
[----:B------:R-:W-:Y:S02]  /*62b0*/  ISETP.NE.AND.EX P4, PT, R147, RZ, P0, P4 ;  /* 0x000000ff9300720c */ /* 0x000fe40000785340 */
[----:B------:R-:W-:Y:S02]  /*62c0*/  ISETP.NE.U32.AND P5, PT, R142, RZ, PT ;  /* 0x000000ff8e00720c */ /* 0x000fe40003fa5070 */
[----:B------:R-:W-:Y:S02]  /*62d0*/  ISETP.NE.U32.AND P3, PT, RZ, UR54, PT ;  /* 0x00000036ff007c0c */ /* 0x000fe4000bf65070 */
[----:B------:R-:W-:Y:S02]  /*62e0*/  PLOP3.LUT P2, PT, PT, PT, PT, 0x8, 0x80 ;  /* 0x000000000080781c */ /* 0x000fe40003f4e170 */
[----:B------:R-:W-:Y:S02]  /*62f0*/  ISETP.NE.AND.EX P5, PT, R143, RZ, PT, P5 ;  /* 0x000000ff8f00720c */ /* 0x000fe40003fa5350 */
[----:B------:R-:W-:Y:S03]  /*6300*/  ISETP.NE.AND.EX P3, PT, RZ, UR55, PT, P3 ;  /* 0x00000037ff007c0c */ /* 0x000fe6000bf65330 */
[----:B------:R-:W-:Y:S01]  /*6310*/  @!P4 PLOP3.LUT P2, PT, P1, PT, PT, 0x80, 0x8 ;  /* 0x000000000008c81c */ /* 0x000fe20000f4f070 */
[----:B------:R-:W-:Y:S01]  /*6320*/  @!UPT UIADD3 URZ, UPT, UPT, URZ, URZ, URZ ;  /* 0x000000fffffff290 */ /* 0x000fe2000fffe0ff */
[----:B------:R-:W-:Y:S11]  /*6330*/  @!P1 BRA `(.L_x_106) ;  /* 0x0000000000309947 */ /* 0x000ff60003800000 */
[----:B------:R-:W-:Y:S01]  /*6340*/  ISETP.NE.U32.AND P0, PT, R144, RZ, PT ;  /* 0x000000ff9000720c */ /* 0x000fe20003f05070 */
[----:B------:R-:W2:Y:S01]  /*6350*/  LDCU.64 UR4, c[0x0][0x358] ;  /* 0x00006b00ff0477ac */ /* 0x000ea20008000a00 */
[----:B------:R-:W-:Y:S02]  /*6360*/  IMAD.MOV.U32 R150, RZ, RZ, 0x1 ;  /* 0x00000001ff967424 */ /* 0x000fe400078e00ff */
[----:B------:R-:W-:Y:S11]  /*6370*/  ISETP.NE.AND.EX P0, PT, R145, RZ, PT, P0 ;  /* 0x000000ff9100720c */ /* 0x000ff60003f05300 */
[----:B------:R-:W-:Y:S02]  /*6380*/  @!UPT UIADD3 URZ, UPT, UPT, URZ, URZ, URZ ;  /* 0x000000fffffff290 */ /* 0x000fe4000fffe0ff */
[----:B------:R-:W3:Y:S01]  /*6390*/  @P0 LDC.64 R2, c[0x0][0x888] ;  /* 0x00022200ff020b82 */ /* 0x000ee20000000a00 */
[----:B-1----:R-:W-:Y:S04]  /*63a0*/  @P0 IMAD R0, R146, UR36, RZ ;  /* 0x0000002492000c24 */ /* 0x002fe8000f8e02ff */
[----:B---3--:R-:W-:Y:S04]  /*63b0*/  @P0 IMAD.WIDE R2, R0, 0x4, R2 ;  /* 0x0000000400020825 */ /* 0x008fe800078e0202 */
[----:B------:R-:W-:Y:S01]  /*63c0*/  HFMA2 R0, -RZ, RZ, 0, 5.9604644775390625e-08 ;  /* 0x00000001ff007431 */ /* 0x000fe200000001ff */
[----:B--2--5:R2:W5:Y:S04]  /*63d0*/  @P0 LDG.E R73, desc[UR4][R2.64] ;  /* 0x0000000402490981 */ /* 0x024568000c1e1900 */
[----:B------:R-:W-:Y:S01]  /*63e0*/  @!P0 PRMT R150, R0, 0x7610, R150 ;  /* 0x0000761000968816 */ /* 0x000fe20000000096 */
[----:B--2---:R-:W3:Y:S06]  /*63f0*/  @!P0 LDC R73, c[0x0][0x880] ;  /* 0x00022000ff498b82 */ /* 0x004eec0000000800 */
.L_x_106:
[----:B------:R-:W-:Y:S05]  /*6400*/  @!P5 BRA `(.L_x_107) ;  /* 0x000000000024d947 */ /* 0x000fea0003800000 */
[----:B------:R-:W-:Y:S01]  /*6410*/  ISETP.NE.U32.AND P0, PT, R140, RZ, PT ;  /* 0x000000ff8c00720c */ /* 0x000fe20003f05070 */
[----:B------:R-:W2:Y:S03]  /*6420*/  LDCU.64 UR4, c[0x0][0x358] ;  /* 0x00006b00ff0477ac */ /* 0x000ea60008000a00 */
[----:B------:R-:W-:Y:S11]  /*6430*/  ISETP.NE.AND.EX P0, PT, R141, RZ, PT, P0 ;  /* 0x000000ff8d00720c */ /* 0x000ff60003f05300 */
[----:B------:R-:W-:Y:S02]  /*6440*/  @!UPT UIADD3 URZ, UPT, UPT, URZ, URZ, URZ ;  /* 0x000000fffffff290 */ /* 0x000fe4000fffe0ff */
[----:B------:R-:W4:Y:S01]  /*6450*/  @P0 LDC.64 R2, c[0x0][0x8a8] ;  /* 0x00022a00ff020b82 */ /* 0x000f220000000a00 */
[----:B-1----:R-:W-:Y:S04]  /*6460*/  @P0 IMAD R0, R142, UR36, RZ ;  /* 0x000000248e000c24 */ /* 0x002fe8000f8e02ff */
[----:B----4-:R-:W-:Y:S05]  /*6470*/  @P0 IMAD.WIDE R2, R0, 0x4, R2 ;  /* 0x0000000400020825 */ /* 0x010fea00078e0202 */
[----:B--2--5:R2:W5:Y:S02]  /*6480*/  @P0 LDG.E R70, desc[UR4][R2.64] ;  /* 0x0000000402460981 */ /* 0x024564000c1e1900 */
[----:B--2---:R-:W4:Y:S02]  /*6490*/  @!P0 LDC R70, c[0x0][0x8a0] ;  /* 0x00022800ff468b82 */ /* 0x004f240000000800 */
.L_x_107:
[----:B---3-5:R-:W-:Y:S01]  /*64a0*/  FSETP.NEU.AND P0, PT, R73, RZ, PT ;  /* 0x000000ff4900720b */ /* 0x028fe20003f0d000 */
[----:B------:R-:W-:Y:S01]  /*64b0*/  IMAD.SHL.U32 R170, R148, 0x2, RZ ;  /* 0x0000000294aa7824 */ /* 0x000fe200078e00ff */
[----:B------:R-:W-:Y:S01]  /*64c0*/  SEL R3, RZ, 0xffffffff, P3 ;  /* 0xffffffffff037807 */ /* 0x000fe20001800000 */
[----:B------:R-:W-:Y:S01]  /*64d0*/  IMAD.SHL.U32 R78, R164, 0x10, RZ ;  /* 0x00000010a44e7824 */ /* 0x000fe200078e00ff */
[----:B------:R-:W-:Y:S01]  /*64e0*/  @!P4 LOP3.LUT P3, RZ, R150, 0xff, RZ, 0xc0, !PT ;  /* 0x000000ff96ffc812 */ /* 0x000fe2000786c0ff */
[----:B------:R-:W-:Y:S01]  /*64f0*/  VIADD R169, R170, UR44 ;  /* 0x0000002caaa97c36 */ /* 0x000fe20008000000 */
[----:B------:R-:W-:Y:S01]  /*6500*/  @!P4 SEL R2, RZ, 0xffffffff, P0 ;  /* 0xffffffffff02c807 */ /* 0x000fe20000000000 */
[----:B------:R-:W-:Y:S01]  /*6510*/  IMAD.MOV.U32 R86, RZ, RZ, -0x10 ;  /* 0xfffffff0ff567424 */ /* 0x000fe200078e00ff */
[----:B------:R-:W-:Y:S01]  /*6520*/  LOP3.LUT R163, R163, 0x1, RZ, 0x3c, !PT ;  /* 0x00000001a3a37812 */ /* 0x000fe200078e3cff */
[----:B------:R-:W-:Y:S01]  /*6530*/  IMAD.SHL.U32 R84, R165, 0x10, RZ ;  /* 0x00000010a5547824 */ /* 0x000fe200078e00ff */
[----:B------:R-:W-:Y:S01]  /*6540*/  @P2 SEL R2, R3, R2, !P3 ;  /* 0x0000000203022207 */ /* 0x000fe20005800000 */
[C---:B------:R-:W-:Y:S01]  /*6550*/  IMAD.IADD R159, R169.reuse, 0x1, R78 ;  /* 0x00000001a99f7824 */ /* 0x040fe200078e024e */
[----:B------:R-:W-:Y:S01]  /*6560*/  LEA R171, R68, UR44, 0x3 ;  /* 0x0000002c44ab7c11 */ /* 0x000fe2000f8e18ff */
[----:B------:R-:W-:Y:S01]  /*6570*/  IMAD.IADD R168, R169, 0x1, R84 ;  /* 0x00000001a9a87824 */ /* 0x000fe200078e0254 */
[----:B------:R-:W-:Y:S01]  /*6580*/  @!P4 LOP3.LUT R2, R2, 0x1, RZ, 0xc0, !PT ;  /* 0x000000010202c812 */ /* 0x000fe200078ec0ff */
[----:B------:R-:W-:Y:S01]  /*6590*/  IMAD.IADD R157, R84, 0x1, R159 ;  /* 0x00000001549d7824 */ /* 0x000fe200078e029f */
[----:B-1----:R-:W-:Y:S01]  /*65a0*/  SHF.L.U32 R0, R162, 0x1f, RZ ;  /* 0x0000001fa2007819 */ /* 0x002fe200000006ff */
[----:B------:R-:W-:Y:S01]  /*65b0*/  BSSY B1, `(.L_x_108) ;  /* 0x0000049000017945 */ /* 0x000fe20003800000 */
[----:B------:R-:W-:Y:S01]  /*65c0*/  ISETP.NE.U32.OR P5, PT, R2, 0x1, P4 ;  /* 0x000000010200780c */ /* 0x000fe200027a5470 */
[----:B------:R-:W-:Y:S01]  /*65d0*/  IMAD.MOV.U32 R85, RZ, RZ, 0x1 ;  /* 0x00000001ff557424 */ /* 0x000fe200078e00ff */
[----:B------:R-:W-:Y:S01]  /*65e0*/  LOP3.LUT P4, R154, R150, 0xff, RZ, 0xc0, !PT ;  /* 0x000000ff969a7812 */ /* 0x000fe2000788c0ff */
[----:B------:R-:W-:Y:S01]  /*65f0*/  IMAD R71, R68, 0x100, R69 ;  /* 0x0000010044477824 */ /* 0x000fe200078e0245 */
[----:B------:R-:W-:Y:S01]  /*6600*/  SEL R2, RZ, 0xffffffff, P0 ;  /* 0xffffffffff027807 */ /* 0x000fe20000000000 */
[----:B------:R-:W-:Y:S01]  /*6610*/  IMAD.MOV.U32 R79, RZ, RZ, RZ ;  /* 0x000000ffff4f7224 */ /* 0x000fe200078e00ff */
[----:B------:R-:W-:Y:S02]  /*6620*/  P2R R167, PR, RZ, 0x20 ;  /* 0x00000020ffa77803 */ /* 0x000fe40000000000 */
[----:B------:R-:W-:Y:S02]  /*6630*/  CS2R R138, SRZ ;  /* 0x00000000008a7805 */ /* 0x000fe4000001ff00 */
[----:B------:R-:W-:Y:S02]  /*6640*/  @P1 SEL R2, R3, R2, !P4 ;  /* 0x0000000203021207 */ /* 0x000fe40006000000 */
[----:B------:R-:W-:Y:S02]  /*6650*/  CS2R R136, SRZ ;  /* 0x0000000000887805 */ /* 0x000fe4000001ff00 */
[----:B------:R-:W-:Y:S02]  /*6660*/  CS2R R130, SRZ ;  /* 0x0000000000827805 */ /* 0x000fe4000001ff00 */
[----:B------:R-:W-:Y:S02]  /*6670*/  CS2R R128, SRZ ;  /* 0x0000000000807805 */ /* 0x000fe4000001ff00 */
[----:B------:R-:W-:Y:S02]  /*6680*/  LOP3.LUT R2, R2, 0x1, RZ, 0xc0, !PT ;  /* 0x0000000102027812 */ /* 0x000fe400078ec0ff */
[----:B------:R-:W-:Y:S02]  /*6690*/  CS2R R122, SRZ ;  /* 0x00000000007a7805 */ /* 0x000fe4000001ff00 */
[----:B------:R-:W-:Y:S02]  /*66a0*/  @P5 SHF.L.U32 R4, R163, 0x1f, RZ ;  /* 0x0000001fa3045819 */ /* 0x000fe400000006ff */
[----:B------:R-:W-:Y:S02]  /*66b0*/  CS2R R120, SRZ ;  /* 0x0000000000787805 */ /* 0x000fe4000001ff00 */
[----:B------:R-:W-:Y:S02]  /*66c0*/  ISETP.NE.U32.AND P0, PT, R2, 0x1, PT ;  /* 0x000000010200780c */ /* 0x000fe40003f05070 */
[----:B------:R-:W-:Y:S01]  /*66d0*/  CS2R R114, SRZ ;  /* 0x0000000000727805 */ /* 0x000fe2000001ff00 */
[----:B------:R-:W1:Y:S01]  /*66e0*/  @P5 SYNCS.PHASECHK.TRANS64.TRYWAIT P3, [UR44+0x20], R4 ;  /* 0x00002004ff0055a7 */ /* 0x000e62000806112c */
[----:B------:R-:W-:Y:S02]  /*66f0*/  CS2R R112, SRZ ;  /* 0x0000000000707805 */ /* 0x000fe4000001ff00 */
[----:B------:R-:W-:Y:S02]  /*6700*/  P2R R87, PR, RZ, 0x1 ;  /* 0x00000001ff577803 */ /* 0x000fe40000000000 */
[----:B------:R-:W-:Y:S02]  /*6710*/  CS2R R106, SRZ ;  /* 0x00000000006a7805 */ /* 0x000fe4000001ff00 */
[----:B------:R-:W-:Y:S02]  /*6720*/  ISETP.NE.U32.AND P0, PT, R149, 0x1, PT ;  /* 0x000000019500780c */ /* 0x000fe40003f05070 */
[----:B------:R-:W-:Y:S02]  /*6730*/  CS2R R104, SRZ ;  /* 0x0000000000687805 */ /* 0x000fe4000001ff00 */
[----:B------:R-:W-:Y:S02]  /*6740*/  CS2R R98, SRZ ;  /* 0x0000000000627805 */ /* 0x000fe4000001ff00 */
[----:B------:R-:W-:Y:S02]  /*6750*/  CS2R R96, SRZ ;  /* 0x0000000000607805 */ /* 0x000fe4000001ff00 */
[----:B------:R-:W-:Y:S02]  /*6760*/  SEL R86, R86, 0x10, !P0 ;  /* 0x0000001056567807 */ /* 0x000fe40004000000 */
[----:B------:R-:W-:Y:S02]  /*6770*/  CS2R R90, SRZ ;  /* 0x00000000005a7805 */ /* 0x000fe4000001ff00 */
[----:B------:R-:W-:Y:S02]  /*6780*/  CS2R R88, SRZ ;  /* 0x0000000000587805 */ /* 0x000fe4000001ff00 */
[----:B------:R-:W-:Y:S02]  /*6790*/  CS2R R82, SRZ ;  /* 0x0000000000527805 */ /* 0x000fe4000001ff00 */
[----:B------:R-:W-:Y:S01]  /*67a0*/  CS2R R80, SRZ ;  /* 0x0000000000507805 */ /* 0x000fe2000001ff00 */
[----:B------:R-:W-:Y:S02]  /*67b0*/  IMAD.IADD R169, R169, 0x1, R86 ;  /* 0x00000001a9a97824 */ /* 0x000fe400078e0256 */
[C---:B------:R-:W-:Y:S01]  /*67c0*/  IMAD.IADD R160, R86.reuse, 0x1, R168 ;  /* 0x0000000156a07824 */ /* 0x040fe200078e02a8 */
[----:B------:R2:W3:Y:S01]  /*67d0*/  SYNCS.PHASECHK.TRANS64.TRYWAIT P2, [R171+URZ+0x90], R0 ;  /* 0x00009000ab0075a7 */ /* 0x0004e200080411ff */
[C---:B------:R-:W-:Y:S02]  /*67e0*/  IMAD.IADD R158, R86.reuse, 0x1, R159 ;  /* 0x00000001569e7824 */ /* 0x040fe400078e029f */
[----:B------:R-:W-:Y:S01]  /*67f0*/  IMAD.IADD R156, R86, 0x1, R157 ;  /* 0x00000001569c7824 */ /* 0x000fe200078e029d */
[----:B-1----:R-:W-:Y:S01]  /*6800*/  @P5 SEL R85, RZ, 0x1, !P3 ;  /* 0x00000001ff555807 */ /* 0x002fe20005800000 */
[----:B--2---:R-:W-:Y:S06]  /*6810*/  @!P5 BRA `(.L_x_109) ;  /* 0x000000000088d947 */ /* 0x004fec0003800000 */
[----:B------:R-:W-:Y:S01]  /*6820*/  IMAD.MOV.U32 R139, RZ, RZ, RZ ;  /* 0x000000ffff8b7224 */ /* 0x000fe200078e00ff */
[----:B------:R-:W-:Y:S01]  /*6830*/  ISETP.NE.AND P0, PT, R85, RZ, PT ;  /* 0x000000ff5500720c */ /* 0x000fe20003f05270 */
[----:B------:R-:W-:Y:S01]  /*6840*/  BSSY B0, `(.L_x_110) ;  /* 0x0000014000007945 */ /* 0x000fe20003800000 */
[----:B------:R-:W-:Y:S02]  /*6850*/  CS2R R82, SRZ ;  /* 0x0000000000527805 */ /* 0x000fe4000001ff00 */
        /* <DEDUP_REMOVED lines=13> */
[----:B------:R-:W-:Y:S01]  /*6930*/  CS2R R136, SRZ ;  /* 0x0000000000887805 */ /* 0x000fe2000001ff00 */
[----:B------:R-:W-:Y:S06]  /*6940*/  @P0 BRA `(.L_x_111) ;  /* 0x00000000000c0947 */ /* 0x000fec0003800000 */
[----:B------:R-:W-:Y:S04]  /*6950*/  SHF.L.U32 R3, R163, 0x1f, RZ ;  /* 0x0000001fa3037819 */ /* 0x000fe800000006ff */
[----:B------:R-:W1:Y:S02]  /*6960*/  SYNCS.PHASECHK.TRANS64.TRYWAIT P0, [UR44+0x20], R3 ;  /* 0x00002003ff0075a7 */ /* 0x000e64000800112c */
[----:B-1----:R-:W-:Y:S05]  /*6970*/  @!P0 BRA `(.L_x_112) ;  /* 0x0000005c00208947 */ /* 0x002fea0003800000 */
.L_x_111:
[----:B------:R-:W-:Y:S05]  /*6980*/  BSYNC B0 ;  /* 0x0000000000007941 */ /* 0x000fea0003800000 */
.L_x_110:
[----:B------:R-:W-:Y:S01]  /*6990*/  ISETP.NE.AND P0, PT, R87, RZ, PT ;  /* 0x000000ff5700720c */ /* 0x000fe20003f05270 */
[----:B------:R-:W-:Y:S11]  /*69a0*/  HFMA2 R79, -RZ, RZ, 0, 5.9604644775390625e-08 ;  /* 0x00000001ff4f7431 */ /* 0x000ff600000001ff */
[----:B------:R-:W-:Y:S01]  /*69b0*/  @!UPT UIADD3 URZ, UPT, UPT, URZ, URZ, URZ ;  /* 0x000000fffffff290 */ /* 0x000fe2000fffe0ff */
[----:B------:R2:W1:Y:S04]  /*69c0*/  @P0 LDS.128 R80, [R170+UR44+0x400] ;  /* 0x0004002caa500984 */ /* 0x0004680008000c00 */
[----:B------:R2:W1:Y:S04]  /*69d0*/  @P0 LDS.128 R88, [R169+0x400] ;  /* 0x00040000a9580984 */ /* 0x0004680000000c00 */
[----:B------:R2:W1:Y:S04]  /*69e0*/  @P0 LDS.128 R96, [R168+0x400] ;  /* 0x00040000a8600984 */ /* 0x0004680000000c00 */
[----:B------:R2:W1:Y:S04]  /*69f0*/  @P0 LDS.128 R104, [R160+0x400] ;  /* 0x00040000a0680984 */ /* 0x0004680000000c00 */
[----:B------:R2:W1:Y:S04]  /*6a00*/  @P0 LDS.128 R112, [R159+0x400] ;  /* 0x000400009f700984 */ /* 0x0004680000000c00 */
[----:B------:R2:W1:Y:S04]  /*6a10*/  @P0 LDS.128 R120, [R158+0x400] ;  /* 0x000400009e780984 */ /* 0x0004680000000c00 */
[----:B------:R2:W1:Y:S04]  /*6a20*/  @P0 LDS.128 R128, [R157+0x400] ;  /* 0x000400009d800984 */ /* 0x0004680000000c00 */
[----:B------:R2:W1:Y:S02]  /*6a30*/  @P0 LDS.128 R136, [R156+0x400] ;  /* 0x000400009c880984 */ /* 0x0004640000000c00 */
.L_x_109:
[----:B------:R-:W-:Y:S05]  /*6a40*/  BSYNC B1 ;  /* 0x0000000000017941 */ /* 0x000fea0003800000 */
.L_x_108:
[----:B-1----:R-:W-:Y:S04]  /*6a50*/  SHF.R.U32.HI R2, RZ, 0x15, R71 ;  /* 0x00000015ff027819 */ /* 0x002fe80000011647 */
[----:B------:R-:W-:Y:S01]  /*6a60*/  LOP3.LUT P0, RZ, R2, 0x3, R151, 0x48, !PT ;  /* 0x0000000302ff7812 */ /* 0x000fe20007804897 */
[----:B------:R-:W-:Y:S01]  /*6a70*/  @!UPT UIADD3 URZ, UPT, UPT, URZ, URZ, URZ ;  /* 0x000000fffffff290 */ /* 0x000fe2000fffe0ff */
[----:B---3--:R-:W-:Y:S11]  /*6a80*/  @P2 BRA `(.L_x_113) ;  /* 0x0000000000082947 */ /* 0x008ff60003800000 */
[----:B------:R-:W1:Y:S02]  /*6a90*/  SYNCS.PHASECHK.TRANS64.TRYWAIT P1, [R171+URZ+0x90], R0 ;  /* 0x00009000ab0075a7 */ /* 0x000e6400080211ff */
[----:B-1----:R-:W-:Y:S05]  /*6aa0*/  @!P1 BRA `(.L_x_114) ;  /* 0x0000005800ec9947 */ /* 0x002fea0003800000 */
.L_x_113:
[----:B------:R-:W-:Y:S05]  /*6ab0*/  @!P0 BRA `(.L_x_115) ;  /* 0x0000000000408947 */ /* 0x000fea0003800000 */
[----:B------:R-:W3:Y:S01]  /*6ac0*/  LDCU.64 UR8, c[0x4][0x70] ;  /* 0x01000e00ff0877ac */ /* 0x000ee20008000a00 */
[----:B------:R-:W-:Y:S01]  /*6ad0*/  MOV R3, 0x0 ;  /* 0x0000000000037802 */ /* 0x000fe20000000f00 */
[----:B------:R-:W-:Y:S02]  /*6ae0*/  HFMA2 R12, -RZ, RZ, 0, 5.9604644775390625e-08 ;  /* 0x00000001ff0c7431 */ /* 0x000fe400000001ff */
[----:B------:R-:W-:Y:S02]  /*6af0*/  IMAD.MOV.U32 R8, RZ, RZ, 0x192 ;  /* 0x00000192ff087424 */ /* 0x000fe400078e00ff */
[----:B------:R-:W-:Y:S01]  /*6b00*/  IMAD.MOV.U32 R13, RZ, RZ, RZ ;  /* 0x000000ffff0d7224 */ /* 0x000fe200078e00ff */
[----:B------:R-:W5:Y:S01]  /*6b10*/  LDCU.64 UR6, c[0x4][0x78] ;  /* 0x01000f00ff0677ac */ /* 0x000f620008000a00 */
[----:B------:R-:W1:Y:S01]  /*6b20*/  LDC.64 R2, c[0x4][R3] ;  /* 0x0100000003027b82 */ /* 0x000e620000000a00 */
[----:B------:R-:W2:Y:S01]  /*6b30*/  LDCU.64 UR4, c[0x4][0x10] ;  /* 0x01000200ff0477ac */ /* 0x000ea20008000a00 */
[----:B---3--:R-:W-:Y:S01]  /*6b40*/  MOV R5, UR9 ;  /* 0x0000000900057c02 */ /* 0x008fe20008000f00 */
[----:B------:R-:W-:Y:S01]  /*6b50*/  IMAD.U32 R4, RZ, RZ, UR8 ;  /* 0x00000008ff047e24 */ /* 0x000fe2000f8e00ff */
[----:B-----5:R-:W-:Y:S01]  /*6b60*/  MOV R7, UR7 ;  /* 0x0000000700077c02 */ /* 0x020fe20008000f00 */
[----:B------:R-:W-:Y:S01]  /*6b70*/  IMAD.U32 R6, RZ, RZ, UR6 ;  /* 0x00000006ff067e24 */ /* 0x000fe2000f8e00ff */
[----:B--2---:R-:W-:Y:S01]  /*6b80*/  MOV R11, UR5 ;  /* 0x00000005000b7c02 */ /* 0x004fe20008000f00 */
[----:B------:R-:W-:Y:S02]  /*6b90*/  IMAD.U32 R10, RZ, RZ, UR4 ;  /* 0x00000004ff0a7e24 */ /* 0x000fe4000f8e00ff */
[----:B------:R-:W-:Y:S07]  /*6ba0*/  LEPC R20, `(.L_x_115) ;  /* 0x000000001014794e */ /* 0x000fee0000000000 */
[----:B-1--4-:R-:W-:Y:S05]  /*6bb0*/  CALL.ABS.NOINC R2 ;  /* 0x0000000002007343 */ /* 0x012fea0003c00000 */
.L_x_115:
[C---:B------:R-:W-:Y:S01]  /*6bc0*/  SHF.L.U32 R72, R80.reuse, 0x10, RZ ;  /* 0x0000001050487819 */ /* 0x040fe200000006ff */
[----:B------:R-:W-:Y:S05]  /*6bd0*/  WARPSYNC.ALL ;  /* 0x0000000000007948 */ /* 0x000fea0003800000 */
[----:B------:R-:W-:Y:S01]  /*6be0*/  R2UR UR4, R71 ;  /* 0x00000000470472ca */ /* 0x000fe200000e0000 */
[----:B------:R-:W-:Y:S01]  /*6bf0*/  BSSY.RECONVERGENT B0, `(.L_x_116) ;  /* 0x00000fc000007945 */ /* 0x000fe20003800200 */
[----:B------:R-:W-:Y:S02]  /*6c00*/  LOP3.LUT R75, R80, 0xffff0000, RZ, 0xc0, !PT ;  /* 0xffff0000504b7812 */ /* 0x000fe400078ec0ff */
[----:B------:R-:W-:Y:S02]  /*6c10*/  LOP3.LUT R74, R81, 0xffff0000, RZ, 0xc0, !PT ;  /* 0xffff0000514a7812 */ /* 0x000fe400078ec0ff */
[C---:B------:R-:W-:Y:S02]  /*6c20*/  SHF.L.U32 R77, R99.reuse, 0x10, RZ ;  /* 0x00000010634d7819 */ /* 0x040fe400000006ff */
[----:B------:R-:W-:Y:S02]  /*6c30*/  LOP3.LUT R76, R99, 0xffff0000, RZ, 0xc0, !PT ;  /* 0xffff0000634c7812 */ /* 0x000fe400078ec0ff */
[----:B------:R-:W-:Y:S03]  /*6c40*/  ISETP.NE.AND P0, PT, R166, RZ, PT ;  /* 0x000000ffa600720c */ /* 0x000fe60003f05270 */
[----:B------:R-:W1:Y:S02]  /*6c50*/  LDTM.x64 R4, tmem[UR4] ;  /* 0x00000004000479ee */ /* 0x000e640008340000 */
[C---:B-1--4-:R-:W-:Y:S01]  /*6c60*/  FMUL R0, R70.reuse, R4 ;  /* 0x0000000446007220 */ /* 0x052fe20000400000 */
[C---:B------:R-:W-:Y:S01]  /*6c70*/  FMUL R2, R70.reuse, R5 ;  /* 0x0000000546027220 */ /* 0x040fe20000400000 */
[C---:B------:R-:W-:Y:S01]  /*6c80*/  FMUL R3, R70.reuse, R6 ;  /* 0x0000000646037220 */ /* 0x040fe20000400000 */
[----:B------:R-:W-:Y:S01]  /*6c90*/  FMUL R7, R70, R7 ;  /* 0x0000000746077220 */ /* 0x000fe20000400000 */
[----:B------:R-:W-:Y:S01]  /*6ca0*/  FFMA R0, R73, R72, R0 ;  /* 0x0000004849007223 */ /* 0x000fe20000000000 */
[----:B------:R-:W-:Y:S01]  /*6cb0*/  SHF.L.U32 R72, R81, 0x10, RZ ;  /* 0x0000001051487819 */ /* 0x000fe200000006ff */
[C---:B------:R-:W-:Y:S01]  /*6cc0*/  FFMA R2, R73.reuse, R75, R2 ;  /* 0x0000004b49027223 */ /* 0x040fe20000000002 */
[----:B------:R-:W-:Y:S01]  /*6cd0*/  SHF.L.U32 R75, R82, 0x10, RZ ;  /* 0x00000010524b7819 */ /* 0x000fe200000006ff */
[C---:B------:R-:W-:Y:S01]  /*6ce0*/  FMUL R4, R70.reuse, R8 ;  /* 0x0000000846047220 */ /* 0x040fe20000400000 */
[----:B------:R-:W-:Y:S01]  /*6cf0*/  FMUL R5, R70, R9 ;  /* 0x0000000946057220 */ /* 0x000fe20000400000 */
[C---:B------:R-:W-:Y:S01]  /*6d00*/  FFMA R3, R73.reuse, R72, R3 ;  /* 0x0000004849037223 */ /* 0x040fe20000000003 */
[----:B------:R-:W-:Y:S01]  /*6d10*/  LOP3.LUT R72, R82, 0xffff0000, RZ, 0xc0, !PT ;  /* 0xffff000052487812 */ /* 0x000fe200078ec0ff */
[----:B------:R-:W-:Y:S01]  /*6d20*/  FFMA R7, R73, R74, R7 ;  /* 0x0000004a49077223 */ /* 0x000fe20000000007 */
[----:B------:R-:W-:Y:S01]  /*6d30*/  LOP3.LUT R74, R83, 0xffff0000, RZ, 0xc0, !PT ;  /* 0xffff0000534a7812 */ /* 0x000fe200078ec0ff */
[----:B------:R-:W-:Y:S01]  /*6d40*/  FFMA R4, R73, R75, R4 ;  /* 0x0000004b49047223 */ /* 0x000fe20000000004 */
[----:B------:R-:W-:Y:S01]  /*6d50*/  SHF.L.U32 R75, R83, 0x10, RZ ;  /* 0x00000010534b7819 */ /* 0x000fe200000006ff */
[----:B------:R-:W-:Y:S01]  /*6d60*/  FMUL R6, R70, R10 ;  /* 0x0000000a46067220 */ /* 0x000fe20000400000 */
[----:B------:R-:W-:Y:S01]  /*6d70*/  F2FP.BF16.F32.PACK_AB R92, R2, R0 ;  /* 0x00000000025c723e */ /* 0x000fe200000010ff */
[----:B------:R-:W-:Y:S01]  /*6d80*/  FMUL R11, R70, R11 ;  /* 0x0000000b460b7220 */ /* 0x000fe20000400000 */
[----:B------:R-:W-:Y:S01]  /*6d90*/  F2FP.BF16.F32.PACK_AB R93, R7, R3 ;  /* 0x00000003075d723e */ /* 0x000fe200000010ff */
[C---:B------:R-:W-:Y:S01]  /*6da0*/  FFMA R5, R73.reuse, R72, R5 ;  /* 0x0000004849057223 */ /* 0x040fe20000000005 */
[----:B------:R-:W-:Y:S01]  /*6db0*/  SHF.L.U32 R72, R88, 0x10, RZ ;  /* 0x0000001058487819 */ /* 0x000fe200000006ff */
[----:B------:R-:W-:Y:S01]  /*6dc0*/  FFMA R6, R73, R75, R6 ;  /* 0x0000004b49067223 */ /* 0x000fe20000000006 */
[----:B------:R-:W-:Y:S01]  /*6dd0*/  SHF.L.U32 R75, R90, 0x10, RZ ;  /* 0x000000105a4b7819 */ /* 0x000fe200000006ff */
[----:B------:R-:W-:Y:S01]  /*6de0*/  FMUL R8, R70, R12 ;  /* 0x0000000c46087220 */ /* 0x000fe20000400000 */
[----:B------:R-:W-:Y:S01]  /*6df0*/  F2FP.BF16.F32.PACK_AB R94, R5, R4 ;  /* 0x00000004055e723e */ /* 0x000fe200000010ff */
[C---:B------:R-:W-:Y:S01]  /*6e00*/  FFMA R11, R73.reuse, R74, R11 ;  /* 0x0000004a490b7223 */ /* 0x040fe2000000000b */
[----:B------:R-:W-:Y:S01]  /*6e10*/  LOP3.LUT R74, R88, 0xffff0000, RZ, 0xc0, !PT ;  /* 0xffff0000584a7812 */ /* 0x000fe200078ec0ff */
[C---:B------:R-:W-:Y:S01]  /*6e20*/  FMUL R9, R70.reuse, R13 ;  /* 0x0000000d46097220 */ /* 0x040fe20000400000 */
[----:B------:R-:W-:Y:S01]  /*6e30*/  FFMA R8, R73, R72, R8 ;  /* 0x0000004849087223 */ /* 0x000fe20000000008 */
[----:B------:R-:W-:Y:S01]  /*6e40*/  SHF.L.U32 R72, R89, 0x10, RZ ;  /* 0x0000001059487819 */ /* 0x000fe200000006ff */
[C---:B------:R-:W-:Y:S01]  /*6e50*/  FMUL R10, R70.reuse, R14 ;  /* 0x0000000e460a7220 */ /* 0x040fe20000400000 */
[----:B------:R-:W-:Y:S01]  /*6e60*/  F2FP.BF16.F32.PACK_AB R95, R11, R6 ;  /* 0x000000060b5f723e */ /* 0x000fe200000010ff */
[----:B------:R-:W-:Y:S01]  /*6e70*/  FFMA R9, R73, R74, R9 ;  /* 0x0000004a49097223 */ /* 0x000fe20000000009 */
[----:B------:R-:W-:Y:S01]  /*6e80*/  LOP3.LUT R74, R89, 0xffff0000, RZ, 0xc0, !PT ;  /* 0xffff0000594a7812 */ /* 0x000fe200078ec0ff */
[----:B------:R-:W-:Y:S01]  /*6e90*/  FMUL R15, R70, R15 ;  /* 0x0000000f460f7220 */ /* 0x000fe20000400000 */
[----:B------:R-:W-:Y:S01]  /*6ea0*/  FFMA R10, R73, R72, R10 ;  /* 0x00000048490a7223 */ /* 0x000fe2000000000a */
[----:B------:R-:W-:Y:S01]  /*6eb0*/  LOP3.LUT R72, R90, 0xffff0000, RZ, 0xc0, !PT ;  /* 0xffff00005a487812 */ /* 0x000fe200078ec0ff */
[C---:B------:R-:W-:Y:S01]  /*6ec0*/  FMUL R12, R70.reuse, R16 ;  /* 0x00000010460c7220 */ /* 0x040fe20000400000 */
[----:B------:R-:W-:Y:S01]  /*6ed0*/  F2FP.BF16.F32.PACK_AB R100, R9, R8 ;  /* 0x000000080964723e */ /* 0x000fe200000010ff */
[----:B------:R-:W-:Y:S01]  /*6ee0*/  FMUL R13, R70, R17 ;  /* 0x00000011460d7220 */ /* 0x000fe20000400000 */
[----:B------:R-:W-:Y:S01]  /*6ef0*/  FFMA R15, R73, R74, R15 ;  /* 0x0000004a490f7223 */ /* 0x000fe2000000000f */
[----:B------:R-:W-:Y:S01]  /*6f00*/  LOP3.LUT R74, R91, 0xffff0000, RZ, 0xc0, !PT ;  /* 0xffff00005b4a7812 */ /* 0x000fe200078ec0ff */
[----:B------:R-:W-:Y:S01]  /*6f10*/  FFMA R12, R73, R75, R12 ;  /* 0x0000004b490c7223 */ /* 0x000fe2000000000c */
[----:B------:R-:W-:Y:S01]  /*6f20*/  SHF.L.U32 R75, R91, 0x10, RZ ;  /* 0x000000105b4b7819 */ /* 0x000fe200000006ff */
[----:B------:R-:W-:Y:S01]  /*6f30*/  FFMA R13, R73, R72, R13 ;  /* 0x00000048490d7223 */ /* 0x000fe2000000000d */
[----:B------:R-:W-:Y:S01]  /*6f40*/  SHF.L.U32 R72, R96, 0x10, RZ ;  /* 0x0000001060487819 */ /* 0x000fe200000006ff */
[C---:B------:R-:W-:Y:S01]  /*6f50*/  FMUL R14, R70.reuse, R18 ;  /* 0x00000012460e7220 */ /* 0x040fe20000400000 */
[----:B------:R-:W-:Y:S01]  /*6f60*/  F2FP.BF16.F32.PACK_AB R101, R15, R10 ;  /* 0x0000000a0f65723e */ /* 0x000fe200000010ff */
[C---:B------:R-:W-:Y:S01]  /*6f70*/  FMUL R19, R70.reuse, R19 ;  /* 0x0000001346137220 */ /* 0x040fe20000400000 */
[----:B------:R-:W-:Y:S01]  /*6f80*/  F2FP.BF16.F32.PACK_AB R102, R13, R12 ;  /* 0x0000000c0d66723e */ /* 0x000fe200000010ff */
[----:B------:R-:W-:Y:S01]  /*6f90*/  FMUL R16, R70, R20 ;  /* 0x0000001446107220 */ /* 0x000fe20000400000 */
[C---:B------:R-:W-:Y:S01]  /*6fa0*/  FFMA R14, R73.reuse, R75, R14 ;  /* 0x0000004b490e7223 */ /* 0x040fe2000000000e */
[----:B------:R-:W-:Y:S01]  /*6fb0*/  SHF.L.U32 R75, R98, 0x10, RZ ;  /* 0x00000010624b7819 */ /* 0x000fe200000006ff */
[C---:B------:R-:W-:Y:S01]  /*6fc0*/  FFMA R19, R73.reuse, R74, R19 ;  /* 0x0000004a49137223 */ /* 0x040fe20000000013 */
[----:B------:R-:W-:Y:S01]  /*6fd0*/  LOP3.LUT R74, R96, 0xffff0000, RZ, 0xc0, !PT ;  /* 0xffff0000604a7812 */ /* 0x000fe200078ec0ff */
[----:B------:R-:W-:Y:S01]  /*6fe0*/  FFMA R16, R73, R72, R16 ;  /* 0x0000004849107223 */ /* 0x000fe20000000010 */
[----:B------:R-:W-:Y:S01]  /*6ff0*/  SHF.L.U32 R72, R97, 0x10, RZ ;  /* 0x0000001061487819 */ /* 0x000fe200000006ff */
[C---:B------:R-:W-:Y:S01]  /*7000*/  FMUL R17, R70.reuse, R21 ;  /* 0x0000001546117220 */ /* 0x040fe20000400000 */
[----:B------:R-:W-:Y:S01]  /*7010*/  F2FP.BF16.F32.PACK_AB R103, R19, R14 ;  /* 0x0000000e1367723e */ /* 0x000fe200000010ff */
[C---:B------:R-:W-:Y:S01]  /*7020*/  FMUL R18, R70.reuse, R22 ;  /* 0x0000001646127220 */ /* 0x040fe20000400000 */
[----:B------:R-:W-:Y:S01]  /*7030*/  FMUL R23, R70, R23 ;  /* 0x0000001746177220 */ /* 0x000fe20000400000 */
[C---:B------:R-:W-:Y:S01]  /*7040*/  FFMA R17, R73.reuse, R74, R17 ;  /* 0x0000004a49117223 */ /* 0x040fe20000000011 */
[----:B------:R-:W-:Y:S01]  /*7050*/  LOP3.LUT R74, R98, 0xffff0000, RZ, 0xc0, !PT ;  /* 0xffff0000624a7812 */ /* 0x000fe200078ec0ff */
[----:B------:R-:W-:Y:S01]  /*7060*/  FFMA R18, R73, R72, R18 ;  /* 0x0000004849127223 */ /* 0x000fe20000000012 */
[----:B------:R-:W-:Y:S01]  /*7070*/  LOP3.LUT R72, R97, 0xffff0000, RZ, 0xc0, !PT ;  /* 0xffff000061487812 */ /* 0x000fe200078ec0ff */
[C---:B------:R-:W-:Y:S01]  /*7080*/  FMUL R20, R70.reuse, R24 ;  /* 0x0000001846147220 */ /* 0x040fe20000400000 */
[----:B------:R-:W-:Y:S01]  /*7090*/  F2FP.BF16.F32.PACK_AB R108, R17, R16 ;  /* 0x00000010116c723e */ /* 0x000fe200000010ff */
[C---:B------:R-:W-:Y:S01]  /*70a0*/  FMUL R21, R70.reuse, R25 ;  /* 0x0000001946157220 */ /* 0x040fe20000400000 */
[----:B------:R-:W-:Y:S01]  /*70b0*/  FMUL R22, R70, R26 ;  /* 0x0000001a46167220 */ /* 0x000fe20000400000 */
[C---:B------:R-:W-:Y:S01]  /*70c0*/  FFMA R23, R73.reuse, R72, R23 ;  /* 0x0000004849177223 */ /* 0x040fe20000000017 */
[----:B------:R-:W-:Y:S01]  /*70d0*/  SHF.L.U32 R72, R104, 0x10, RZ ;  /* 0x0000001068487819 */ /* 0x000fe200000006ff */
[C---:B------:R-:W-:Y:S01]  /*70e0*/  FMUL R27, R70.reuse, R27 ;  /* 0x0000001b461b7220 */ /* 0x040fe20000400000 */
[----:B------:R-:W-:Y:S01]  /*70f0*/  FFMA R20, R73, R75, R20 ;  /* 0x0000004b49147223 */ /* 0x000fe20000000014 */
[----:B------:R-:W-:Y:S01]  /*7100*/  SHF.L.U32 R75, R105, 0x10, RZ ;  /* 0x00000010694b7819 */ /* 0x000fe200000006ff */
[----:B------:R-:W-:Y:S01]  /*7110*/  FMUL R24, R70, R28 ;  /* 0x0000001c46187220 */ /* 0x000fe20000400000 */
[----:B------:R-:W-:Y:S01]  /*7120*/  F2FP.BF16.F32.PACK_AB R109, R23, R18 ;  /* 0x00000012176d723e */ /* 0x000fe200000010ff */
[C---:B------:R-:W-:Y:S01]  /*7130*/  FFMA R21, R73.reuse, R74, R21 ;  /* 0x0000004a49157223 */ /* 0x040fe20000000015 */
[----:B------:R-:W-:Y:S01]  /*7140*/  LOP3.LUT R74, R104, 0xffff0000, RZ, 0xc0, !PT ;  /* 0xffff0000684a7812 */ /* 0x000fe200078ec0ff */
[----:B------:R-:W-:Y:S01]  /*7150*/  FFMA R22, R73, R77, R22 ;  /* 0x0000004d49167223 */ /* 0x000fe20000000016 */
[----:B------:R-:W-:Y:S01]  /*7160*/  SHF.L.U32 R77, R107, 0x10, RZ ;  /* 0x000000106b4d7819 */ /* 0x000fe200000006ff */
[----:B------:R-:W-:Y:S01]  /*7170*/  FFMA R27, R73, R76, R27 ;  /* 0x0000004c491b7223 */ /* 0x000fe2000000001b */
[----:B------:R-:W-:Y:S01]  /*7180*/  F2FP.BF16.F32.PACK_AB R110, R21, R20 ;  /* 0x00000014156e723e */ /* 0x000fe200000010ff */
[----:B------:R-:W-:Y:S01]  /*7190*/  FFMA R24, R73, R72, R24 ;  /* 0x0000004849187223 */ /* 0x000fe20000000018 */
[----:B------:R-:W-:Y:S01]  /*71a0*/  LOP3.LUT R72, R105, 0xffff0000, RZ, 0xc0, !PT ;  /* 0xffff000069487812 */ /* 0x000fe200078ec0ff */
[C---:B------:R-:W-:Y:S01]  /*71b0*/  FMUL R25, R70.reuse, R29 ;  /* 0x0000001d46197220 */ /* 0x040fe20000400000 */
[----:B------:R-:W-:Y:S01]  /*71c0*/  F2FP.BF16.F32.PACK_AB R111, R27, R22 ;  /* 0x000000161b6f723e */ /* 0x000fe200000010ff */
[C---:B------:R-:W-:Y:S01]  /*71d0*/  FMUL R26, R70.reuse, R30 ;  /* 0x0000001e461a7220 */ /* 0x040fe20000400000 */
[----:B------:R-:W-:Y:S01]  /*71e0*/  LOP3.LUT R76, R139, 0xffff0000, RZ, 0xc0, !PT ;  /* 0xffff00008b4c7812 */ /* 0x000fe200078ec0ff */
[----:B------:R-:W-:Y:S01]  /*71f0*/  FMUL R31, R70, R31 ;  /* 0x0000001f461f7220 */ /* 0x000fe20000400000 */
[----:B------:R-:W-:Y:S01]  /*7200*/  FFMA R25, R73, R74, R25 ;  /* 0x0000004a49197223 */ /* 0x000fe20000000019 */
[----:B------:R-:W-:Y:S01]  /*7210*/  LOP3.LUT R74, R107, 0xffff0000, RZ, 0xc0, !PT ;  /* 0xffff00006b4a7812 */ /* 0x000fe200078ec0ff */
[C---:B------:R-:W-:Y:S01]  /*7220*/  FFMA R26, R73.reuse, R75, R26 ;  /* 0x0000004b491a7223 */ /* 0x040fe2000000001a */
[C---:B------:R-:W-:Y:S01]  /*7230*/  SHF.L.U32 R75, R106.reuse, 0x10, RZ ;  /* 0x000000106a4b7819 */ /* 0x040fe200000006ff */
[C---:B------:R-:W-:Y:S01]  /*7240*/  FFMA R31, R73.reuse, R72, R31 ;  /* 0x00000048491f7223 */ /* 0x040fe2000000001f */
[----:B------:R-:W-:Y:S01]  /*7250*/  LOP3.LUT R72, R106, 0xffff0000, RZ, 0xc0, !PT ;  /* 0xffff00006a487812 */ /* 0x000fe200078ec0ff */
[C---:B------:R-:W-:Y:S01]  /*7260*/  FMUL R28, R70.reuse, R32 ;  /* 0x00000020461c7220 */ /* 0x040fe20000400000 */
[C---:B------:R-:W-:Y:S01]  /*7270*/  FMUL R29, R70.reuse, R33 ;  /* 0x00000021461d7220 */ /* 0x040fe20000400000 */
[C---:B------:R-:W-:Y:S01]  /*7280*/  FMUL R30, R70.reuse, R34 ;  /* 0x00000022461e7220 */ /* 0x040fe20000400000 */
[----:B------:R-:W-:Y:S01]  /*7290*/  FMUL R35, R70, R35 ;  /* 0x0000002346237220 */ /* 0x000fe20000400000 */
[----:B------:R-:W-:Y:S01]  /*72a0*/  FFMA R28, R73, R75, R28 ;  /* 0x0000004b491c7223 */ /* 0x000fe2000000001c */
[----:B------:R-:W-:Y:S01]  /*72b0*/  SHF.L.U32 R75, R113, 0x10, RZ ;  /* 0x00000010714b7819 */ /* 0x000fe200000006ff */
[C---:B------:R-:W-:Y:S01]  /*72c0*/  FFMA R29, R73.reuse, R72, R29 ;  /* 0x00000048491d7223 */ /* 0x040fe2000000001d */
[C---:B------:R-:W-:Y:S01]  /*72d0*/  SHF.L.U32 R72, R112.reuse, 0x10, RZ ;  /* 0x0000001070487819 */ /* 0x040fe200000006ff */
[----:B------:R-:W-:Y:S01]  /*72e0*/  FFMA R30, R73, R77, R30 ;  /* 0x0000004d491e7223 */ /* 0x000fe2000000001e */
[----:B------:R-:W-:Y:S01]  /*72f0*/  SHF.L.U32 R77, R115, 0x10, RZ ;  /* 0x00000010734d7819 */ /* 0x000fe200000006ff */
[C---:B------:R-:W-:Y:S01]  /*7300*/  FFMA R35, R73.reuse, R74, R35 ;  /* 0x0000004a49237223 */ /* 0x040fe20000000023 */
[----:B------:R-:W-:Y:S01]  /*7310*/  LOP3.LUT R74, R112, 0xffff0000, RZ, 0xc0, !PT ;  /* 0xffff0000704a7812 */ /* 0x000fe200078ec0ff */
[C---:B------:R-:W-:Y:S01]  /*7320*/  FMUL R32, R70.reuse, R36 ;  /* 0x0000002446207220 */ /* 0x040fe20000400000 */
[C---:B------:R-:W-:Y:S01]  /*7330*/  FMUL R33, R70.reuse, R37 ;  /* 0x0000002546217220 */ /* 0x040fe20000400000 */
[----:B------:R-:W-:Y:S01]  /*7340*/  FMUL R34, R70, R38 ;  /* 0x0000002646227220 */ /* 0x000fe20000400000 */
[----:B------:R1:W-:Y:S01]  /*7350*/  STS.128 [R170+UR44+0x400], R92 ;  /* 0x0004005caa007988 */ /* 0x0003e20008000c2c */
[----:B------:R-:W-:Y:S01]  /*7360*/  FFMA R32, R73, R72, R32 ;  /* 0x0000004849207223 */ /* 0x000fe20000000020 */
[----:B------:R-:W-:Y:S01]  /*7370*/  LOP3.LUT R72, R113, 0xffff0000, RZ, 0xc0, !PT ;  /* 0xffff000071487812 */ /* 0x000fe200078ec0ff */
[C---:B------:R-:W-:Y:S01]  /*7380*/  FFMA R33, R73.reuse, R74, R33 ;  /* 0x0000004a49217223 */ /* 0x040fe20000000021 */
[----:B------:R-:W-:Y:S01]  /*7390*/  LOP3.LUT R74, R114, 0xffff0000, RZ, 0xc0, !PT ;  /* 0xffff0000724a7812 */ /* 0x000fe200078ec0ff */
[----:B------:R-:W-:Y:S01]  /*73a0*/  FMUL R39, R70, R39 ;  /* 0x0000002746277220 */ /* 0x000fe20000400000 */
[C---:B------:R-:W-:Y:S01]  /*73b0*/  FFMA R34, R73.reuse, R75, R34 ;  /* 0x0000004b49227223 */ /* 0x040fe20000000022 */
[----:B------:R-:W-:Y:S01]  /*73c0*/  SHF.L.U32 R75, R114, 0x10, RZ ;  /* 0x00000010724b7819 */ /* 0x000fe200000006ff */
[C---:B------:R-:W-:Y:S01]  /*73d0*/  FMUL R36, R70.reuse, R40 ;  /* 0x0000002846247220 */ /* 0x040fe20000400000 */
[----:B------:R-:W-:Y:S01]  /*73e0*/  FFMA R39, R73, R72, R39 ;  /* 0x0000004849277223 */ /* 0x000fe20000000027 */
[----:B------:R-:W-:Y:S01]  /*73f0*/  LOP3.LUT R72, R115, 0xffff0000, RZ, 0xc0, !PT ;  /* 0xffff000073487812 */ /* 0x000fe200078ec0ff */
[C---:B------:R-:W-:Y:S01]  /*7400*/  FMUL R37, R70.reuse, R41 ;  /* 0x0000002946257220 */ /* 0x040fe20000400000 */
[C---:B------:R-:W-:Y:S01]  /*7410*/  FMUL R38, R70.reuse, R42 ;  /* 0x0000002a46267220 */ /* 0x040fe20000400000 */
[----:B------:R-:W-:Y:S01]  /*7420*/  FMUL R43, R70, R43 ;  /* 0x0000002b462b7220 */ /* 0x000fe20000400000 */
[C---:B------:R-:W-:Y:S01]  /*7430*/  FFMA R36, R73.reuse, R75, R36 ;  /* 0x0000004b49247223 */ /* 0x040fe20000000024 */
[C---:B------:R-:W-:Y:S01]  /*7440*/  SHF.L.U32 R75, R120.reuse, 0x10, RZ ;  /* 0x00000010784b7819 */ /* 0x040fe200000006ff */
[----:B------:R3:W-:Y:S01]  /*7450*/  STS.128 [R169+0x400], R100 ;  /* 0x00040064a9007388 */ /* 0x0007e20000000c00 */
[----:B------:R-:W-:Y:S01]  /*7460*/  FFMA R37, R73, R74, R37 ;  /* 0x0000004a49257223 */ /* 0x000fe20000000025 */
[----:B------:R-:W-:Y:S01]  /*7470*/  LOP3.LUT R74, R121, 0xffff0000, RZ, 0xc0, !PT ;  /* 0xffff0000794a7812 */ /* 0x000fe200078ec0ff */
[----:B------:R-:W-:Y:S01]  /*7480*/  FFMA R38, R73, R77, R38 ;  /* 0x0000004d49267223 */ /* 0x000fe20000000026 */
[----:B------:R-:W-:Y:S01]  /*7490*/  SHF.L.U32 R77, R121, 0x10, RZ ;  /* 0x00000010794d7819 */ /* 0x000fe200000006ff */
        /* <DEDUP_REMOVED lines=8> */
[----:B------:R4:W-:Y:S01]  /*7520*/  STS.128 [R168+0x400], R108 ;  /* 0x0004006ca8007388 */ /* 0x0009e20000000c00 */
[C---:B------:R-:W-:Y:S01]  /*7530*/  FFMA R41, R73.reuse, R72, R41 ;  /* 0x0000004849297223 */ /* 0x040fe20000000029 */
[C---:B------:R-:W-:Y:S01]  /*7540*/  SHF.L.U32 R72, R122.reuse, 0x10, RZ ;  /* 0x000000107a487819 */ /* 0x040fe200000006ff */
[----:B------:R-:W-:Y:S01]  /*7550*/  FFMA R42, R73, R77, R42 ;  /* 0x0000004d492a7223 */ /* 0x000fe2000000002a */
[----:B------:R-:W-:Y:S01]  /*7560*/  SHF.L.U32 R77, R129, 0x10, RZ ;  /* 0x00000010814d7819 */ /* 0x000fe200000006ff */
[----:B------:R-:W-:Y:S01]  /*7570*/  FFMA R47, R73, R74, R47 ;  /* 0x0000004a492f7223 */ /* 0x000fe2000000002f */
[----:B------:R-:W-:Y:S01]  /*7580*/  LOP3.LUT R74, R122, 0xffff0000, RZ, 0xc0, !PT ;  /* 0xffff00007a4a7812 */ /* 0x000fe200078ec0ff */
[C---:B------:R-:W-:Y:S01]  /*7590*/  FMUL R44, R70.reuse, R48 ;  /* 0x00000030462c7220 */ /* 0x040fe20000400000 */
[----:B-1----:R-:W-:Y:S01]  /*75a0*/  F2FP.BF16.F32.PACK_AB R92, R25, R24 ;  /* 0x00000018195c723e */ /* 0x002fe200000010ff */
[C---:B------:R-:W-:Y:S01]  /*75b0*/  FMUL R45, R70.reuse, R49 ;  /* 0x00000031462d7220 */ /* 0x040fe20000400000 */
[----:B------:R-:W-:Y:S01]  /*75c0*/  F2FP.BF16.F32.PACK_AB R93, R31, R26 ;  /* 0x0000001a1f5d723e */ /* 0x000fe200000010ff */
[----:B------:R-:W-:Y:S01]  /*75d0*/  FMUL R46, R70, R50 ;  /* 0x00000032462e7220 */ /* 0x000fe20000400000 */
[----:B------:R-:W-:Y:S01]  /*75e0*/  F2FP.BF16.F32.PACK_AB R94, R29, R28 ;  /* 0x0000001c1d5e723e */ /* 0x000fe200000010ff */
[----:B------:R-:W-:Y:S01]  /*75f0*/  FFMA R44, R73, R72, R44 ;  /* 0x00000048492c7223 */ /* 0x000fe2000000002c */
[----:B------:R-:W-:Y:S01]  /*7600*/  LOP3.LUT R72, R123, 0xffff0000, RZ, 0xc0, !PT ;  /* 0xffff00007b487812 */ /* 0x000fe200078ec0ff */
[----:B------:R-:W-:Y:S01]  /*7610*/  FFMA R45, R73, R74, R45 ;  /* 0x0000004a492d7223 */ /* 0x000fe2000000002d */
[----:B------:R-:W-:Y:S01]  /*7620*/  LOP3.LUT R74, R128, 0xffff0000, RZ, 0xc0, !PT ;  /* 0xffff0000804a7812 */ /* 0x000fe200078ec0ff */
[----:B------:R-:W-:Y:S01]  /*7630*/  FMUL R51, R70, R51 ;  /* 0x0000003346337220 */ /* 0x000fe20000400000 */
[----:B------:R-:W-:Y:S01]  /*7640*/  F2FP.BF16.F32.PACK_AB R95, R35, R30 ;  /* 0x0000001e235f723e */ /* 0x000fe200000010ff */
[----:B------:R-:W-:Y:S01]  /*7650*/  FFMA R46, R73, R75, R46 ;  /* 0x0000004b492e7223 */ /* 0x000fe2000000002e */
[----:B------:R-:W-:Y:S01]  /*7660*/  SHF.L.U32 R75, R128, 0x10, RZ ;  /* 0x00000010804b7819 */ /* 0x000fe200000006ff */
[C---:B------:R-:W-:Y:S01]  /*7670*/  FMUL R48, R70.reuse, R52 ;  /* 0x0000003446307220 */ /* 0x040fe20000400000 */
[----:B---3--:R-:W-:Y:S01]  /*7680*/  F2FP.BF16.F32.PACK_AB R100, R33, R32 ;  /* 0x000000202164723e */ /* 0x008fe200000010ff */
[----:B------:R-:W-:Y:S01]  /*7690*/  FFMA R51, R73, R72, R51 ;  /* 0x0000004849337223 */ /* 0x000fe20000000033 */
[----:B------:R-:W-:Y:S01]  /*76a0*/  LOP3.LUT R72, R129, 0xffff0000, RZ, 0xc0, !PT ;  /* 0xffff000081487812 */ /* 0x000fe200078ec0ff */
[----:B------:R1:W-:Y:S01]  /*76b0*/  STS.128 [R160+0x400], R92 ;  /* 0x0004005ca0007388 */ /* 0x0003e20000000c00 */
[----:B------:R-:W-:Y:S01]  /*76c0*/  F2FP.BF16.F32.PACK_AB R101, R39, R34 ;  /* 0x000000222765723e */ /* 0x000fe200000010ff */
[C---:B------:R-:W-:Y:S01]  /*76d0*/  FMUL R49, R70.reuse, R53 ;  /* 0x0000003546317220 */ /* 0x040fe20000400000 */
[----:B------:R-:W-:Y:S01]  /*76e0*/  F2FP.BF16.F32.PACK_AB R102, R37, R36 ;  /* 0x000000242566723e */ /* 0x000fe200000010ff */
[C---:B------:R-:W-:Y:S01]  /*76f0*/  FMUL R50, R70.reuse, R54 ;  /* 0x0000003646327220 */ /* 0x040fe20000400000 */
[----:B------:R-:W-:Y:S01]  /*7700*/  F2FP.BF16.F32.PACK_AB R103, R43, R38 ;  /* 0x000000262b67723e */ /* 0x000fe200000010ff */
[----:B------:R-:W-:Y:S01]  /*7710*/  FMUL R55, R70, R55 ;  /* 0x0000003746377220 */ /* 0x000fe20000400000 */
[----:B----4-:R-:W-:Y:S01]  /*7720*/  F2FP.BF16.F32.PACK_AB R108, R41, R40 ;  /* 0x00000028296c723e */ /* 0x010fe200000010ff */
[C---:B------:R-:W-:Y:S01]  /*7730*/  FFMA R48, R73.reuse, R75, R48 ;  /* 0x0000004b49307223 */ /* 0x040fe20000000030 */
[C---:B------:R-:W-:Y:S01]  /*7740*/  FFMA R49, R73.reuse, R74, R49 ;  /* 0x0000004a49317223 */ /* 0x040fe20000000031 */
[----:B------:R1:W-:Y:S01]  /*7750*/  STS.128 [R159+0x400], R100 ;  /* 0x000400649f007388 */ /* 0x0003e20000000c00 */
[C---:B------:R-:W-:Y:S01]  /*7760*/  SHF.L.U32 R75, R130.reuse, 0x10, RZ ;  /* 0x00000010824b7819 */ /* 0x040fe200000006ff */
[----:B------:R-:W-:Y:S01]  /*7770*/  FFMA R50, R73, R77, R50 ;  /* 0x0000004d49327223 */ /* 0x000fe20000000032 */
[----:B------:R-:W-:Y:S01]  /*7780*/  SHF.L.U32 R77, R131, 0x10, RZ ;  /* 0x00000010834d7819 */ /* 0x000fe200000006ff */
[----:B------:R-:W-:Y:S01]  /*7790*/  FFMA R55, R73, R72, R55 ;  /* 0x0000004849377223 */ /* 0x000fe20000000037 */
[----:B------:R-:W-:Y:S01]  /*77a0*/  LOP3.LUT R72, R130, 0xffff0000, RZ, 0xc0, !PT ;  /* 0xffff000082487812 */ /* 0x000fe200078ec0ff */
[C---:B------:R-:W-:Y:S01]  /*77b0*/  FMUL R52, R70.reuse, R56 ;  /* 0x0000003846347220 */ /* 0x040fe20000400000 */
[----:B------:R-:W-:Y:S01]  /*77c0*/  LOP3.LUT R74, R131, 0xffff0000, RZ, 0xc0, !PT ;  /* 0xffff0000834a7812 */ /* 0x000fe200078ec0ff */
[C---:B------:R-:W-:Y:S01]  /*77d0*/  FMUL R53, R70.reuse, R57 ;  /* 0x0000003946357220 */ /* 0x040fe20000400000 */
[C---:B------:R-:W-:Y:S01]  /*77e0*/  FMUL R54, R70.reuse, R58 ;  /* 0x0000003a46367220 */ /* 0x040fe20000400000 */
[----:B------:R-:W-:Y:S01]  /*77f0*/  FMUL R59, R70, R59 ;  /* 0x0000003b463b7220 */ /* 0x000fe20000400000 */
[C---:B------:R-:W-:Y:S01]  /*7800*/  FFMA R52, R73.reuse, R75, R52 ;  /* 0x0000004b49347223 */ /* 0x040fe20000000034 */
[C---:B------:R-:W-:Y:S01]  /*7810*/  FFMA R53, R73.reuse, R72, R53 ;  /* 0x0000004849357223 */ /* 0x040fe20000000035 */
[C---:B------:R-:W-:Y:S01]  /*7820*/  FFMA R54, R73.reuse, R77, R54 ;  /* 0x0000004d49367223 */ /* 0x040fe20000000036 */
[----:B------:R-:W-:Y:S01]  /*7830*/  FFMA R59, R73, R74, R59 ;  /* 0x0000004a493b7223 */ /* 0x000fe2000000003b */
[----:B------:R-:W-:Y:S01]  /*7840*/  SHF.L.U32 R72, R136, 0x10, RZ ;  /* 0x0000001088487819 */ /* 0x000fe200000006ff */
[----:B------:R-:W-:Y:S01]  /*7850*/  FMUL R56, R70, R60 ;  /* 0x0000003c46387220 */ /* 0x000fe20000400000 */
[----:B------:R-:W-:Y:S01]  /*7860*/  LOP3.LUT R74, R136, 0xffff0000, RZ, 0xc0, !PT ;  /* 0xffff0000884a7812 */ /* 0x000fe200078ec0ff */
[C---:B------:R-:W-:Y:S01]  /*7870*/  FMUL R57, R70.reuse, R61 ;  /* 0x0000003d46397220 */ /* 0x040fe20000400000 */
[----:B------:R-:W-:Y:S01]  /*7880*/  SHF.L.U32 R75, R137, 0x10, RZ ;  /* 0x00000010894b7819 */ /* 0x000fe200000006ff */
[C---:B------:R-:W-:Y:S01]  /*7890*/  FMUL R58, R70.reuse, R62 ;  /* 0x0000003e463a7220 */ /* 0x040fe20000400000 */
[----:B------:R-:W-:Y:S01]  /*78a0*/  F2FP.BF16.F32.PACK_AB R109, R47, R42 ;  /* 0x0000002a2f6d723e */ /* 0x000fe200000010ff */
[----:B------:R-:W-:Y:S01]  /*78b0*/  FFMA R56, R73, R72, R56 ;  /* 0x0000004849387223 */ /* 0x000fe20000000038 */
[----:B------:R-:W-:Y:S01]  /*78c0*/  F2FP.BF16.F32.PACK_AB R110, R45, R44 ;  /* 0x0000002c2d6e723e */ /* 0x000fe200000010ff */
[----:B------:R-:W-:Y:S01]  /*78d0*/  FFMA R57, R73, R74, R57 ;  /* 0x0000004a49397223 */ /* 0x000fe20000000039 */
[----:B------:R-:W-:Y:S01]  /*78e0*/  F2FP.BF16.F32.PACK_AB R111, R51, R46 ;  /* 0x0000002e336f723e */ /* 0x000fe200000010ff */
[----:B------:R-:W-:Y:S01]  /*78f0*/  FFMA R58, R73, R75, R58 ;  /* 0x0000004b493a7223 */ /* 0x000fe2000000003a */
[----:B------:R-:W-:Y:S01]  /*7900*/  LOP3.LUT R72, R137, 0xffff0000, RZ, 0xc0, !PT ;  /* 0xffff000089487812 */ /* 0x000fe200078ec0ff */
[----:B------:R-:W-:Y:S01]  /*7910*/  FMUL R63, R70, R63 ;  /* 0x0000003f463f7220 */ /* 0x000fe20000400000 */
[----:B------:R-:W-:Y:S01]  /*7920*/  SHF.L.U32 R75, R138, 0x10, RZ ;  /* 0x000000108a4b7819 */ /* 0x000fe200000006ff */
[----:B------:R1:W-:Y:S01]  /*7930*/  STS.128 [R158+0x400], R108 ;  /* 0x0004006c9e007388 */ /* 0x0003e20000000c00 */
[----:B------:R-:W-:Y:S01]  /*7940*/  FMUL R60, R70, R64 ;  /* 0x00000040463c7220 */ /* 0x000fe20000400000 */
[----:B------:R-:W-:Y:S01]  /*7950*/  LOP3.LUT R74, R138, 0xffff0000, RZ, 0xc0, !PT ;  /* 0xffff00008a4a7812 */ /* 0x000fe200078ec0ff */
[C---:B------:R-:W-:Y:S01]  /*7960*/  FMUL R61, R70.reuse, R65 ;  /* 0x00000041463d7220 */ /* 0x040fe20000400000 */
[----:B------:R-:W-:Y:S01]  /*7970*/  SHF.L.U32 R77, R139, 0x10, RZ ;  /* 0x000000108b4d7819 */ /* 0x000fe200000006ff */
[C---:B------:R-:W-:Y:S01]  /*7980*/  FMUL R62, R70.reuse, R66 ;  /* 0x00000042463e7220 */ /* 0x040fe20000400000 */
[----:B------:R-:W-:Y:S01]  /*7990*/  FFMA R63, R73, R72, R63 ;  /* 0x00000048493f7223 */ /* 0x000fe2000000003f */
[----:B------:R-:W-:Y:S01]  /*79a0*/  FMUL R67, R70, R67 ;  /* 0x0000004346437220 */ /* 0x000fe20000400000 */
[----:B------:R-:W-:Y:S01]  /*79b0*/  F2FP.BF16.F32.PACK_AB R116, R49, R48 ;  /* 0x000000303174723e */ /* 0x000fe200000010ff */
[----:B------:R-:W-:Y:S01]  /*79c0*/  FFMA R60, R73, R75, R60 ;  /* 0x0000004b493c7223 */ /* 0x000fe2000000003c */
[----:B------:R-:W-:Y:S01]  /*79d0*/  F2FP.BF16.F32.PACK_AB R117, R55, R50 ;  /* 0x000000323775723e */ /* 0x000fe200000010ff */
[----:B------:R-:W-:Y:S01]  /*79e0*/  FFMA R61, R73, R74, R61 ;  /* 0x0000004a493d7223 */ /* 0x000fe2000000003d */
[----:B------:R-:W-:Y:S01]  /*79f0*/  F2FP.BF16.F32.PACK_AB R118, R53, R52 ;  /* 0x000000343576723e */ /* 0x000fe200000010ff */
[----:B------:R-:W-:Y:S01]  /*7a00*/  FFMA R62, R73, R77, R62 ;  /* 0x0000004d493e7223 */ /* 0x000fe2000000003e */
[----:B------:R-:W-:Y:S01]  /*7a10*/  F2FP.BF16.F32.PACK_AB R119, R59, R54 ;  /* 0x000000363b77723e */ /* 0x000fe200000010ff */
[----:B------:R-:W-:Y:S01]  /*7a20*/  FFMA R67, R73, R76, R67 ;  /* 0x0000004c49437223 */ /* 0x000fe20000000043 */
[----:B------:R-:W-:Y:S02]  /*7a30*/  F2FP.BF16.F32.PACK_AB R124, R57, R56 ;  /* 0x00000038397c723e */ /* 0x000fe400000010ff */
[----:B------:R-:W-:Y:S01]  /*7a40*/  F2FP.BF16.F32.PACK_AB R125, R63, R58 ;  /* 0x0000003a3f7d723e */ /* 0x000fe200000010ff */
[----:B------:R1:W-:Y:S01]  /*7a50*/  STS.128 [R157+0x400], R116 ;  /* 0x000400749d007388 */ /* 0x0003e20000000c00 */
[----:B------:R-:W-:Y:S02]  /*7a60*/  F2FP.BF16.F32.PACK_AB R126, R61, R60 ;  /* 0x0000003c3d7e723e */ /* 0x000fe400000010ff */
[----:B------:R-:W-:Y:S05]  /*7a70*/  F2FP.BF16.F32.PACK_AB R127, R67, R62 ;  /* 0x0000003e437f723e */ /* 0x000fea00000010ff */
[----:B------:R1:W-:Y:S01]  /*7a80*/  STS.128 [R156+0x400], R124 ;  /* 0x0004007c9c007388 */ /* 0x0003e20000000c00 */
[----:B------:R-:W-:Y:S01]  /*7a90*/  @!PT LDS RZ, [RZ] ;  /* 0x00000000fffff984 */ /* 0x000fe20000000800 */
[----:B------:R-:W-:Y:S01]  /*7aa0*/  @!PT LDS RZ, [RZ] ;  /* 0x00000000fffff984 */ /* 0x000fe20000000800 */
[----:B------:R-:W-:Y:S01]  /*7ab0*/  @!PT LDS RZ, [RZ] ;  /* 0x00000000fffff984 */ /* 0x000fe20000000800 */
[----:B------:R-:W-:Y:S01]  /*7ac0*/  @!PT LDS RZ, [RZ] ;  /* 0x00000000fffff984 */ /* 0x000fe20000000800 */
[----:B------:R3:W-:Y:S07]  /*7ad0*/  MEMBAR.ALL.CTA ;  /* 0x0000000000007992 */ /* 0x0007ee0000008000 */
[----:B---3--:R-:W3:Y:S02]  /*7ae0*/  FENCE.VIEW.ASYNC.S ;  /* 0x00000000000073c6 */ /* 0x008ee40000000000 */
[----:B---3--:R-:W-:Y:S06]  /*7af0*/  BAR.SYNC.DEFER_BLOCKING 0x1, 0x80 ;  /* 0x0042000000007b1d */ /* 0x008fec0000010000 */
[----:B------:R-:W-:Y:S05]  /*7b00*/  @P0 BRA `(.L_x_117) ;  /* 0x0000000000280947 */ /* 0x000fea0003800000 */
[----:B------:R-:W3:Y:S01]  /*7b10*/  LDCU.64 UR6, c[0x0][0x348] ;  /* 0x00006900ff0677ac */ /* 0x000ee20008000a00 */
[----:B------:R-:W-:Y:S01]  /*7b20*/  UIADD3 UR4, UPT, UPT, UR44, 0x400, URZ ;  /* 0x000004002c047890 */ /* 0x000fe2000fffe0ff */
[----:B------:R-:W-:Y:S05]  /*7b30*/  UMOV UR51, UR36 ;  /* 0x0000002400337c82 */ /* 0x000fea0008000000 */
[----:B------:R-:W-:Y:S04]  /*7b40*/  MOV R153, UR4 ;  /* 0x0000000400997c02 */ /* 0x000fe80008000f00 */
[----:B------:R-:W-:Y:S01]  /*7b50*/  R2UR UR48, R153 ;  /* 0x00000000993072ca */ /* 0x000fe200000e0000 */
[----:B---3--:R-:W-:Y:S04]  /*7b60*/  UIADD3 UR4, UP0, UPT, UR6, 0x680, URZ ;  /* 0x0000068006047890 */ /* 0x008fe8000ff1e0ff */
[----:B------:R-:W-:Y:S09]  /*7b70*/  UIADD3.X UR5, UPT, UPT, URZ, UR7, URZ, UP0, !UPT ;  /* 0x00000007ff057290 */ /* 0x000ff200087fe4ff */
[----:B------:R3:W-:Y:S01]  /*7b80*/  UTMASTG.3D [UR48], [UR4] ;  /* 0x00000030040073b5 */ /* 0x0007e20008010000 */
[----:B------:R0:W-:Y:S01]  /*7b90*/  UTMACMDFLUSH ;  /* 0x00000000000079b7 */ /* 0x0001e20000000000 */
[----:B---3--:R-:W-:Y:S04]  /*7ba0*/  DEPBAR.LE SB0, 0x1 ;  /* 0x000080400000791a */ /* 0x008fe80000000000 */
.L_x_117:
[----:B------:R-:W-:Y:S05]  /*7bb0*/  BSYNC.RECONVERGENT B0 ;  /* 0x0000000000007941 */ /* 0x000fea0003800200 */
.L_x_116:
[----:B------:R-:W-:Y:S01]  /*7bc0*/  BAR.SYNC.DEFER_BLOCKING 0x1, 0x80 ;  /* 0x0042000000007b1d */ /* 0x000fe20000010000 */
[----:B------:R-:W-:Y:S01]  /*7bd0*/  ISETP.NE.AND P1, PT, R167, RZ, PT ;  /* 0x000000ffa700720c */ /* 0x000fe20003f25270 */
[----:B------:R-:W-:Y:S01]  /*7be0*/  UISETP.NE.AND UP0, UPT, UR52, URZ, UPT ;  /* 0x000000ff3400728c */ /* 0x000fe2000bf05270 */
[----:B------:R-:W-:Y:S11]  /*7bf0*/  LEA R3, R79, UR44, 0x3 ;  /* 0x0000002c4f037c11 */ /* 0x000ff6000f8e18ff */
[----:B------:R-:W-:Y:S01]  /*7c00*/  @P1 SHF.L.U32 R2, R163, 0x1f, RZ ;  /* 0x0000001fa3021819 */ /* 0x000fe200000006ff */
[----:B------:R-:W-:Y:S06]  /*7c10*/  BRA.U !UP0, `(.L_x_118) ;  /* 0x0000000108247547 */ /* 0x000fec000b800000 */
[----:B------:R-:W-:Y:S01]  /*7c20*/  IMAD.U32 R5, RZ, RZ, UR46 ;  /* 0x0000002eff057e24 */ /* 0x000fe2000f8e00ff */
[----:B------:R-:W-:Y:S01]  /*7c30*/  MOV R0, UR47 ;  /* 0x0000002f00007c02 */ /* 0x000fe20008000f00 */
[----:B------:R-:W-:Y:S03]  /*7c40*/  UIADD3 UR4, UPT, UPT, UR46, 0x1, URZ ;  /* 0x000000012e047890 */ /* 0x000fe6000fffe0ff */
[----:B------:R-:W-:Y:S01]  /*7c50*/  @P1 LEA R5, R5, UR44, 0x3 ;  /* 0x0000002c05051c11 */ /* 0x000fe2000f8e18ff */
[----:B------:R-:W-:Y:S04]  /*7c60*/  UISETP.NE.AND UP0, UPT, UR4, 0x4, UPT ;  /* 0x000000040400788c */ /* 0x000fe8000bf05270 */
[----:B------:R-:W-:Y:S01]  /*7c70*/  @P1 VIADD R5, R5, 0x40 ;  /* 0x0000004005051836 */ /* 0x000fe20000000000 */
[----:B------:R-:W-:Y:S04]  /*7c80*/  USEL UR46, UR4, URZ, UP0 ;  /* 0x000000ff042e7287 */ /* 0x000fe80008000000 */
[----:B------:R-:W-:Y:S04]  /*7c90*/  @P1 PRMT R0, R0, 0x654, R5 ;  /* 0x0000065400001816 */ /* 0x000fe80000000005 */
[----:B------:R3:W-:Y:S04]  /*7ca0*/  @P1 SYNCS.ARRIVE.TRANS64.RED.A1T0 RZ, [R0+URZ], RZ ;  /* 0x000000ff00ff19a7 */ /* 0x0007e800081004ff */
.L_x_118:
[----:B------:R-:W4:Y:S01]  /*7cb0*/  @P1 SYNCS.PHASECHK.TRANS64.TRYWAIT P0, [R3+URZ+0x20], R2 ;  /* 0x00002002030015a7 */ /* 0x000f2200080011ff */
[----:B------:R-:W-:Y:S01]  /*7cc0*/  BSSY B1, `(.L_x_119) ;  /* 0x000001f000017945 */ /* 0x000fe20003800000 */
[----:B----4-:R-:W-:Y:S03]  /*7cd0*/  @P1 SEL R85, RZ, 0x1, !P0 ;  /* 0x00000001ff551807 */ /* 0x010fe60004000000 */
[----:B------:R-:W-:Y:S05]  /*7ce0*/  @!P1 BRA `(.L_x_120) ;  /* 0x0000000000709947 */ /* 0x000fea0003800000 */
[----:B------:R-:W-:Y:S01]  /*7cf0*/  ISETP.NE.AND P1, PT, R87, RZ, PT ;  /* 0x000000ff5700720c */ /* 0x000fe20003f25270 */
[----:B------:R-:W-:Y:S01]  /*7d00*/  BSSY B0, `(.L_x_121) ;  /* 0x000000b000007945 */ /* 0x000fe20003800000 */
[----:B------:R-:W-:Y:S11]  /*7d10*/  ISETP.NE.AND P0, PT, R85, RZ, PT ;  /* 0x000000ff5500720c */ /* 0x000ff60003f05270 */
[----:B------:R-:W-:Y:S05]  /*7d20*/  @P1 IMAD R4, R79, 0x4000, R170 ;  /* 0x000040004f041824 */ /* 0x000fea00078e02aa */
[----:B------:R-:W-:Y:S04]  /*7d30*/  @P1 IADD3 R9, PT, PT, R4, UR44, RZ ;  /* 0x0000002c04091c10 */ /* 0x000fe8000fffe0ff */
[----:B------:R-:W-:Y:S01]  /*7d40*/  @P1 IADD3 R7, PT, PT, R84, R9, RZ ;  /* 0x0000000954071210 */ /* 0x000fe20007ffe0ff */
[--C-:B------:R-:W-:Y:S02]  /*7d50*/  @P1 IMAD.IADD R5, R78, 0x1, R9.reuse ;  /* 0x000000014e051824 */ /* 0x100fe400078e0209 */
[----:B------:R-:W-:Y:S01]  /*7d60*/  @P1 IMAD.IADD R2, R86, 0x1, R9 ;  /* 0x0000000156021824 */ /* 0x000fe200078e0209 */
[----:B------:R-:W-:Y:S06]  /*7d70*/  @P0 BRA `(.L_x_122) ;  /* 0x00000000000c0947 */ /* 0x000fec0003800000 */
[----:B---3--:R-:W-:Y:S04]  /*7d80*/  SHF.L.U32 R0, R163, 0x1f, RZ ;  /* 0x0000001fa3007819 */ /* 0x008fe800000006ff */
[----:B------:R-:W3:Y:S02]  /*7d90*/  SYNCS.PHASECHK.TRANS64.TRYWAIT P0, [R3+URZ+0x20], R0 ;  /* 0x00002000030075a7 */ /* 0x000ee400080011ff */
[----:B---3--:R-:W-:Y:S05]  /*7da0*/  @!P0 BRA `(.L_x_123) ;  /* 0x0000004800408947 */ /* 0x008fea0003800000 */
.L_x_122:
[----:B------:R-:W-:Y:S05]  /*7db0*/  BSYNC B0 ;  /* 0x0000000000007941 */ /* 0x000fea0003800000 */
.L_x_121:
[----:B------:R-:W-:Y:S01]  /*7dc0*/  ISETP.NE.AND P0, PT, R87, RZ, PT ;  /* 0x000000ff5700720c */ /* 0x000fe20003f05270 */
[----:B------:R-:W-:Y:S11]  /*7dd0*/  VIADD R79, R79, 0x1 ;  /* 0x000000014f4f7836 */ /* 0x000ff60000000000 */
[----:B------:R-:W-:Y:S01]  /*7de0*/  @!UPT UIADD3 URZ, UPT, UPT, URZ, URZ, URZ ;  /* 0x000000fffffff290 */ /* 0x000fe2000fffe0ff */
[----:B------:R4:W1:Y:S01]  /*7df0*/  @P0 LDS.128 R80, [R4+UR44+0x400] ;  /* 0x0004002c04500984 */ /* 0x0008620008000c00 */
[--C-:B---3--:R-:W-:Y:S01]  /*7e00*/  @P0 IMAD.IADD R3, R84, 0x1, R5.reuse ;  /* 0x0000000154030824 */ /* 0x108fe200078e0205 */
[C---:B------:R-:W-:Y:S01]  /*7e10*/  @P0 IADD3 R0, PT, PT, R86.reuse, R7, RZ ;  /* 0x0000000756000210 */ /* 0x040fe20007ffe0ff */
[C---:B------:R-:W-:Y:S01]  /*7e20*/  @P0 IMAD.IADD R6, R86.reuse, 0x1, R5 ;  /* 0x0000000156060824 */ /* 0x040fe200078e0205 */
[----:B------:R4:W3:Y:S02]  /*7e30*/  @P0 LDS.128 R88, [R2+0x400] ;  /* 0x0004000002580984 */ /* 0x0008e40000000c00 */
[----:B------:R-:W-:Y:S02]  /*7e40*/  @P0 IADD3 R8, PT, PT, R86, R3, RZ ;  /* 0x0000000356080210 */ /* 0x000fe40007ffe0ff */
[----:B------:R4:W1:Y:S04]  /*7e50*/  @P0 LDS.128 R96, [R7+0x400] ;  /* 0x0004000007600984 */ /* 0x0008680000000c00 */
[----:B------:R4:W1:Y:S04]  /*7e60*/  @P0 LDS.128 R104, [R0+0x400] ;  /* 0x0004000000680984 */ /* 0x0008680000000c00 */
[----:B------:R4:W1:Y:S04]  /*7e70*/  @P0 LDS.128 R112, [R5+0x400] ;  /* 0x0004000005700984 */ /* 0x0008680000000c00 */
[----:B------:R4:W1:Y:S04]  /*7e80*/  @P0 LDS.128 R120, [R6+0x400] ;  /* 0x0004000006780984 */ /* 0x0008680000000c00 */
[----:B------:R4:W1:Y:S04]  /*7e90*/  @P0 LDS.128 R128, [R3+0x400] ;  /* 0x0004000003800984 */ /* 0x0008680000000c00 */
[----:B------:R4:W1:Y:S02]  /*7ea0*/  @P0 LDS.128 R136, [R8+0x400] ;  /* 0x0004000008880984 */ /* 0x0008640000000c00 */
.L_x_120:
[----:B------:R-:W-:Y:S05]  /*7eb0*/  BSYNC B1 ;  /* 0x0000000000017941 */ /* 0x000fea0003800000 */
.L_x_119:
[----:B---34-:R-:W-:Y:S05]  /*7ec0*/  VIADD R0, R71, 0x40 ;  /* 0x0000004047007836 */ /* 0x018fea0000000000 */
[----:B------:R-:W-:Y:S04]  /*7ed0*/  SHF.R.U32.HI R0, RZ, 0x15, R0 ;  /* 0x00000015ff007819 */ /* 0x000fe80000011600 */
[----:B------:R-:W-:Y:S11]  /*7ee0*/  LOP3.LUT P0, RZ, R0, 0x3, R151, 0x48, !PT ;  /* 0x0000000300ff7812 */ /* 0x000ff60007804897 */
[----:B------:R-:W-:Y:S02]  /*7ef0*/  @!UPT UIADD3 URZ, UPT, UPT, URZ, URZ, URZ ;  /* 0x000000fffffff290 */ /* 0x000fe4000fffe0ff */
[----:B------:R-:W-:Y:S05]  /*7f00*/  @!P0 BRA `(.L_x_124) ;  /* 0x0000000000408947 */ /* 0x000fea0003800000 */
[----:B------:R-:W3:Y:S01]  /*7f10*/  LDCU.64 UR8, c[0x4][0x70] ;  /* 0x01000e00ff0877ac */ /* 0x000ee20008000a00 */
[----:B------:R-:W-:Y:S01]  /*7f20*/  MOV R3, 0x0 ;  /* 0x0000000000037802 */ /* 0x000fe20000000f00 */
[----:B------:R-:W-:Y:S02]  /*7f30*/  HFMA2 R12, -RZ, RZ, 0, 5.9604644775390625e-08 ;  /* 0x00000001ff0c7431 */ /* 0x000fe400000001ff */
[----:B------:R-:W-:Y:S02]  /*7f40*/  IMAD.MOV.U32 R8, RZ, RZ, 0x192 ;  /* 0x00000192ff087424 */ /* 0x000fe400078e00ff */
[----:B------:R-:W-:Y:S01]  /*7f50*/  IMAD.MOV.U32 R13, RZ, RZ, RZ ;  /* 0x000000ffff0d7224 */ /* 0x000fe200078e00ff */
[----:B------:R-:W4:Y:S01]  /*7f60*/  LDCU.64 UR6, c[0x4][0x78] ;  /* 0x01000f00ff0677ac */ /* 0x000f220008000a00 */
[----:B------:R-:W1:Y:S01]  /*7f70*/  LDC.64 R2, c[0x4][R3] ;  /* 0x0100000003027b82 */ /* 0x000e620000000a00 */
[----:B------:R-:W5:Y:S01]  /*7f80*/  LDCU.64 UR4, c[0x4][0x10] ;  /* 0x01000200ff0477ac */ /* 0x000f620008000a00 */
[----:B---3--:R-:W-:Y:S01]  /*7f90*/  MOV R5, UR9 ;  /* 0x0000000900057c02 */ /* 0x008fe20008000f00 */
[----:B------:R-:W-:Y:S01]  /*7fa0*/  IMAD.U32 R4, RZ, RZ, UR8 ;  /* 0x00000008ff047e24 */ /* 0x000fe2000f8e00ff */
[----:B----4-:R-:W-:Y:S01]  /*7fb0*/  MOV R7, UR7 ;  /* 0x0000000700077c02 */ /* 0x010fe20008000f00 */
[----:B------:R-:W-:Y:S01]  /*7fc0*/  IMAD.U32 R6, RZ, RZ, UR6 ;  /* 0x00000006ff067e24 */ /* 0x000fe2000f8e00ff */
[----:B-----5:R-:W-:Y:S01]  /*7fd0*/  MOV R11, UR5 ;  /* 0x00000005000b7c02 */ /* 0x020fe20008000f00 */
[----:B------:R-:W-:Y:S02]  /*7fe0*/  IMAD.U32 R10, RZ, RZ, UR4 ;  /* 0x00000004ff0a7e24 */ /* 0x000fe4000f8e00ff */
[----:B------:R-:W-:Y:S07]  /*7ff0*/  LEPC R20, `(.L_x_124) ;  /* 0x000000001014794e */ /* 0x000fee0000000000 */
[----:B-12---:R-:W-:Y:S05]  /*8000*/  CALL.ABS.NOINC R2 ;  /* 0x0000000002007343 */ /* 0x006fea0003c00000 */
.L_x_124:
[----:B------:R-:W-:Y:S01]  /*8010*/  ISETP.NE.AND P6, PT, R167, RZ, PT ;  /* 0x000000ffa700720c */ /* 0x000fe20003fc5270 */
[----:B------:R-:W-:Y:S05]  /*8020*/  WARPSYNC.ALL ;  /* 0x0000000000007948 */ /* 0x000fea0003800000 */
[----:B------:R-:W-:Y:S01]  /*8030*/  R2UR UR4, R71 ;  /* 0x00000000470472ca */ /* 0x000fe200000e0000 */
[----:B------:R-:W-:Y:S01]  /*8040*/  BSSY.RECONVERGENT B0, `(.L_x_125) ;  /* 0x0000104000007945 */ /* 0x000fe20003800200 */
[----:B------:R-:W-:Y:S02]  /*8050*/  MOV R0, UR46 ;  /* 0x0000002e00007c02 */ /* 0x000fe40008000f00 */
[----:B------:R-:W-:Y:S02]  /*8060*/  MOV R77, UR47 ;  /* 0x0000002f004d7c02 */ /* 0x000fe40008000f00 */
[----:B-1----:R-:W-:Y:S02]  /*8070*/  SHF.L.U32 R72, R80, 0x10, RZ ;  /* 0x0000001050487819 */ /* 0x002fe400000006ff */
[----:B------:R-:W-:Y:S02]  /*8080*/  @P6 LEA R0, R0, UR44, 0x3 ;  /* 0x0000002c00006c11 */ /* 0x000fe4000f8e18ff */
[----:B------:R-:W-:Y:S02]  /*8090*/  LOP3.LUT R75, R80, 0xffff0000, RZ, 0xc0, !PT ;  /* 0xffff0000504b7812 */ /* 0x000fe400078ec0ff */
[----:B------:R-:W-:Y:S01]  /*80a0*/  @P6 IADD3 R0, PT, PT, R0, 0x40, RZ ;  /* 0x0000004000006810 */ /* 0x000fe20007ffe0ff */
[----:B------:R-:W1:Y:S01]  /*80b0*/  LDTM.x64 R4, tmem[UR4+0x40] ;  /* 0x00004004000479ee */ /* 0x000e620008340000 */
[----:B------:R-:W-:Y:S02]  /*80c0*/  SHF.L.U32 R74, R81, 0x10, RZ ;  /* 0x00000010514a7819 */ /* 0x000fe400000006ff */
[----:B------:R-:W-:Y:S02]  /*80d0*/  @P6 PRMT R77, R77, 0x654, R0 ;  /* 0x000006544d4d6816 */ /* 0x000fe40000000000 */
[----:B------:R-:W-:Y:S02]  /*80e0*/  LOP3.LUT R76, R81, 0xffff0000, RZ, 0xc0, !PT ;  /* 0xffff0000514c7812 */ /* 0x000fe400078ec0ff */
[----:B------:R-:W-:Y:S01]  /*80f0*/  ISETP.NE.AND P0, PT, R166, RZ, PT ;  /* 0x000000ffa600720c */ /* 0x000fe20003f05270 */
[C---:B-1----:R-:W-:Y:S01]  /*8100*/  FMUL R0, R70.reuse, R4 ;  /* 0x0000000446007220 */ /* 0x042fe20000400000 */
[C---:B------:R-:W-:Y:S01]  /*8110*/  FMUL R2, R70.reuse, R5 ;  /* 0x0000000546027220 */ /* 0x040fe20000400000 */
[C---:B------:R-:W-:Y:S01]  /*8120*/  FMUL R3, R70.reuse, R6 ;  /* 0x0000000646037220 */ /* 0x040fe20000400000 */
[----:B------:R-:W-:Y:S01]  /*8130*/  FMUL R7, R70, R7 ;  /* 0x0000000746077220 */ /* 0x000fe20000400000 */
[C---:B------:R-:W-:Y:S01]  /*8140*/  FFMA R0, R73.reuse, R72, R0 ;  /* 0x0000004849007223 */ /* 0x040fe20000000000 */
[C---:B------:R-:W-:Y:S01]  /*8150*/  LOP3.LUT R72, R82.reuse, 0xffff0000, RZ, 0xc0, !PT ;  /* 0xffff000052487812 */ /* 0x040fe200078ec0ff */
[C---:B------:R-:W-:Y:S01]  /*8160*/  FFMA R2, R73.reuse, R75, R2 ;  /* 0x0000004b49027223 */ /* 0x040fe20000000002 */
[----:B------:R-:W-:Y:S01]  /*8170*/  SHF.L.U32 R75, R82, 0x10, RZ ;  /* 0x00000010524b7819 */ /* 0x000fe200000006ff */
[C---:B------:R-:W-:Y:S01]  /*8180*/  FFMA R3, R73.reuse, R74, R3 ;  /* 0x0000004a49037223 */ /* 0x040fe20000000003 */
[----:B------:R-:W-:Y:S01]  /*8190*/  FMUL R4, R70, R8 ;  /* 0x0000000846047220 */ /* 0x000fe20000400000 */
[----:B------:R-:W-:Y:S01]  /*81a0*/  FFMA R7, R73, R76, R7 ;  /* 0x0000004c49077223 */ /* 0x000fe20000000007 */
[----:B------:R-:W-:Y:S01]  /*81b0*/  F2FP.BF16.F32.PACK_AB R92, R2, R0 ;  /* 0x00000000025c723e */ /* 0x000fe200000010ff */
[C---:B------:R-:W-:Y:S01]  /*81c0*/  FMUL R5, R70.reuse, R9 ;  /* 0x0000000946057220 */ /* 0x040fe20000400000 */
[----:B------:R-:W-:Y:S01]  /*81d0*/  LOP3.LUT R0, R83, 0xffff0000, RZ, 0xc0, !PT ;  /* 0xffff000053007812 */ /* 0x000fe200078ec0ff */
[----:B------:R-:W-:Y:S01]  /*81e0*/  FFMA R4, R73, R75, R4 ;  /* 0x0000004b49047223 */ /* 0x000fe20000000004 */
[----:B------:R-:W-:Y:S01]  /*81f0*/  SHF.L.U32 R75, R83, 0x10, RZ ;  /* 0x00000010534b7819 */ /* 0x000fe200000006ff */
[----:B------:R-:W-:Y:S01]  /*8200*/  FFMA R5, R73, R72, R5 ;  /* 0x0000004849057223 */ /* 0x000fe20000000005 */
[----:B------:R-:W-:Y:S01]  /*8210*/  F2FP.BF16.F32.PACK_AB R93, R7, R3 ;  /* 0x00000003075d723e */ /* 0x000fe200000010ff */
[----:B------:R-:W-:Y:S01]  /*8220*/  FMUL R6, R70, R10 ;  /* 0x0000000a46067220 */ /* 0x000fe20000400000 */
[----:B------:R-:W-:Y:S01]  /*8230*/  SHF.L.U32 R3, R88, 0x10, RZ ;  /* 0x0000001058037819 */ /* 0x000fe200000006ff */
[----:B------:R-:W-:Y:S01]  /*8240*/  FMUL R11, R70, R11 ;  /* 0x0000000b460b7220 */ /* 0x000fe20000400000 */
[----:B------:R-:W-:Y:S01]  /*8250*/  LOP3.LUT R2, R88, 0xffff0000, RZ, 0xc0, !PT ;  /* 0xffff000058027812 */ /* 0x000fe200078ec0ff */
[C---:B------:R-:W-:Y:S01]  /*8260*/  FMUL R8, R70.reuse, R12 ;  /* 0x0000000c46087220 */ /* 0x040fe20000400000 */
[----:B------:R-:W-:Y:S01]  /*8270*/  LOP3.LUT R72, R99, 0xffff0000, RZ, 0xc0, !PT ;  /* 0xffff000063487812 */ /* 0x000fe200078ec0ff */
[----:B------:R-:W-:Y:S01]  /*8280*/  FMUL R9, R70, R13 ;  /* 0x0000000d46097220 */ /* 0x000fe20000400000 */
[----:B------:R-:W-:Y:S01]  /*8290*/  F2FP.BF16.F32.PACK_AB R94, R5, R4 ;  /* 0x00000004055e723e */ /* 0x000fe200000010ff */
[C---:B------:R-:W-:Y:S01]  /*82a0*/  FFMA R6, R73.reuse, R75, R6 ;  /* 0x0000004b49067223 */ /* 0x040fe20000000006 */
[----:B------:R-:W-:Y:S01]  /*82b0*/  SHF.L.U32 R75, R96, 0x10, RZ ;  /* 0x00000010604b7819 */ /* 0x000fe200000006ff */
[----:B------:R-:W-:Y:S01]  /*82c0*/  FFMA R11, R73, R0, R11 ;  /* 0x00000000490b7223 */ /* 0x000fe2000000000b */
[----:B------:R-:W-:Y:S01]  /*82d0*/  SHF.L.U32 R0, R89, 0x10, RZ ;  /* 0x0000001059007819 */ /* 0x000fe200000006ff */
[C---:B------:R-:W-:Y:S01]  /*82e0*/  FFMA R8, R73.reuse, R3, R8 ;  /* 0x0000000349087223 */ /* 0x040fe20000000008 */
[----:B------:R-:W-:Y:S01]  /*82f0*/  SHF.L.U32 R3, R90, 0x10, RZ ;  /* 0x000000105a037819 */ /* 0x000fe200000006ff */
[----:B------:R-:W-:Y:S01]  /*8300*/  FFMA R9, R73, R2, R9 ;  /* 0x0000000249097223 */ /* 0x000fe20000000009 */
[----:B------:R-:W-:Y:S01]  /*8310*/  LOP3.LUT R2, R89, 0xffff0000, RZ, 0xc0, !PT ;  /* 0xffff000059027812 */ /* 0x000fe200078ec0ff */
[C---:B------:R-:W-:Y:S01]  /*8320*/  FMUL R10, R70.reuse, R14 ;  /* 0x0000000e460a7220 */ /* 0x040fe20000400000 */
[----:B------:R-:W-:Y:S01]  /*8330*/  F2FP.BF16.F32.PACK_AB R95, R11, R6 ;  /* 0x000000060b5f723e */ /* 0x000fe200000010ff */
[C---:B------:R-:W-:Y:S01]  /*8340*/  FMUL R15, R70.reuse, R15 ;  /* 0x0000000f460f7220 */ /* 0x040fe20000400000 */
[----:B------:R-:W-:Y:S01]  /*8350*/  F2FP.BF16.F32.PACK_AB R100, R9, R8 ;  /* 0x000000080964723e */ /* 0x000fe200000010ff */
[----:B------:R-:W-:Y:S01]  /*8360*/  FMUL R12, R70, R16 ;  /* 0x00000010460c7220 */ /* 0x000fe20000400000 */
[C---:B------:R-:W-:Y:S01]  /*8370*/  FFMA R10, R73.reuse, R0, R10 ;  /* 0x00000000490a7223 */ /* 0x040fe2000000000a */
[----:B------:R-:W-:Y:S01]  /*8380*/  LOP3.LUT R0, R90, 0xffff0000, RZ, 0xc0, !PT ;  /* 0xffff00005a007812 */ /* 0x000fe200078ec0ff */
[----:B------:R-:W-:Y:S01]  /*8390*/  FFMA R15, R73, R2, R15 ;  /* 0x00000002490f7223 */ /* 0x000fe2000000000f */
        /* <DEDUP_REMOVED lines=9> */
[----:B------:R-:W-:Y:S01]  /*8430*/  FMUL R16, R70, R20 ;  /* 0x0000001446107220 */ /* 0x000fe20000400000 */
[----:B------:R-:W-:Y:S01]  /*8440*/  FFMA R14, R73, R3, R14 ;  /* 0x00000003490e7223 */ /* 0x000fe2000000000e */
[----:B------:R-:W-:Y:S01]  /*8450*/  SHF.L.U32 R3, R98, 0x10, RZ ;  /* 0x0000001062037819 */ /* 0x000fe200000006ff */
[C---:B------:R-:W-:Y:S01]  /*8460*/  FMUL R17, R70.reuse, R21 ;  /* 0x0000001546117220 */ /* 0x040fe20000400000 */
[----:B------:R-:W-:Y:S01]  /*8470*/  F2FP.BF16.F32.PACK_AB R102, R13, R12 ;  /* 0x0000000c0d66723e */ /* 0x000fe200000010ff */
[----:B------:R-:W-:Y:S01]  /*8480*/  FFMA R19, R73, R2, R19 ;  /* 0x0000000249137223 */ /* 0x000fe20000000013 */
[----:B------:R-:W-:Y:S01]  /*8490*/  SHF.L.U32 R2, R97, 0x10, RZ ;  /* 0x0000001061027819 */ /* 0x000fe200000006ff */
        /* <DEDUP_REMOVED lines=12> */
[C---:B------:R-:W-:Y:S01]  /*8560*/  FFMA R23, R73.reuse, R0, R23 ;  /* 0x0000000049177223 */ /* 0x040fe20000000017 */
[----:B------:R-:W-:Y:S01]  /*8570*/  SHF.L.U32 R0, R104, 0x10, RZ ;  /* 0x0000001068007819 */ /* 0x000fe200000006ff */
[C---:B------:R-:W-:Y:S01]  /*8580*/  FMUL R22, R70.reuse, R26 ;  /* 0x0000001a46167220 */ /* 0x040fe20000400000 */
[----:B------:R-:W-:Y:S01]  /*8590*/  FMUL R27, R70, R27 ;  /* 0x0000001b461b7220 */ /* 0x000fe20000400000 */
        /* <DEDUP_REMOVED lines=9> */
[----:B------:R-:W-:Y:S01]  /*8630*/  LOP3.LUT R72, R107, 0xffff0000, RZ, 0xc0, !PT ;  /* 0xffff00006b487812 */ /* 0x000fe200078ec0ff */
[----:B------:R-:W-:Y:S01]  /*8640*/  FFMA R24, R73, R0, R24 ;  /* 0x0000000049187223 */ /* 0x000fe20000000018 */
[----:B------:R-:W-:Y:S01]  /*8650*/  SHF.L.U32 R0, R105, 0x10, RZ ;  /* 0x0000001069007819 */ /* 0x000fe200000006ff */
[C---:B------:R-:W-:Y:S01]  /*8660*/  FMUL R25, R70.reuse, R29 ;  /* 0x0000001d46197220 */ /* 0x040fe20000400000 */
[----:B------:R-:W-:Y:S01]  /*8670*/  F2FP.BF16.F32.PACK_AB R110, R21, R20 ;  /* 0x00000014156e723e */ /* 0x000fe200000010ff */
[----:B------:R-:W-:Y:S01]  /*8680*/  FMUL R26, R70, R30 ;  /* 0x0000001e461a7220 */ /* 0x000fe20000400000 */
[----:B------:R-:W-:Y:S01]  /*8690*/  F2FP.BF16.F32.PACK_AB R111, R27, R22 ;  /* 0x000000161b6f723e */ /* 0x000fe200000010ff */
        /* <DEDUP_REMOVED lines=38> */
[----:B------:R1:W-:Y:S01]  /*8900*/  STS.128 [R170+UR44+0x4400], R92 ;  /* 0x0044005caa007988 */ /* 0x0003e20008000c2c */
        /* <DEDUP_REMOVED lines=12> */
[----:B------:R3:W-:Y:S01]  /*89d0*/  STS.128 [R169+0x4400], R100 ;  /* 0x00440064a9007388 */ /* 0x0007e20000000c00 */
        /* <DEDUP_REMOVED lines=12> */
[----:B------:R4:W-:Y:S01]  /*8aa0*/  STS.128 [R168+0x4400], R108 ;  /* 0x0044006ca8007388 */ /* 0x0009e20000000c00 */
[----:B------:R-:W-:Y:S01]  /*8ab0*/  FMUL R51, R70, R51 ;  /* 0x0000003346337220 */ /* 0x000fe20000400000 */
[C---:B------:R-:W-:Y:S01]  /*8ac0*/  FFMA R44, R73.reuse, R3, R44 ;  /* 0x00000003492c7223 */ /* 0x040fe2000000002c */
[C---:B------:R-:W-:Y:S01]  /*8ad0*/  SHF.L.U32 R3, R128.reuse, 0x10, RZ ;  /* 0x0000001080037819 */ /* 0x040fe200000006ff */
[----:B------:R-:W-:Y:S01]  /*8ae0*/  FFMA R45, R73, R2, R45 ;  /* 0x00000002492d7223 */ /* 0x000fe2000000002d */
[----:B------:R-:W-:Y:S01]  /*8af0*/  LOP3.LUT R2, R129, 0xffff0000, RZ, 0xc0, !PT ;  /* 0xffff000081027812 */ /* 0x000fe200078ec0ff */
        /* <DEDUP_REMOVED lines=8> */
[C---:B------:R-:W-:Y:S01]  /*8b80*/  FMUL R50, R70.reuse, R54 ;  /* 0x0000003646327220 */ /* 0x040fe20000400000 */
[----:B------:R-:W-:Y:S01]  /*8b90*/  F2FP.BF16.F32.PACK_AB R94, R37, R36 ;  /* 0x00000024255e723e */ /* 0x000fe200000010ff */
[----:B------:R1:W-:Y:S01]  /*8ba0*/  STS.128 [R160+0x4400], R116 ;  /* 0x00440074a0007388 */ /* 0x0003e20000000c00 */
[----:B------:R-:W-:Y:S01]  /*8bb0*/  F2FP.BF16.F32.PACK_AB R95, R43, R38 ;  /* 0x000000262b5f723e */ /* 0x000fe200000010ff */
[----:B------:R-:W-:Y:S01]  /*8bc0*/  FMUL R55, R70, R55 ;  /* 0x0000003746377220 */ /* 0x000fe20000400000 */
[----:B---3--:R-:W-:Y:S01]  /*8bd0*/  F2FP.BF16.F32.PACK_AB R100, R41, R40 ;  /* 0x000000282964723e */ /* 0x008fe200000010ff */
[----:B------:R-:W-:Y:S01]  /*8be0*/  FFMA R48, R73, R3, R48 ;  /* 0x0000000349307223 */ /* 0x000fe20000000030 */
[----:B------:R-:W-:Y:S01]  /*8bf0*/  SHF.L.U32 R3, R131, 0x10, RZ ;  /* 0x0000001083037819 */ /* 0x000fe200000006ff */
[----:B------:R-:W-:Y:S01]  /*8c00*/  FFMA R49, R73, R0, R49 ;  /* 0x0000000049317223 */ /* 0x000fe20000000031 */
[C---:B------:R-:W-:Y:S01]  /*8c10*/  SHF.L.U32 R0, R130.reuse, 0x10, RZ ;  /* 0x0000001082007819 */ /* 0x040fe200000006ff */
[----:B------:R3:W-:Y:S01]  /*8c20*/  STS.128 [R159+0x4400], R92 ;  /* 0x0044005c9f007388 */ /* 0x0007e20000000c00 */
[----:B------:R-:W-:Y:S01]  /*8c30*/  F2FP.BF16.F32.PACK_AB R101, R47, R42 ;  /* 0x0000002a2f65723e */ /* 0x000fe200000010ff */
[----:B------:R-:W-:Y:S01]  /*8c40*/  FFMA R50, R73, R75, R50 ;  /* 0x0000004b49327223 */ /* 0x000fe20000000032 */
[----:B------:R-:W-:Y:S01]  /*8c50*/  SHF.L.U32 R75, R137, 0x10, RZ ;  /* 0x00000010894b7819 */ /* 0x000fe200000006ff */
[----:B------:R-:W-:Y:S01]  /*8c60*/  FFMA R55, R73, R2, R55 ;  /* 0x0000000249377223 */ /* 0x000fe20000000037 */
[----:B------:R-:W-:Y:S01]  /*8c70*/  LOP3.LUT R2, R130, 0xffff0000, RZ, 0xc0, !PT ;  /* 0xffff000082027812 */ /* 0x000fe200078ec0ff */
[C---:B------:R-:W-:Y:S01]  /*8c80*/  FMUL R52, R70.reuse, R56 ;  /* 0x0000003846347220 */ /* 0x040fe20000400000 */
[----:B------:R-:W-:Y:S01]  /*8c90*/  F2FP.BF16.F32.PACK_AB R102, R45, R44 ;  /* 0x0000002c2d66723e */ /* 0x000fe200000010ff */
[C---:B------:R-:W-:Y:S01]  /*8ca0*/  FMUL R53, R70.reuse, R57 ;  /* 0x0000003946357220 */ /* 0x040fe20000400000 */
[C---:B------:R-:W-:Y:S01]  /*8cb0*/  FMUL R54, R70.reuse, R58 ;  /* 0x0000003a46367220 */ /* 0x040fe20000400000 */
[----:B------:R-:W-:Y:S01]  /*8cc0*/  FFMA R52, R73, R0, R52 ;  /* 0x0000000049347223 */ /* 0x000fe20000000034 */
[----:B------:R-:W-:Y:S01]  /*8cd0*/  LOP3.LUT R0, R131, 0xffff0000, RZ, 0xc0, !PT ;  /* 0xffff000083007812 */ /* 0x000fe200078ec0ff */
[C---:B------:R-:W-:Y:S01]  /*8ce0*/  FFMA R53, R73.reuse, R2, R53 ;  /* 0x0000000249357223 */ /* 0x040fe20000000035 */
[----:B------:R-:W-:Y:S01]  /*8cf0*/  FFMA R54, R73, R3, R54 ;  /* 0x0000000349367223 */ /* 0x000fe20000000036 */
[----:B------:R-:W-:Y:S01]  /*8d00*/  FMUL R59, R70, R59 ;  /* 0x0000003b463b7220 */ /* 0x000fe20000400000 */
[----:B------:R-:W-:Y:S01]  /*8d10*/  SHF.L.U32 R3, R136, 0x10, RZ ;  /* 0x0000001088037819 */ /* 0x000fe200000006ff */
[----:B------:R-:W-:Y:S01]  /*8d20*/  FMUL R56, R70, R60 ;  /* 0x0000003c46387220 */ /* 0x000fe20000400000 */
[----:B------:R-:W-:Y:S01]  /*8d30*/  LOP3.LUT R2, R136, 0xffff0000, RZ, 0xc0, !PT ;  /* 0xffff000088027812 */ /* 0x000fe200078ec0ff */
[C---:B------:R-:W-:Y:S01]  /*8d40*/  FMUL R57, R70.reuse, R61 ;  /* 0x0000003d46397220 */ /* 0x040fe20000400000 */
[----:B------:R-:W-:Y:S01]  /*8d50*/  F2FP.BF16.F32.PACK_AB R103, R51, R46 ;  /* 0x0000002e3367723e */ /* 0x000fe200000010ff */
[C---:B------:R-:W-:Y:S01]  /*8d60*/  FMUL R58, R70.reuse, R62 ;  /* 0x0000003e463a7220 */ /* 0x040fe20000400000 */
[C---:B------:R-:W-:Y:S01]  /*8d70*/  FFMA R59, R73.reuse, R0, R59 ;  /* 0x00000000493b7223 */ /* 0x040fe2000000003b */
[----:B------:R-:W-:Y:S01]  /*8d80*/  FFMA R56, R73, R3, R56 ;  /* 0x0000000349387223 */ /* 0x000fe20000000038 */
[----:B------:R-:W-:Y:S01]  /*8d90*/  LOP3.LUT R0, R137, 0xffff0000, RZ, 0xc0, !PT ;  /* 0xffff000089007812 */ /* 0x000fe200078ec0ff */
[----:B------:R3:W-:Y:S01]  /*8da0*/  STS.128 [R158+0x4400], R100 ;  /* 0x004400649e007388 */ /* 0x0007e20000000c00 */
[C---:B------:R-:W-:Y:S01]  /*8db0*/  FFMA R57, R73.reuse, R2, R57 ;  /* 0x0000000249397223 */ /* 0x040fe20000000039 */
[----:B------:R-:W-:Y:S01]  /*8dc0*/  FMUL R63, R70, R63 ;  /* 0x0000003f463f7220 */ /* 0x000fe20000400000 */
[----:B------:R-:W-:Y:S01]  /*8dd0*/  SHF.L.U32 R3, R138, 0x10, RZ ;  /* 0x000000108a037819 */ /* 0x000fe200000006ff */
[----:B------:R-:W-:Y:S01]  /*8de0*/  FFMA R58, R73, R75, R58 ;  /* 0x0000004b493a7223 */ /* 0x000fe2000000003a */
[----:B------:R-:W-:Y:S01]  /*8df0*/  FMUL R60, R70, R64 ;  /* 0x00000040463c7220 */ /* 0x000fe20000400000 */
[----:B------:R-:W-:Y:S01]  /*8e00*/  LOP3.LUT R2, R138, 0xffff0000, RZ, 0xc0, !PT ;  /* 0xffff00008a027812 */ /* 0x000fe200078ec0ff */
[C---:B------:R-:W-:Y:S01]  /*8e10*/  FMUL R61, R70.reuse, R65 ;  /* 0x00000041463d7220 */ /* 0x040fe20000400000 */
[----:B------:R-:W-:Y:S01]  /*8e20*/  SHF.L.U32 R75, R139, 0x10, RZ ;  /* 0x000000108b4b7819 */ /* 0x000fe200000006ff */
[C---:B------:R-:W-:Y:S01]  /*8e30*/  FMUL R62, R70.reuse, R66 ;  /* 0x00000042463e7220 */ /* 0x040fe20000400000 */
[----:B------:R-:W-:Y:S01]  /*8e40*/  FFMA R63, R73, R0, R63 ;  /* 0x00000000493f7223 */ /* 0x000fe2000000003f */
[----:B------:R-:W-:Y:S01]  /*8e50*/  FMUL R67, R70, R67 ;  /* 0x0000004346437220 */ /* 0x000fe20000400000 */
[----:B----4-:R-:W-:Y:S01]  /*8e60*/  F2FP.BF16.F32.PACK_AB R108, R49, R48 ;  /* 0x00000030316c723e */ /* 0x010fe200000010ff */
[----:B------:R-:W-:Y:S01]  /*8e70*/  FFMA R60, R73, R3, R60 ;  /* 0x00000003493c7223 */ /* 0x000fe2000000003c */
[----:B------:R-:W-:Y:S01]  /*8e80*/  F2FP.BF16.F32.PACK_AB R109, R55, R50 ;  /* 0x00000032376d723e */ /* 0x000fe200000010ff */
[----:B------:R-:W-:Y:S01]  /*8e90*/  FFMA R61, R73, R2, R61 ;  /* 0x00000002493d7223 */ /* 0x000fe2000000003d */
[----:B------:R-:W-:Y:S01]  /*8ea0*/  F2FP.BF16.F32.PACK_AB R110, R53, R52 ;  /* 0x00000034356e723e */ /* 0x000fe200000010ff */
[----:B------:R-:W-:Y:S01]  /*8eb0*/  FFMA R62, R73, R75, R62 ;  /* 0x0000004b493e7223 */ /* 0x000fe2000000003e */
[----:B------:R-:W-:Y:S01]  /*8ec0*/  F2FP.BF16.F32.PACK_AB R111, R59, R54 ;  /* 0x000000363b6f723e */ /* 0x000fe200000010ff */
[----:B------:R-:W-:Y:S01]  /*8ed0*/  FFMA R67, R73, R72, R67 ;  /* 0x0000004849437223 */ /* 0x000fe20000000043 */
[----:B-1----:R-:W-:Y:S02]  /*8ee0*/  F2FP.BF16.F32.PACK_AB R116, R57, R56 ;  /* 0x000000383974723e */ /* 0x002fe400000010ff */
[----:B------:R-:W-:Y:S01]  /*8ef0*/  F2FP.BF16.F32.PACK_AB R117, R63, R58 ;  /* 0x0000003a3f75723e */ /* 0x000fe200000010ff */
[----:B------:R3:W-:Y:S01]  /*8f00*/  STS.128 [R157+0x4400], R108 ;  /* 0x0044006c9d007388 */ /* 0x0007e20000000c00 */
[----:B------:R-:W-:Y:S02]  /*8f10*/  F2FP.BF16.F32.PACK_AB R118, R61, R60 ;  /* 0x0000003c3d76723e */ /* 0x000fe400000010ff */
[----:B------:R-:W-:Y:S02]  /*8f20*/  F2FP.BF16.F32.PACK_AB R119, R67, R62 ;  /* 0x0000003e4377723e */ /* 0x000fe400000010ff */
[----:B------:R-:W-:Y:S02]  /*8f30*/  LEA R0, R79, UR44, 0x3 ;  /* 0x0000002c4f007c11 */ /* 0x000fe4000f8e18ff */
[----:B------:R-:W-:Y:S01]  /*8f40*/  @P6 SHF.L.U32 R3, R163, 0x1f, RZ ;  /* 0x0000001fa3036819 */ /* 0x000fe200000006ff */
[----:B------:R3:W-:Y:S01]  /*8f50*/  STS.128 [R156+0x4400], R116 ;  /* 0x004400749c007388 */ /* 0x0007e20000000c00 */
[----:B------:R-:W-:Y:S01]  /*8f60*/  @!PT LDS RZ, [RZ] ;  /* 0x00000000fffff984 */ /* 0x000fe20000000800 */
[----:B------:R-:W-:Y:S01]  /*8f70*/  @!PT LDS RZ, [RZ] ;  /* 0x00000000fffff984 */ /* 0x000fe20000000800 */
[----:B------:R-:W-:Y:S01]  /*8f80*/  @!PT LDS RZ, [RZ] ;  /* 0x00000000fffff984 */ /* 0x000fe20000000800 */
[----:B------:R-:W-:Y:S01]  /*8f90*/  @!PT LDS RZ, [RZ] ;  /* 0x00000000fffff984 */ /* 0x000fe20000000800 */
[----:B------:R1:W-:Y:S07]  /*8fa0*/  MEMBAR.ALL.CTA ;  /* 0x0000000000007992 */ /* 0x0003ee0000008000 */
[----:B-1----:R-:W1:Y:S02]  /*8fb0*/  FENCE.VIEW.ASYNC.S ;  /* 0x00000000000073c6 */ /* 0x002e640000000000 */
[----:B-1----:R-:W-:Y:S06]  /*8fc0*/  BAR.SYNC.DEFER_BLOCKING 0x1, 0x80 ;  /* 0x0042000000007b1d */ /* 0x002fec0000010000 */
[----:B------:R-:W-:Y:S05]  /*8fd0*/  @P0 BRA `(.L_x_126) ;  /* 0x0000000000280947 */ /* 0x000fea0003800000 */
[----:B------:R-:W1:Y:S01]  /*8fe0*/  LDCU.64 UR6, c[0x0][0x348] ;  /* 0x00006900ff0677ac */ /* 0x000e620008000a00 */
[----:B------:R-:W-:Y:S02]  /*8ff0*/  UIADD3 UR9, UPT, UPT, UR49, 0x40, URZ ;  /* 0x0000004031097890 */ /* 0x000fe4000fffe0ff */
[----:B------:R-:W-:Y:S01]  /*9000*/  UIADD3 UR8, UPT, UPT, UR44, 0x4400, URZ ;  /* 0x000044002c087890 */ /* 0x000fe2000fffe0ff */
[----:B------:R-:W-:Y:S01]  /*9010*/  UMOV UR10, UR50 ;  /* 0x00000032000a7c82 */ /* 0x000fe20008000000 */
[----:B------:R-:W-:Y:S01]  /*9020*/  UMOV UR11, UR36 ;  /* 0x00000024000b7c82 */ /* 0x000fe20008000000 */
[----:B-1----:R-:W-:Y:S04]  /*9030*/  UIADD3 UR4, UP0, UPT, UR6, 0x680, URZ ;  /* 0x0000068006047890 */ /* 0x002fe8000ff1e0ff */
[----:B------:R-:W-:Y:S09]  /*9040*/  UIADD3.X UR5, UPT, UPT, URZ, UR7, URZ, UP0, !UPT ;  /* 0x00000007ff057290 */ /* 0x000ff200087fe4ff */
[----:B------:R1:W-:Y:S01]  /*9050*/  UTMASTG.3D [UR8], [UR4] ;  /* 0x00000008040073b5 */ /* 0x0003e20008010000 */
[----:B------:R0:W-:Y:S01]  /*9060*/  UTMACMDFLUSH ;  /* 0x00000000000079b7 */ /* 0x0001e20000000000 */
[----:B-1----:R-:W-:Y:S04]  /*9070*/  DEPBAR.LE SB0, 0x1 ;  /* 0x000080400000791a */ /* 0x002fe80000000000 */
.L_x_126:
[----:B------:R-:W-:Y:S05]  /*9080*/  BSYNC.RECONVERGENT B0 ;  /* 0x0000000000007941 */ /* 0x000fea0003800200 */
.L_x_125:
[----:B------:R-:W-:Y:S01]  /*9090*/  BAR.SYNC.DEFER_BLOCKING 0x1, 0x80 ;  /* 0x0042000000007b1d */ /* 0x000fe20000010000 */
[----:B------:R-:W-:Y:S04]  /*90a0*/  UIADD3 UR4, UPT, UPT, UR46, 0x1, URZ ;  /* 0x000000012e047890 */ /* 0x000fe8000fffe0ff */
[----:B------:R-:W-:Y:S04]  /*90b0*/  UISETP.NE.AND UP0, UPT, UR4, 0x4, UPT ;  /* 0x000000040400788c */ /* 0x000fe8000bf05270 */
[----:B------:R-:W-:Y:S01]  /*90c0*/  USEL UR45, UR4, URZ, UP0 ;  /* 0x000000ff042d7287 */ /* 0x000fe20008000000 */
[----:B------:R1:W-:Y:S01]  /*90d0*/  @P6 SYNCS.ARRIVE.TRANS64.RED.A1T0 RZ, [R77+URZ], RZ ;  /* 0x000000ff4dff69a7 */ /* 0x0003e200081004ff */
[----:B------:R-:W-:Y:S01]  /*90e0*/  BSSY B1, `(.L_x_127) ;  /* 0x0000020000017945 */ /* 0x000fe20003800000 */
[----:B------:R-:W4:Y:S02]  /*90f0*/  @P6 SYNCS.PHASECHK.TRANS64.TRYWAIT P0, [R0+URZ+0x20], R3 ;  /* 0x00002003000065a7 */ /* 0x000f2400080011ff */
[----:B----4-:R-:W-:Y:S01]  /*9100*/  @P6 SEL R85, RZ, 0x1, !P0 ;  /* 0x00000001ff556807 */ /* 0x010fe20004000000 */
[----:B-1----:R-:W-:Y:S06]  /*9110*/  @!P6 BRA `(.L_x_128) ;  /* 0x000000000070e947 */ /* 0x002fec0003800000 */
        /* <DEDUP_REMOVED lines=9> */
[----:B------:R-:W-:Y:S04]  /*91b0*/  SHF.L.U32 R7, R163, 0x1f, RZ ;  /* 0x0000001fa3077819 */ /* 0x000fe800000006ff */
[----:B------:R-:W1:Y:S02]  /*91c0*/  SYNCS.PHASECHK.TRANS64.TRYWAIT P0, [R0+URZ+0x20], R7 ;  /* 0x00002007000075a7 */ /* 0x000e6400080011ff */
[----:B-1----:R-:W-:Y:S05]  /*91d0*/  @!P0 BRA `(.L_x_131) ;  /* 0x0000003400488947 */ /* 0x002fea0003800000 */
.L_x_130:
[----:B------:R-:W-:Y:S05]  /*91e0*/  BSYNC B0 ;  /* 0x0000000000007941 */ /* 0x000fea0003800000 */
.L_x_129:
[----:B------:R-:W-:Y:S01]  /*91f0*/  ISETP.NE.AND P0, PT, R87, RZ, PT ;  /* 0x000000ff5700720c */ /* 0x000fe20003f05270 */
[----:B------:R-:W-:Y:S11]  /*9200*/  VIADD R79, R79, 0x1 ;  /* 0x000000014f4f7836 */ /* 0x000ff60000000000 */
[----:B------:R-:W-:Y:S01]  /*9210*/  @!UPT UIADD3 URZ, UPT, UPT, URZ, URZ, URZ ;  /* 0x000000fffffff290 */ /* 0x000fe2000fffe0ff */
[----:B------:R4:W2:Y:S01]  /*9220*/  @P0 LDS.128 R80, [R4+UR44+0x400] ;  /* 0x0004002c04500984 */ /* 0x0008a20008000c00 */
[--C-:B-1----:R-:W-:Y:S01]  /*9230*/  @P0 IMAD.IADD R7, R84, 0x1, R3.reuse ;  /* 0x0000000154070824 */ /* 0x102fe200078e0203 */
[C---:B------:R-:W-:Y:S01]  /*9240*/  @P0 IADD3 R0, PT, PT, R86.reuse, R5, RZ ;  /* 0x0000000556000210 */ /* 0x040fe20007ffe0ff */
[C---:B------:R-:W-:Y:S01]  /*9250*/  @P0 IMAD.IADD R6, R86.reuse, 0x1, R3 ;  /* 0x0000000156060824 */ /* 0x040fe200078e0203 */
[----:B------:R4:W1:Y:S02]  /*9260*/  @P0 LDS.128 R88, [R2+0x400] ;  /* 0x0004000002580984 */ /* 0x0008640000000c00 */
[----:B------:R-:W-:Y:S02]  /*9270*/  @P0 IADD3 R8, PT, PT, R86, R7, RZ ;  /* 0x0000000756080210 */ /* 0x000fe40007ffe0ff */
[----:B------:R4:W1:Y:S04]  /*9280*/  @P0 LDS.128 R96, [R5+0x400] ;  /* 0x0004000005600984 */ /* 0x0008680000000c00 */
[----:B------:R4:W1:Y:S04]  /*9290*/  @P0 LDS.128 R104, [R0+0x400] ;  /* 0x0004000000680984 */ /* 0x0008680000000c00 */
[----:B------:R4:W1:Y:S04]  /*92a0*/  @P0 LDS.128 R112, [R3+0x400] ;  /* 0x0004000003700984 */ /* 0x0008680000000c00 */
[----:B------:R4:W1:Y:S04]  /*92b0*/  @P0 LDS.128 R120, [R6+0x400] ;  /* 0x0004000006780984 */ /* 0x0008680000000c00 */
[----:B------:R4:W1:Y:S04]  /*92c0*/  @P0 LDS.128 R128, [R7+0x400] ;  /* 0x0004000007800984 */ /* 0x0008680000000c00 */
[----:B------:R4:W1:Y:S02]  /*92d0*/  @P0 LDS.128 R136, [R8+0x400] ;  /* 0x0004000008880984 */ /* 0x0008640000000c00 */
.L_x_128:
[----:B------:R-:W-:Y:S05]  /*92e0*/  BSYNC B1 ;  /* 0x0000000000017941 */ /* 0x000fea0003800000 */
.L_x_127:
[----:B----4-:R-:W-:Y:S05]  /*92f0*/  VIADD R0, R71, 0x80 ;  /* 0x0000008047007836 */ /* 0x010fea0000000000 */
[----:B------:R-:W-:Y:S04]  /*9300*/  SHF.R.U32.HI R0, RZ, 0x15, R0 ;  /* 0x00000015ff007819 */ /* 0x000fe80000011600 */
[----:B------:R-:W-:Y:S11]  /*9310*/  LOP3.LUT P0, RZ, R0, 0x3, R151, 0x48, !PT ;  /* 0x0000000300ff7812 */ /* 0x000ff60007804897 */
[----:B------:R-:W-:Y:S02]  /*9320*/  @!UPT UIADD3 URZ, UPT, UPT, URZ, URZ, URZ ;  /* 0x000000fffffff290 */ /* 0x000fe4000fffe0ff */
[----:B------:R-:W-:Y:S05]  /*9330*/  @!P0 BRA `(.L_x_132) ;  /* 0x0000000000408947 */ /* 0x000fea0003800000 */
[----:B------:R-:W4:Y:S01]  /*9340*/  LDCU.64 UR8, c[0x4][0x70] ;  /* 0x01000e00ff0877ac */ /* 0x000f220008000a00 */
[----:B------:R-:W-:Y:S01]  /*9350*/  MOV R3, 0x0 ;  /* 0x0000000000037802 */ /* 0x000fe20000000f00 */
[----:B------:R-:W-:Y:S02]  /*9360*/  HFMA2 R12, -RZ, RZ, 0, 5.9604644775390625e-08 ;  /* 0x00000001ff0c7431 */ /* 0x000fe400000001ff */
[----:B------:R-:W-:Y:S02]  /*9370*/  IMAD.MOV.U32 R8, RZ, RZ, 0x192 ;  /* 0x00000192ff087424 */ /* 0x000fe400078e00ff */
[----:B------:R-:W-:Y:S01]  /*9380*/  IMAD.MOV.U32 R13, RZ, RZ, RZ ;  /* 0x000000ffff0d7224 */ /* 0x000fe200078e00ff */
[----:B------:R-:W5:Y:S01]  /*9390*/  LDCU.64 UR6, c[0x4][0x78] ;  /* 0x01000f00ff0677ac */ /* 0x000f620008000a00 */
[----:B------:R-:W1:Y:S01]  /*93a0*/  LDC.64 R2, c[0x4][R3] ;  /* 0x0100000003027b82 */ /* 0x000e620000000a00 */
[----:B------:R-:W2:Y:S01]  /*93b0*/  LDCU.64 UR4, c[0x4][0x10] ;  /* 0x01000200ff0477ac */ /* 0x000ea20008000a00 */
[----:B----4-:R-:W-:Y:S01]  /*93c0*/  MOV R5, UR9 ;  /* 0x0000000900057c02 */ /* 0x010fe20008000f00 */
[----:B------:R-:W-:Y:S01]  /*93d0*/  IMAD.U32 R4, RZ, RZ, UR8 ;  /* 0x00000008ff047e24 */ /* 0x000fe2000f8e00ff */
[----:B-----5:R-:W-:Y:S01]  /*93e0*/  MOV R7, UR7 ;  /* 0x0000000700077c02 */ /* 0x020fe20008000f00 */
[----:B------:R-:W-:Y:S01]  /*93f0*/  IMAD.U32 R6, RZ, RZ, UR6 ;  /* 0x00000006ff067e24 */ /* 0x000fe2000f8e00ff */
[----:B--2---:R-:W-:Y:S01]  /*9400*/  MOV R11, UR5 ;  /* 0x00000005000b7c02 */ /* 0x004fe20008000f00 */
[----:B------:R-:W-:Y:S02]  /*9410*/  IMAD.U32 R10, RZ, RZ, UR4 ;  /* 0x00000004ff0a7e24 */ /* 0x000fe4000f8e00ff */
[----:B------:R-:W-:Y:S07]  /*9420*/  LEPC R20, `(.L_x_132) ;  /* 0x000000001014794e */ /* 0x000fee0000000000 */
[----:B-1-3--:R-:W-:Y:S05]  /*9430*/  CALL.ABS.NOINC R2 ;  /* 0x0000000002007343 */ /* 0x00afea0003c00000 */
.L_x_132:
[----:B------:R-:W-:Y:S01]  /*9440*/  ISETP.NE.AND P6, PT, R167, RZ, PT ;  /* 0x000000ffa700720c */ /* 0x000fe20003fc5270 */
[----:B------:R-:W-:Y:S05]  /*9450*/  WARPSYNC.ALL ;  /* 0x0000000000007948 */ /* 0x000fea0003800000 */
[----:B------:R-:W-:Y:S01]  /*9460*/  R2UR UR4, R71 ;  /* 0x00000000470472ca */ /* 0x000fe200000e0000 */
[----:B------:R-:W-:Y:S01]  /*9470*/  BSSY.RECONVERGENT B0, `(.L_x_133) ;  /* 0x0000104000007945 */ /* 0x000fe20003800200 */
[----:B------:R-:W-:Y:S02]  /*9480*/  MOV R3, UR45 ;  /* 0x0000002d00037c02 */ /* 0x000fe40008000f00 */
[----:B------:R-:W-:Y:S02]  /*9490*/  MOV R74, UR47 ;  /* 0x0000002f004a7c02 */ /* 0x000fe40008000f00 */
[C---:B--2---:R-:W-:Y:S02]  /*94a0*/  SHF.L.U32 R72, R80.reuse, 0x10, RZ ;  /* 0x0000001050487819 */ /* 0x044fe400000006ff */
[----:B------:R-:W-:Y:S02]  /*94b0*/  @P6 LEA R3, R3, UR44, 0x3 ;  /* 0x0000002c03036c11 */ /* 0x000fe4000f8e18ff */
[----:B------:R-:W-:Y:S02]  /*94c0*/  LOP3.LUT R75, R80, 0xffff0000, RZ, 0xc0, !PT ;  /* 0xffff0000504b7812 */ /* 0x000fe400078ec0ff */
[----:B------:R-:W-:Y:S01]  /*94d0*/  @P6 IADD3 R3, PT, PT, R3, 0x40, RZ ;  /* 0x0000004003036810 */ /* 0x000fe20007ffe0ff */
[----:B------:R-:W2:Y:S01]  /*94e0*/  LDTM.x64 R4, tmem[UR4+0x80] ;  /* 0x00008004000479ee */ /* 0x000ea20008340000 */
[----:B------:R-:W-:Y:S02]  /*94f0*/  ISETP.NE.AND P0, PT, R166, RZ, PT ;  /* 0x000000ffa600720c */ /* 0x000fe40003f05270 */
[----:B------:R-:W-:Y:S01]  /*9500*/  @P6 PRMT R74, R74, 0x654, R3 ;  /* 0x000006544a4a6816 */ /* 0x000fe20000000003 */
[C---:B--2---:R-:W-:Y:S01]  /*9510*/  FMUL R0, R70.reuse, R4 ;  /* 0x0000000446007220 */ /* 0x044fe20000400000 */
[C---:B------:R-:W-:Y:S01]  /*9520*/  FMUL R3, R70.reuse, R6 ;  /* 0x0000000646037220 */ /* 0x040fe20000400000 */
        /* <DEDUP_REMOVED lines=38> */
[C---:B------:R-:W-:Y:S01]  /*9790*/  FFMA R0, R73.reuse, R72, R0 ;  /* 0x0000004849007223 */ /* 0x040fe20000000000 */
[----:B------:R-:W-:Y:S01]  /*97a0*/  FFMA R2, R73, R75, R2 ;  /* 0x0000004b49027223 */ /* 0x000fe20000000002 */
[C---:B------:R-:W-:Y:S01]  /*97b0*/  FMUL R45, R70.reuse, R49 ;  /* 0x00000031462d7220 */ /* 0x040fe20000400000 */
[C---:B------:R-:W-:Y:S01]  /*97c0*/  FMUL R58, R70.reuse, R62 ;  /* 0x0000003e463a7220 */ /* 0x040fe20000400000 */
[C---:B------:R-:W-:Y:S01]  /*97d0*/  FMUL R60, R70.reuse, R64 ;  /* 0x00000040463c7220 */ /* 0x040fe20000400000 */
[C---:B------:R-:W-:Y:S01]  /*97e0*/  SHF.L.U32 R64, R81.reuse, 0x10, RZ ;  /* 0x0000001051407819 */ /* 0x040fe200000006ff */
[----:B------:R-:W-:Y:S01]  /*97f0*/  FMUL R49, R70, R53 ;  /* 0x0000003546317220 */ /* 0x000fe20000400000 */
[----:B---3--:R-:W-:Y:S01]  /*9800*/  F2FP.BF16.F32.PACK_AB R92, R2, R0 ;  /* 0x00000000025c723e */ /* 0x008fe200000010ff */
[C---:B------:R-:W-:Y:S01]  /*9810*/  FMUL R62, R70.reuse, R66 ;  /* 0x00000042463e7220 */ /* 0x040fe20000400000 */
[----:B------:R-:W-:Y:S01]  /*9820*/  LOP3.LUT R66, R81, 0xffff0000, RZ, 0xc0, !PT ;  /* 0xffff000051427812 */ /* 0x000fe200078ec0ff */
[C---:B------:R-:W-:Y:S01]  /*9830*/  FMUL R53, R70.reuse, R57 ;  /* 0x0000003946357220 */ /* 0x040fe20000400000 */
[----:B------:R-:W-:Y:S01]  /*9840*/  LOP3.LUT R0, R83, 0xffff0000, RZ, 0xc0, !PT ;  /* 0xffff000053007812 */ /* 0x000fe200078ec0ff */
[----:B------:R-:W-:Y:S01]  /*9850*/  FMUL R7, R70, R7 ;  /* 0x0000000746077220 */ /* 0x000fe20000400000 */
[----:B-1----:R-:W-:Y:S01]  /*9860*/  LOP3.LUT R2, R88, 0xffff0000, RZ, 0xc0, !PT ;  /* 0xffff000058027812 */ /* 0x002fe200078ec0ff */
[C---:B------:R-:W-:Y:S01]  /*9870*/  FMUL R57, R70.reuse, R61 ;  /* 0x0000003d46397220 */ /* 0x040fe20000400000 */
[----:B------:R-:W-:Y:S01]  /*9880*/  FMUL R61, R70, R65 ;  /* 0x00000041463d7220 */ /* 0x000fe20000400000 */
[C---:B------:R-:W-:Y:S01]  /*9890*/  SHF.L.U32 R65, R82.reuse, 0x10, RZ ;  /* 0x0000001052417819 */ /* 0x040fe200000006ff */
[C---:B------:R-:W-:Y:S01]  /*98a0*/  FFMA R3, R73.reuse, R64, R3 ;  /* 0x0000004049037223 */ /* 0x040fe20000000003 */
[----:B------:R-:W-:Y:S01]  /*98b0*/  LOP3.LUT R64, R82, 0xffff0000, RZ, 0xc0, !PT ;  /* 0xffff000052407812 */ /* 0x000fe200078ec0ff */
[C---:B------:R-:W-:Y:S01]  /*98c0*/  FFMA R7, R73.reuse, R66, R7 ;  /* 0x0000004249077223 */ /* 0x040fe20000000007 */
[C---:B------:R-:W-:Y:S01]  /*98d0*/  FMUL R11, R70.reuse, R11 ;  /* 0x0000000b460b7220 */ /* 0x040fe20000400000 */
[----:B------:R-:W-:Y:S01]  /*98e0*/  FFMA R4, R73, R65, R4 ;  /* 0x0000004149047223 */ /* 0x000fe20000000004 */
[----:B------:R-:W-:Y:S01]  /*98f0*/  SHF.L.U32 R65, R83, 0x10, RZ ;  /* 0x0000001053417819 */ /* 0x000fe200000006ff */
[----:B------:R-:W-:Y:S01]  /*9900*/  FFMA R5, R73, R64, R5 ;  /* 0x0000004049057223 */ /* 0x000fe20000000005 */
[----:B------:R-:W-:Y:S01]  /*9910*/  F2FP.BF16.F32.PACK_AB R93, R7, R3 ;  /* 0x00000003075d723e */ /* 0x000fe200000010ff */
[----:B------:R-:W-:Y:S01]  /*9920*/  FMUL R15, R70, R15 ;  /* 0x0000000f460f7220 */ /* 0x000fe20000400000 */
[----:B------:R-:W-:Y:S01]  /*9930*/  SHF.L.U32 R3, R88, 0x10, RZ ;  /* 0x0000001058037819 */ /* 0x000fe200000006ff */
[----:B------:R-:W-:Y:S01]  /*9940*/  FFMA R6, R73, R65, R6 ;  /* 0x0000004149067223 */ /* 0x000fe20000000006 */
[----:B------:R-:W-:Y:S01]  /*9950*/  F2FP.BF16.F32.PACK_AB R94, R5, R4 ;  /* 0x00000004055e723e */ /* 0x000fe200000010ff */
[----:B------:R-:W-:Y:S01]  /*9960*/  FFMA R11, R73, R0, R11 ;  /* 0x00000000490b7223 */ /* 0x000fe2000000000b */
[----:B------:R-:W-:Y:S01]  /*9970*/  SHF.L.U32 R0, R89, 0x10, RZ ;  /* 0x0000001059007819 */ /* 0x000fe200000006ff */
[C---:B------:R-:W-:Y:S01]  /*9980*/  FFMA R8, R73.reuse, R3, R8 ;  /* 0x0000000349087223 */ /* 0x040fe20000000008 */
[C---:B------:R-:W-:Y:S01]  /*9990*/  SHF.L.U32 R3, R90.reuse, 0x10, RZ ;  /* 0x000000105a037819 */ /* 0x040fe200000006ff */
[----:B------:R-:W-:Y:S01]  /*99a0*/  FFMA R9, R73, R2, R9 ;  /* 0x0000000249097223 */ /* 0x000fe20000000009 */
[----:B------:R-:W-:Y:S01]  /*99b0*/  LOP3.LUT R2, R89, 0xffff0000, RZ, 0xc0, !PT ;  /* 0xffff000059027812 */ /* 0x000fe200078ec0ff */
[C---:B------:R-:W-:Y:S01]  /*99c0*/  FFMA R10, R73.reuse, R0, R10 ;  /* 0x00000000490a7223 */ /* 0x040fe2000000000a */
[----:B------:R-:W-:Y:S01]  /*99d0*/  LOP3.LUT R0, R90, 0xffff0000, RZ, 0xc0, !PT ;  /* 0xffff00005a007812 */ /* 0x000fe200078ec0ff */
[----:B------:R-:W-:Y:S01]  /*99e0*/  FMUL R19, R70, R19 ;  /* 0x0000001346137220 */ /* 0x000fe20000400000 */
[C---:B------:R-:W-:Y:S01]  /*99f0*/  SHF.L.U32 R5, R96.reuse, 0x10, RZ ;  /* 0x0000001060057819 */ /* 0x040fe200000006ff */
[----:B------:R-:W-:Y:S01]  /*9a00*/  FFMA R15, R73, R2, R15 ;  /* 0x00000002490f7223 */ /* 0x000fe2000000000f */
[----:B------:R-:W-:Y:S01]  /*9a10*/  LOP3.LUT R2, R91, 0xffff0000, RZ, 0xc0, !PT ;  /* 0xffff00005b027812 */ /* 0x000fe200078ec0ff */
[----:B------:R-:W-:Y:S01]  /*9a20*/  FFMA R12, R73, R3, R12 ;  /* 0x00000003490c7223 */ /* 0x000fe2000000000c */
[----:B------:R-:W-:Y:S01]  /*9a30*/  SHF.L.U32 R3, R91, 0x10, RZ ;  /* 0x000000105b037819 */ /* 0x000fe200000006ff */
[----:B------:R-:W-:Y:S01]  /*9a40*/  FFMA R13, R73, R0, R13 ;  /* 0x00000000490d7223 */ /* 0x000fe2000000000d */
[----:B------:R-:W-:Y:S01]  /*9a50*/  LOP3.LUT R0, R96, 0xffff0000, RZ, 0xc0, !PT ;  /* 0xffff000060007812 */ /* 0x000fe200078ec0ff */
[----:B------:R-:W-:Y:S01]  /*9a60*/  FMUL R23, R70, R23 ;  /* 0x0000001746177220 */ /* 0x000fe20000400000 */
[----:B------:R-:W-:Y:S01]  /*9a70*/  LOP3.LUT R4, R99, 0xffff0000, RZ, 0xc0, !PT ;  /* 0xffff000063047812 */ /* 0x000fe200078ec0ff */
[C---:B------:R-:W-:Y:S01]  /*9a80*/  FFMA R14, R73.reuse, R3, R14 ;  /* 0x00000003490e7223 */ /* 0x040fe2000000000e */
[C---:B------:R-:W-:Y:S01]  /*9a90*/  SHF.L.U32 R3, R98.reuse, 0x10, RZ ;  /* 0x0000001062037819 */ /* 0x040fe200000006ff */
[----:B------:R-:W-:Y:S01]  /*9aa0*/  FFMA R19, R73, R2, R19 ;  /* 0x0000000249137223 */ /* 0x000fe20000000013 */
[----:B------:R-:W-:Y:S01]  /*9ab0*/  SHF.L.U32 R2, R97, 0x10, RZ ;  /* 0x0000001061027819 */ /* 0x000fe200000006ff */
[----:B------:R-:W-:Y:S01]  /*9ac0*/  FFMA R16, R73, R5, R16 ;  /* 0x0000000549107223 */ /* 0x000fe20000000010 */
[----:B------:R-:W-:Y:S01]  /*9ad0*/  SHF.L.U32 R5, R99, 0x10, RZ ;  /* 0x0000001063057819 */ /* 0x000fe200000006ff */
[----:B------:R-:W-:Y:S01]  /*9ae0*/  FFMA R17, R73, R0, R17 ;  /* 0x0000000049117223 */ /* 0x000fe20000000011 */
[----:B------:R-:W-:Y:S01]  /*9af0*/  LOP3.LUT R0, R97, 0xffff0000, RZ, 0xc0, !PT ;  /* 0xffff000061007812 */ /* 0x000fe200078ec0ff */
[----:B------:R-:W-:Y:S01]  /*9b00*/  FFMA R18, R73, R2, R18 ;  /* 0x0000000249127223 */ /* 0x000fe20000000012 */
[----:B------:R-:W-:Y:S01]  /*9b10*/  LOP3.LUT R2, R98, 0xffff0000, RZ, 0xc0, !PT ;  /* 0xffff000062027812 */ /* 0x000fe200078ec0ff */
[----:B------:R-:W-:Y:S01]  /*9b20*/  FMUL R27, R70, R27 ;  /* 0x0000001b461b7220 */ /* 0x000fe20000400000 */
[----:B------:R-:W-:Y:S01]  /*9b30*/  F2FP.BF16.F32.PACK_AB R95, R11, R6 ;  /* 0x000000060b5f723e */ /* 0x000fe200000010ff */
[C---:B------:R-:W-:Y:S01]  /*9b40*/  FFMA R23, R73.reuse, R0, R23 ;  /* 0x0000000049177223 */ /* 0x040fe20000000017 */
[----:B------:R-:W-:Y:S01]  /*9b50*/  SHF.L.U32 R0, R104, 0x10, RZ ;  /* 0x0000001068007819 */ /* 0x000fe200000006ff */
[C---:B------:R-:W-:Y:S01]  /*9b60*/  FFMA R20, R73.reuse, R3, R20 ;  /* 0x0000000349147223 */ /* 0x040fe20000000014 */
[----:B------:R-:W-:Y:S01]  /*9b70*/  SHF.L.U32 R3, R106, 0x10, RZ ;  /* 0x000000106a037819 */ /* 0x000fe200000006ff */
        /* <DEDUP_REMOVED lines=8> */
[----:B------:R-:W-:Y:S01]  /*9c00*/  FFMA R25, R73, R2, R25 ;  /* 0x0000000249197223 */ /* 0x000fe20000000019 */
[----:B------:R-:W-:Y:S01]  /*9c10*/  LOP3.LUT R2, R106, 0xffff0000, RZ, 0xc0, !PT ;  /* 0xffff00006a027812 */ /* 0x000fe200078ec0ff */
[C---:B------:R-:W-:Y:S01]  /*9c20*/  FMUL R31, R70.reuse, R31 ;  /* 0x0000001f461f7220 */ /* 0x040fe20000400000 */
[----:B------:R-:W-:Y:S01]  /*9c30*/  F2FP.BF16.F32.PACK_AB R8, R9, R8 ;  /* 0x000000080908723e */ /* 0x000fe200000010ff */
[----:B------:R-:W-:Y:S01]  /*9c40*/  FFMA R26, R73, R0, R26 ;  /* 0x00000000491a7223 */ /* 0x000fe2000000001a */
[----:B------:R-:W-:Y:S01]  /*9c50*/  LOP3.LUT R0, R105, 0xffff0000, RZ, 0xc0, !PT ;  /* 0xffff000069007812 */ /* 0x000fe200078ec0ff */
[C---:B------:R-:W-:Y:S01]  /*9c60*/  FMUL R35, R70.reuse, R35 ;  /* 0x0000002346237220 */ /* 0x040fe20000400000 */
[----:B------:R-:W-:Y:S01]  /*9c70*/  F2FP.BF16.F32.PACK_AB R9, R15, R10 ;  /* 0x0000000a0f09723e */ /* 0x000fe200000010ff */
[----:B------:R-:W-:Y:S01]  /*9c80*/  FMUL R39, R70, R39 ;  /* 0x0000002746277220 */ /* 0x000fe20000400000 */
[----:B------:R-:W-:Y:S01]  /*9c90*/  F2FP.BF16.F32.PACK_AB R10, R13, R12 ;  /* 0x0000000c0d0a723e */ /* 0x000fe200000010ff */
[C---:B------:R-:W-:Y:S01]  /*9ca0*/  FFMA R31, R73.reuse, R0, R31 ;  /* 0x00000000491f7223 */ /* 0x040fe2000000001f */
[C---:B------:R-:W-:Y:S01]  /*9cb0*/  SHF.L.U32 R0, R112.reuse, 0x10, RZ ;  /* 0x0000001070007819 */ /* 0x040fe200000006ff */
[----:B------:R-:W-:Y:S01]  /*9cc0*/  FFMA R28, R73, R3, R28 ;  /* 0x00000003491c7223 */ /* 0x000fe2000000001c */
[----:B------:R-:W-:Y:S01]  /*9cd0*/  SHF.L.U32 R3, R113, 0x10, RZ ;  /* 0x0000001071037819 */ /* 0x000fe200000006ff */
        /* <DEDUP_REMOVED lines=8> */
[----:B------:R-:W-:Y:S01]  /*9d60*/  FFMA R33, R73, R2, R33 ;  /* 0x0000000249217223 */ /* 0x000fe20000000021 */
[----:B------:R-:W-:Y:S01]  /*9d70*/  LOP3.LUT R2, R115, 0xffff0000, RZ, 0xc0, !PT ;  /* 0xffff000073027812 */ /* 0x000fe200078ec0ff */
[C---:B------:R-:W-:Y:S01]  /*9d80*/  FFMA R34, R73.reuse, R3, R34 ;  /* 0x0000000349227223 */ /* 0x040fe20000000022 */
[C---:B------:R-:W-:Y:S01]  /*9d90*/  SHF.L.U32 R3, R114.reuse, 0x10, RZ ;  /* 0x0000001072037819 */ /* 0x040fe200000006ff */
[----:B------:R-:W-:Y:S01]  /*9da0*/  FFMA R39, R73, R0, R39 ;  /* 0x0000000049277223 */ /* 0x000fe20000000027 */
[----:B------:R-:W-:Y:S01]  /*9db0*/  LOP3.LUT R0, R114, 0xffff0000, RZ, 0xc0, !PT ;  /* 0xffff000072007812 */ /* 0x000fe200078ec0ff */
[----:B------:R-:W-:Y:S01]  /*9dc0*/  FMUL R43, R70, R43 ;  /* 0x0000002b462b7220 */ /* 0x000fe20000400000 */
[----:B------:R-:W-:Y:S01]  /*9dd0*/  F2FP.BF16.F32.PACK_AB R16, R17, R16 ;  /* 0x000000101110723e */ /* 0x000fe200000010ff */
[----:B------:R-:W-:Y:S01]  /*9de0*/  FFMA R36, R73, R3, R36 ;  /* 0x0000000349247223 */ /* 0x000fe20000000024 */
[----:B------:R-:W-:Y:S01]  /*9df0*/  SHF.L.U32 R3, R121, 0x10, RZ ;  /* 0x0000001079037819 */ /* 0x000fe200000006ff */
[C---:B------:R-:W-:Y:S01]  /*9e00*/  FFMA R37, R73.reuse, R0, R37 ;  /* 0x0000000049257223 */ /* 0x040fe20000000025 */
[C---:B------:R-:W-:Y:S01]  /*9e10*/  SHF.L.U32 R0, R120.reuse, 0x10, RZ ;  /* 0x0000001078007819 */ /* 0x040fe200000006ff */
[----:B------:R-:W-:Y:S01]  /*9e20*/  FFMA R38, R73, R5, R38 ;  /* 0x0000000549267223 */ /* 0x000fe20000000026 */
[----:B------:R-:W-:Y:S01]  /*9e30*/  F2FP.BF16.F32.PACK_AB R17, R23, R18 ;  /* 0x000000121711723e */ /* 0x000fe200000010ff */
[----:B------:R1:W-:Y:S01]  /*9e40*/  STS.128 [R170+UR44+0x8400], R92 ;  /* 0x0084005caa007988 */ /* 0x0003e20008000c2c */
[----:B------:R-:W-:Y:S01]  /*9e50*/  SHF.L.U32 R5, R123, 0x10, RZ ;  /* 0x000000107b057819 */ /* 0x000fe200000006ff */
[C---:B------:R-:W-:Y:S01]  /*9e60*/  FFMA R43, R73.reuse, R2, R43 ;  /* 0x00000002492b7223 */ /* 0x040fe2000000002b */
[----:B------:R-:W-:Y:S01]  /*9e70*/  LOP3.LUT R2, R120, 0xffff0000, RZ, 0xc0, !PT ;  /* 0xffff000078027812 */ /* 0x000fe200078ec0ff */
[----:B------:R-:W-:Y:S01]  /*9e80*/  FFMA R40, R73, R0, R40 ;  /* 0x0000000049287223 */ /* 0x000fe20000000028 */
[----:B------:R-:W-:Y:S01]  /*9e90*/  LOP3.LUT R0, R121, 0xffff0000, RZ, 0xc0, !PT ;  /* 0xffff000079007812 */ /* 0x000fe200078ec0ff */
[----:B------:R-:W-:Y:S01]  /*9ea0*/  FMUL R47, R70, R47 ;  /* 0x0000002f462f7220 */ /* 0x000fe20000400000 */
[----:B------:R-:W-:Y:S01]  /*9eb0*/  F2FP.BF16.F32.PACK_AB R18, R21, R20 ;  /* 0x000000141512723e */ /* 0x000fe200000010ff */
[C---:B------:R-:W-:Y:S01]  /*9ec0*/  FFMA R41, R73.reuse, R2, R41 ;  /* 0x0000000249297223 */ /* 0x040fe20000000029 */
[C---:B------:R-:W-:Y:S01]  /*9ed0*/  LOP3.LUT R2, R122.reuse, 0xffff0000, RZ, 0xc0, !PT ;  /* 0xffff00007a027812 */ /* 0x040fe200078ec0ff */
[----:B------:R-:W-:Y:S01]  /*9ee0*/  FFMA R42, R73, R3, R42 ;  /* 0x00000003492a7223 */ /* 0x000fe2000000002a */
[----:B------:R-:W-:Y:S01]  /*9ef0*/  SHF.L.U32 R3, R122, 0x10, RZ ;  /* 0x000000107a037819 */ /* 0x000fe200000006ff */
[----:B------:R1:W-:Y:S01]  /*9f00*/  STS.128 [R169+0x8400], R8 ;  /* 0x00840008a9007388 */ /* 0x0003e20000000c00 */
[----:B------:R-:W-:Y:S01]  /*9f10*/  F2FP.BF16.F32.PACK_AB R19, R27, R22 ;  /* 0x000000161b13723e */ /* 0x000fe200000010ff */
[----:B------:R-:W-:Y:S01]  /*9f20*/  FFMA R47, R73, R0, R47 ;  /* 0x00000000492f7223 */ /* 0x000fe2000000002f */
[----:B------:R-:W-:Y:S01]  /*9f30*/  LOP3.LUT R0, R123, 0xffff0000, RZ, 0xc0, !PT ;  /* 0xffff00007b007812 */ /* 0x000fe200078ec0ff */
[----:B------:R-:W-:Y:S01]  /*9f40*/  FMUL R51, R70, R51 ;  /* 0x0000003346337220 */ /* 0x000fe20000400000 */
[----:B------:R-:W-:Y:S01]  /*9f50*/  F2FP.BF16.F32.PACK_AB R24, R25, R24 ;  /* 0x000000181918723e */ /* 0x000fe200000010ff */
[C---:B------:R-:W-:Y:S01]  /*9f60*/  FFMA R44, R73.reuse, R3, R44 ;  /* 0x00000003492c7223 */ /* 0x040fe2000000002c */
[C---:B------:R-:W-:Y:S01]  /*9f70*/  SHF.L.U32 R3, R128.reuse, 0x10, RZ ;  /* 0x0000001080037819 */ /* 0x040fe200000006ff */
[----:B------:R-:W-:Y:S01]  /*9f80*/  FFMA R45, R73, R2, R45 ;  /* 0x00000002492d7223 */ /* 0x000fe2000000002d */
[----:B------:R-:W-:Y:S01]  /*9f90*/  F2FP.BF16.F32.PACK_AB R25, R31, R26 ;  /* 0x0000001a1f19723e */ /* 0x000fe200000010ff */
[----:B------:R-:W-:Y:S01]  /*9fa0*/  FFMA R46, R73, R5, R46 ;  /* 0x00000005492e7223 */ /* 0x000fe2000000002e */
[----:B------:R-:W-:Y:S01]  /*9fb0*/  SHF.L.U32 R5, R129, 0x10, RZ ;  /* 0x0000001081057819 */ /* 0x000fe200000006ff */
[----:B------:R1:W-:Y:S01]  /*9fc0*/  STS.128 [R168+0x8400], R16 ;  /* 0x00840010a8007388 */ /* 0x0003e20000000c00 */
[----:B------:R-:W-:Y:S01]  /*9fd0*/  F2FP.BF16.F32.PACK_AB R26, R29, R28 ;  /* 0x0000001c1d1a723e */ /* 0x000fe200000010ff */
[C---:B------:R-:W-:Y:S01]  /*9fe0*/  FFMA R51, R73.reuse, R0, R51 ;  /* 0x0000000049337223 */ /* 0x040fe20000000033 */
[----:B------:R-:W-:Y:S01]  /*9ff0*/  LOP3.LUT R0, R128, 0xffff0000, RZ, 0xc0, !PT ;  /* 0xffff000080007812 */ /* 0x000fe200078ec0ff */
[----:B------:R-:W-:Y:S01]  /*a000*/  FFMA R48, R73, R3, R48 ;  /* 0x0000000349307223 */ /* 0x000fe20000000030 */
[----:B------:R-:W-:Y:S01]  /*a010*/  F2FP.BF16.F32.PACK_AB R27, R35, R30 ;  /* 0x0000001e231b723e */ /* 0x000fe200000010ff */
[----:B------:R-:W-:Y:S01]  /*a020*/  FMUL R55, R70, R55 ;  /* 0x0000003746377220 */ /* 0x000fe20000400000 */
[----:B------:R-:W-:Y:S01]  /*a030*/  LOP3.LUT R2, R129, 0xffff0000, RZ, 0xc0, !PT ;  /* 0xffff000081027812 */ /* 0x000fe200078ec0ff */
[C---:B------:R-:W-:Y:S01]  /*a040*/  FFMA R49, R73.reuse, R0, R49 ;  /* 0x0000000049317223 */ /* 0x040fe20000000031 */
[C---:B------:R-:W-:Y:S01]  /*a050*/  SHF.L.U32 R0, R130.reuse, 0x10, RZ ;  /* 0x0000001082007819 */ /* 0x040fe200000006ff */
[----:B------:R-:W-:Y:S01]  /*a060*/  FFMA R50, R73, R5, R50 ;  /* 0x0000000549327223 */ /* 0x000fe20000000032 */
[----:B------:R-:W-:Y:S01]  /*a070*/  F2FP.BF16.F32.PACK_AB R32, R33, R32 ;  /* 0x000000202120723e */ /* 0x000fe200000010ff */
[----:B------:R1:W-:Y:S01]  /*a080*/  STS.128 [R160+0x8400], R24 ;  /* 0x00840018a0007388 */ /* 0x0003e20000000c00 */
[----:B------:R-:W-:Y:S01]  /*a090*/  F2FP.BF16.F32.PACK_AB R33, R39, R34 ;  /* 0x000000222721723e */ /* 0x000fe200000010ff */
[C---:B------:R-:W-:Y:S01]  /*a0a0*/  FFMA R55, R73.reuse, R2, R55 ;  /* 0x0000000249377223 */ /* 0x040fe20000000037 */
[----:B------:R-:W-:Y:S01]  /*a0b0*/  LOP3.LUT R2, R130, 0xffff0000, RZ, 0xc0, !PT ;  /* 0xffff000082027812 */ /* 0x000fe200078ec0ff */
[----:B------:R-:W-:Y:S01]  /*a0c0*/  FFMA R52, R73, R0, R52 ;  /* 0x0000000049347223 */ /* 0x000fe20000000034 */
[----:B------:R-:W-:Y:S01]  /*a0d0*/  SHF.L.U32 R3, R131, 0x10, RZ ;  /* 0x0000001083037819 */ /* 0x000fe200000006ff */
[C---:B------:R-:W-:Y:S01]  /*a0e0*/  FMUL R59, R70.reuse, R59 ;  /* 0x0000003b463b7220 */ /* 0x040fe20000400000 */
[----:B------:R-:W-:Y:S01]  /*a0f0*/  F2FP.BF16.F32.PACK_AB R34, R37, R36 ;  /* 0x000000242522723e */ /* 0x000fe200000010ff */
[----:B------:R-:W-:Y:S01]  /*a100*/  FFMA R53, R73, R2, R53 ;  /* 0x0000000249357223 */ /* 0x000fe20000000035 */
[----:B------:R-:W-:Y:S01]  /*a110*/  F2FP.BF16.F32.PACK_AB R35, R43, R38 ;  /* 0x000000262b23723e */ /* 0x000fe200000010ff */
[----:B------:R-:W-:Y:S01]  /*a120*/  FFMA R54, R73, R3, R54 ;  /* 0x0000000349367223 */ /* 0x000fe20000000036 */
[----:B------:R-:W-:Y:S01]  /*a130*/  LOP3.LUT R0, R131, 0xffff0000, RZ, 0xc0, !PT ;  /* 0xffff000083007812 */ /* 0x000fe200078ec0ff */
[----:B------:R-:W-:Y:S01]  /*a140*/  FMUL R63, R70, R63 ;  /* 0x0000003f463f7220 */ /* 0x000fe20000400000 */
[----:B------:R-:W-:Y:S01]  /*a150*/  F2FP.BF16.F32.PACK_AB R40, R41, R40 ;  /* 0x000000282928723e */ /* 0x000fe200000010ff */
[----:B------:R1:W-:Y:S01]  /*a160*/  STS.128 [R159+0x8400], R32 ;  /* 0x008400209f007388 */ /* 0x0003e20000000c00 */
[C---:B------:R-:W-:Y:S01]  /*a170*/  SHF.L.U32 R3, R136.reuse, 0x10, RZ ;  /* 0x0000001088037819 */ /* 0x040fe200000006ff */
[----:B------:R-:W-:Y:S01]  /*a180*/  FFMA R59, R73, R0, R59 ;  /* 0x00000000493b7223 */ /* 0x000fe2000000003b */
[----:B------:R-:W-:Y:S01]  /*a190*/  LOP3.LUT R2, R136, 0xffff0000, RZ, 0xc0, !PT ;  /* 0xffff000088027812 */ /* 0x000fe200078ec0ff */
[----:B------:R-:W-:Y:S01]  /*a1a0*/  FMUL R67, R70, R67 ;  /* 0x0000004346437220 */ /* 0x000fe20000400000 */
[----:B------:R-:W-:Y:S01]  /*a1b0*/  F2FP.BF16.F32.PACK_AB R41, R47, R42 ;  /* 0x0000002a2f29723e */ /* 0x000fe200000010ff */
[----:B------:R-:W-:Y:S01]  /*a1c0*/  FFMA R56, R73, R3, R56 ;  /* 0x0000000349387223 */ /* 0x000fe20000000038 */
[----:B------:R-:W-:Y:S01]  /*a1d0*/  SHF.L.U32 R5, R137, 0x10, RZ ;  /* 0x0000001089057819 */ /* 0x000fe200000006ff */
[----:B------:R-:W-:Y:S01]  /*a1e0*/  FFMA R57, R73, R2, R57 ;  /* 0x0000000249397223 */ /* 0x000fe20000000039 */
[----:B------:R-:W-:Y:S02]  /*a1f0*/  F2FP.BF16.F32.PACK_AB R42, R45, R44 ;  /* 0x0000002c2d2a723e */ /* 0x000fe400000010ff */
[----:B------:R-:W-:Y:S01]  /*a200*/  F2FP.BF16.F32.PACK_AB R43, R51, R46 ;  /* 0x0000002e332b723e */ /* 0x000fe200000010ff */
[----:B------:R-:W-:Y:S01]  /*a210*/  FFMA R58, R73, R5, R58 ;  /* 0x00000005493a7223 */ /* 0x000fe2000000003a */
[----:B------:R-:W-:Y:S02]  /*a220*/  LOP3.LUT R0, R137, 0xffff0000, RZ, 0xc0, !PT ;  /* 0xffff000089007812 */ /* 0x000fe400078ec0ff */
[C---:B------:R-:W-:Y:S01]  /*a230*/  SHF.L.U32 R3, R138.reuse, 0x10, RZ ;  /* 0x000000108a037819 */ /* 0x040fe200000006ff */
[----:B------:R1:W-:Y:S01]  /*a240*/  STS.128 [R158+0x8400], R40 ;  /* 0x008400289e007388 */ /* 0x0003e20000000c00 */
        /* <DEDUP_REMOVED lines=8> */
[----:B------:R-:W-:Y:S02]  /*a2d0*/  F2FP.BF16.F32.PACK_AB R49, R55, R50 ;  /* 0x000000323731723e */ /* 0x000fe400000010ff */
[----:B------:R-:W-:Y:S01]  /*a2e0*/  F2FP.BF16.F32.PACK_AB R50, R53, R52 ;  /* 0x000000343532723e */ /* 0x000fe200000010ff */
[----:B------:R-:W-:Y:S01]  /*a2f0*/  FFMA R67, R73, R4, R67 ;  /* 0x0000000449437223 */ /* 0x000fe20000000043 */
[----:B------:R-:W-:Y:S02]  /*a300*/  F2FP.BF16.F32.PACK_AB R51, R59, R54 ;  /* 0x000000363b33723e */ /* 0x000fe400000010ff */
[----:B------:R-:W-:Y:S02]  /*a310*/  F2FP.BF16.F32.PACK_AB R56, R57, R56 ;  /* 0x000000383938723e */ /* 0x000fe400000010ff */
        /* <DEDUP_REMOVED lines=12> */
[----:B--2---:R-:W2:Y:S02]  /*a3e0*/  FENCE.VIEW.ASYNC.S ;  /* 0x00000000000073c6 */ /* 0x004ea40000000000 */
[----:B--2---:R-:W-:Y:S06]  /*a3f0*/  BAR.SYNC.DEFER_BLOCKING 0x1, 0x80 ;  /* 0x0042000000007b1d */ /* 0x004fec0000010000 */
[----:B------:R-:W-:Y:S05]  /*a400*/  @P0 BRA `(.L_x_134) ;  /* 0x0000000000280947 */ /* 0x000fea0003800000 */
[----:B------:R-:W2:Y:S01]  /*a410*/  LDCU.64 UR6, c[0x0][0x348] ;  /* 0x00006900ff0677ac */ /* 0x000ea20008000a00 */
[----:B------:R-:W-:Y:S02]  /*a420*/  UIADD3 UR9, UPT, UPT, UR49, 0x80, URZ ;  /* 0x0000008031097890 */ /* 0x000fe4000fffe0ff */
[----:B------:R-:W-:Y:S01]  /*a430*/  UIADD3 UR8, UPT, UPT, UR44, 0x8400, URZ ;  /* 0x000084002c087890 */ /* 0x000fe2000fffe0ff */
[----:B------:R-:W-:Y:S01]  /*a440*/  UMOV UR10, UR50 ;  /* 0x00000032000a7c82 */ /* 0x000fe20008000000 */
[----:B------:R-:W-:Y:S01]  /*a450*/  UMOV UR11, UR36 ;  /* 0x00000024000b7c82 */ /* 0x000fe20008000000 */
[----:B--2---:R-:W-:Y:S04]  /*a460*/  UIADD3 UR4, UP0, UPT, UR6, 0x680, URZ ;  /* 0x0000068006047890 */ /* 0x004fe8000ff1e0ff */
[----:B------:R-:W-:Y:S09]  /*a470*/  UIADD3.X UR5, UPT, UPT, URZ, UR7, URZ, UP0, !UPT ;  /* 0x00000007ff057290 */ /* 0x000ff200087fe4ff */
[----:B------:R2:W-:Y:S01]  /*a480*/  UTMASTG.3D [UR8], [UR4] ;  /* 0x00000008040073b5 */ /* 0x0005e20008010000 */
[----:B------:R0:W-:Y:S01]  /*a490*/  UTMACMDFLUSH ;  /* 0x00000000000079b7 */ /* 0x0001e20000000000 */
[----:B--2---:R-:W-:Y:S04]  /*a4a0*/  DEPBAR.LE SB0, 0x1 ;  /* 0x000080400000791a */ /* 0x004fe80000000000 */
.L_x_134:
[----:B------:R-:W-:Y:S05]  /*a4b0*/  BSYNC.RECONVERGENT B0 ;  /* 0x0000000000007941 */ /* 0x000fea0003800200 */
.L_x_133:
[----:B------:R-:W-:Y:S01]  /*a4c0*/  BAR.SYNC.DEFER_BLOCKING 0x1, 0x80 ;  /* 0x0042000000007b1d */ /* 0x000fe20000010000 */
[----:B------:R-:W-:Y:S04]  /*a4d0*/  UIADD3 UR4, UPT, UPT, UR45, 0x1, URZ ;  /* 0x000000012d047890 */ /* 0x000fe8000fffe0ff */
[----:B------:R-:W-:Y:S04]  /*a4e0*/  UISETP.NE.AND UP0, UPT, UR4, 0x4, UPT ;  /* 0x000000040400788c */ /* 0x000fe8000bf05270 */
[----:B------:R-:W-:Y:S01]  /*a4f0*/  USEL UR46, UR4, URZ, UP0 ;  /* 0x000000ff042e7287 */ /* 0x000fe20008000000 */
[----:B------:R2:W-:Y:S01]  /*a500*/  @P6 SYNCS.ARRIVE.TRANS64.RED.A1T0 RZ, [R74+URZ], RZ ;  /* 0x000000ff4aff69a7 */ /* 0x0005e200081004ff */
[----:B------:R-:W-:Y:S01]  /*a510*/  BSSY B1, `(.L_x_135) ;  /* 0x000001f000017945 */ /* 0x000fe20003800000 */
[----:B------:R-:W3:Y:S02]  /*a520*/  @P6 SYNCS.PHASECHK.TRANS64.TRYWAIT P0, [R3+URZ+0x20], R0 ;  /* 0x00002000030065a7 */ /* 0x000ee400080011ff */
[----:B---3--:R-:W-:Y:S01]  /*a530*/  @P6 SEL R85, RZ, 0x1, !P0 ;  /* 0x00000001ff556807 */ /* 0x008fe20004000000 */
[----:B--2---:R-:W-:Y:S06]  /*a540*/  @!P6 BRA `(.L_x_136) ;  /* 0x00000000006ce947 */ /* 0x004fec0003800000 */
[----:B------:R-:W-:Y:S01]  /*a550*/  ISETP.NE.AND P1, PT, R87, RZ, PT ;  /* 0x000000ff5700720c */ /* 0x000fe20003f25270 */
[----:B------:R-:W-:Y:S01]  /*a560*/  BSSY B0, `(.L_x_137) ;  /* 0x000000b000007945 */ /* 0x000fe20003800000 */
[----:B------:R-:W-:Y:S11]  /*a570*/  ISETP.NE.AND P0, PT, R85, RZ, PT ;  /* 0x000000ff5500720c */ /* 0x000ff60003f05270 */
[----:B------:R-:W-:Y:S05]  /*a580*/  @P1 IMAD R79, R79, 0x4000, R170 ;  /* 0x000040004f4f1824 */ /* 0x000fea00078e02aa */
[----:B-1----:R-:W-:Y:S04]  /*a590*/  @P1 IADD3 R9, PT, PT, R79, UR44, RZ ;  /* 0x0000002c4f091c10 */ /* 0x002fe8000fffe0ff */
[----:B------:R-:W-:Y:S01]  /*a5a0*/  @P1 IADD3 R7, PT, PT, R84, R9, RZ ;  /* 0x0000000954071210 */ /* 0x000fe20007ffe0ff */
[--C-:B------:R-:W-:Y:S02]  /*a5b0*/  @P1 IMAD.IADD R5, R78, 0x1, R9.reuse ;  /* 0x000000014e051824 */ /* 0x100fe400078e0209 */
[----:B------:R-:W-:Y:S01]  /*a5c0*/  @P1 IMAD.IADD R2, R86, 0x1, R9 ;  /* 0x0000000156021824 */ /* 0x000fe200078e0209 */
[----:B------:R-:W-:Y:S06]  /*a5d0*/  @P0 BRA `(.L_x_138) ;  /* 0x00000000000c0947 */ /* 0x000fec0003800000 */
[----:B------:R-:W-:Y:S04]  /*a5e0*/  SHF.L.U32 R0, R163, 0x1f, RZ ;  /* 0x0000001fa3007819 */ /* 0x000fe800000006ff */
[----:B------:R-:W1:Y:S02]  /*a5f0*/  SYNCS.PHASECHK.TRANS64.TRYWAIT P0, [R3+URZ+0x20], R0 ;  /* 0x00002000030075a7 */ /* 0x000e6400080011ff */
[----:B-1----:R-:W-:Y:S05]  /*a600*/  @!P0 BRA `(.L_x_139) ;  /* 0x0000002000508947 */ /* 0x002fea0003800000 */
.L_x_138:
[----:B------:R-:W-:Y:S05]  /*a610*/  BSYNC B0 ;  /* 0x0000000000007941 */ /* 0x000fea0003800000 */
.L_x_137:
[----:B------:R-:W-:Y:S11]  /*a620*/  ISETP.NE.AND P0, PT, R87, RZ, PT ;  /* 0x000000ff5700720c */ /* 0x000ff60003f05270 */
[----:B------:R-:W-:Y:S02]  /*a630*/  @!UPT UIADD3 URZ, UPT, UPT, URZ, URZ, URZ ;  /* 0x000000fffffff290 */ /* 0x000fe4000fffe0ff */
[----:B------:R2:W3:Y:S01]  /*a640*/  @P0 LDS.128 R80, [R79+UR44+0x400] ;  /* 0x0004002c4f500984 */ /* 0x0004e20008000c00 */
[----:B-1----:R-:W-:Y:S01]  /*a650*/  @P0 IMAD.IADD R3, R84, 0x1, R5 ;  /* 0x0000000154030824 */ /* 0x002fe200078e0205 */
[C---:B------:R-:W-:Y:S01]  /*a660*/  @P0 IADD3 R4, PT, PT, R86.reuse, R5, RZ ;  /* 0x0000000556040210 */ /* 0x040fe20007ffe0ff */
[C---:B------:R-:W-:Y:S01]  /*a670*/  @P0 IMAD.IADD R0, R86.reuse, 0x1, R7 ;  /* 0x0000000156000824 */ /* 0x040fe200078e0207 */
[----:B------:R2:W4:Y:S02]  /*a680*/  @P0 LDS.128 R88, [R2+0x400] ;  /* 0x0004000002580984 */ /* 0x0005240000000c00 */
[----:B------:R-:W-:Y:S02]  /*a690*/  @P0 IADD3 R86, PT, PT, R86, R3, RZ ;  /* 0x0000000356560210 */ /* 0x000fe40007ffe0ff */
[----:B------:R2:W1:Y:S04]  /*a6a0*/  @P0 LDS.128 R96, [R7+0x400] ;  /* 0x0004000007600984 */ /* 0x0004680000000c00 */
[----:B------:R2:W1:Y:S04]  /*a6b0*/  @P0 LDS.128 R104, [R0+0x400] ;  /* 0x0004000000680984 */ /* 0x0004680000000c00 */
[----:B------:R2:W1:Y:S04]  /*a6c0*/  @P0 LDS.128 R112, [R5+0x400] ;  /* 0x0004000005700984 */ /* 0x0004680000000c00 */
[----:B------:R2:W1:Y:S04]  /*a6d0*/  @P0 LDS.128 R120, [R4+0x400] ;  /* 0x0004000004780984 */ /* 0x0004680000000c00 */
[----:B------:R2:W1:Y:S04]  /*a6e0*/  @P0 LDS.128 R128, [R3+0x400] ;  /* 0x0004000003800984 */ /* 0x0004680000000c00 */
[----:B------:R2:W1:Y:S02]  /*a6f0*/  @P0 LDS.128 R136, [R86+0x400] ;  /* 0x0004000056880984 */ /* 0x0004640000000c00 */
.L_x_136:
[----:B------:R-:W-:Y:S05]  /*a700*/  BSYNC B1 ;  /* 0x0000000000017941 */ /* 0x000fea0003800000 */
.L_x_135:
[----:B--2---:R-:W-:Y:S05]  /*a710*/  VIADD R0, R71, 0xc0 ;  /* 0x000000c047007836 */ /* 0x004fea0000000000 */
[----:B------:R-:W-:Y:S04]  /*a720*/  SHF.R.U32.HI R0, RZ, 0x15, R0 ;  /* 0x00000015ff007819 */ /* 0x000fe80000011600 */
[----:B------:R-:W-:Y:S11]  /*a730*/  LOP3.LUT P0, RZ, R0, 0x3, R151, 0x48, !PT ;  /* 0x0000000300ff7812 */ /* 0x000ff60007804897 */
[----:B------:R-:W-:Y:S02]  /*a740*/  @!UPT UIADD3 URZ, UPT, UPT, URZ, URZ, URZ ;  /* 0x000000fffffff290 */ /* 0x000fe4000fffe0ff */
[----:B------:R-:W-:Y:S05]  /*a750*/  @!P0 BRA `(.L_x_140) ;  /* 0x0000000000408947 */ /* 0x000fea0003800000 */
[----:B------:R-:W2:Y:S01]  /*a760*/  LDCU.64 UR8, c[0x4][0x70] ;  /* 0x01000e00ff0877ac */ /* 0x000ea20008000a00 */
[----:B------:R-:W-:Y:S01]  /*a770*/  MOV R3, 0x0 ;  /* 0x0000000000037802 */ /* 0x000fe20000000f00 */
[----:B------:R-:W-:Y:S02]  /*a780*/  HFMA2 R12, -RZ, RZ, 0, 5.9604644775390625e-08 ;  /* 0x00000001ff0c7431 */ /* 0x000fe400000001ff */
[----:B-1----:R-:W-:Y:S02]  /*a790*/  IMAD.MOV.U32 R8, RZ, RZ, 0x192 ;  /* 0x00000192ff087424 */ /* 0x002fe400078e00ff */
[----:B------:R-:W-:Y:S01]  /*a7a0*/  IMAD.MOV.U32 R13, RZ, RZ, RZ ;  /* 0x000000ffff0d7224 */ /* 0x000fe200078e00ff */
[----:B------:R-:W1:Y:S01]  /*a7b0*/  LDCU.64 UR6, c[0x4][0x78] ;  /* 0x01000f00ff0677ac */ /* 0x000e620008000a00 */
[----:B------:R-:W3:Y:S01]  /*a7c0*/  LDC.64 R2, c[0x4][R3] ;  /* 0x0100000003027b82 */ /* 0x000ee20000000a00 */
[----:B------:R-:W5:Y:S01]  /*a7d0*/  LDCU.64 UR4, c[0x4][0x10] ;  /* 0x01000200ff0477ac */ /* 0x000f620008000a00 */
[----:B--2---:R-:W-:Y:S01]  /*a7e0*/  MOV R5, UR9 ;  /* 0x0000000900057c02 */ /* 0x004fe20008000f00 */
[----:B------:R-:W-:Y:S01]  /*a7f0*/  IMAD.U32 R4, RZ, RZ, UR8 ;  /* 0x00000008ff047e24 */ /* 0x000fe2000f8e00ff */
[----:B-1----:R-:W-:Y:S01]  /*a800*/  MOV R7, UR7 ;  /* 0x0000000700077c02 */ /* 0x002fe20008000f00 */
[----:B------:R-:W-:Y:S01]  /*a810*/  IMAD.U32 R6, RZ, RZ, UR6 ;  /* 0x00000006ff067e24 */ /* 0x000fe2000f8e00ff */
[----:B-----5:R-:W-:Y:S01]  /*a820*/  MOV R11, UR5 ;  /* 0x00000005000b7c02 */ /* 0x020fe20008000f00 */
[----:B------:R-:W-:Y:S02]  /*a830*/  IMAD.U32 R10, RZ, RZ, UR4 ;  /* 0x00000004ff0a7e24 */ /* 0x000fe4000f8e00ff */
[----:B------:R-:W-:Y:S07]  /*a840*/  LEPC R20, `(.L_x_140) ;  /* 0x000000001014794e */ /* 0x000fee0000000000 */
[----:B---34-:R-:W-:Y:S05]  /*a850*/  CALL.ABS.NOINC R2 ;  /* 0x0000000002007343 */ /* 0x018fea0003c00000 */
.L_x_140:
[----:B------:R-:W-:Y:S01]  /*a860*/  ISETP.NE.AND P0, PT, R166, RZ, PT ;  /* 0x000000ffa600720c */ /* 0x000fe20003f05270 */
[----:B------:R-:W-:Y:S05]  /*a870*/  WARPSYNC.ALL ;  /* 0x0000000000007948 */ /* 0x000fea0003800000 */
[----:B------:R-:W-:Y:S01]  /*a880*/  R2UR UR4, R71 ;  /* 0x00000000470472ca */ /* 0x000fe200000e0000 */
[----:B------:R-:W-:Y:S01]  /*a890*/  BSSY.RECONVERGENT B0, `(.L_x_141) ;  /* 0x0000100000007945 */ /* 0x000fe20003800200 */
[C---:B---3--:R-:W-:Y:S02]  /*a8a0*/  SHF.L.U32 R72, R80.reuse, 0x10, RZ ;  /* 0x0000001050487819 */ /* 0x048fe400000006ff */
[----:B------:R-:W-:Y:S02]  /*a8b0*/  LOP3.LUT R74, R80, 0xffff0000, RZ, 0xc0, !PT ;  /* 0xffff0000504a7812 */ /* 0x000fe400078ec0ff */
[C---:B------:R-:W-:Y:S02]  /*a8c0*/  SHF.L.U32 R75, R81.reuse, 0x10, RZ ;  /* 0x00000010514b7819 */ /* 0x040fe400000006ff */
[----:B------:R-:W-:Y:S02]  /*a8d0*/  LOP3.LUT R76, R81, 0xffff0000, RZ, 0xc0, !PT ;  /* 0xffff0000514c7812 */ /* 0x000fe400078ec0ff */
[C---:B------:R-:W-:Y:S02]  /*a8e0*/  SHF.L.U32 R77, R82.reuse, 0x10, RZ ;  /* 0x00000010524d7819 */ /* 0x040fe400000006ff */
[----:B------:R-:W-:Y:S01]  /*a8f0*/  LOP3.LUT R78, R82, 0xffff0000, RZ, 0xc0, !PT ;  /* 0xffff0000524e7812 */ /* 0x000fe200078ec0ff */
[----:B-1----:R-:W1:Y:S01]  /*a900*/  LDTM.x64 R4, tmem[UR4+0xc0] ;  /* 0x0000c004000479ee */ /* 0x002e620008340000 */
[C---:B------:R-:W-:Y:S01]  /*a910*/  SHF.L.U32 R79, R83.reuse, 0x10, RZ ;  /* 0x00000010534f7819 */ /* 0x040fe200000006ff */
[----:B------:R-:W-:Y:S01]  /*a920*/  NOP ;  /* 0x0000000000007918 */ /* 0x000fe20000000000 */
[----:B------:R-:W-:Y:S02]  /*a930*/  LOP3.LUT R80, R83, 0xffff0000, RZ, 0xc0, !PT ;  /* 0xffff000053507812 */ /* 0x000fe400078ec0ff */
[C---:B----4-:R-:W-:Y:S02]  /*a940*/  SHF.L.U32 R81, R88.reuse, 0x10, RZ ;  /* 0x0000001058517819 */ /* 0x050fe400000006ff */
[----:B------:R-:W-:Y:S02]  /*a950*/  LOP3.LUT R83, R88, 0xffff0000, RZ, 0xc0, !PT ;  /* 0xffff000058537812 */ /* 0x000fe400078ec0ff */
[C---:B------:R-:W-:Y:S02]  /*a960*/  SHF.L.U32 R82, R89.reuse, 0x10, RZ ;  /* 0x0000001059527819 */ /* 0x040fe400000006ff */
[----:B------:R-:W-:Y:S02]  /*a970*/  LOP3.LUT R84, R89, 0xffff0000, RZ, 0xc0, !PT ;  /* 0xffff000059547812 */ /* 0x000fe400078ec0ff */
[C---:B------:R-:W-:Y:S02]  /*a980*/  SHF.L.U32 R85, R90.reuse, 0x10, RZ ;  /* 0x000000105a557819 */ /* 0x040fe400000006ff */
[----:B------:R-:W-:Y:S02]  /*a990*/  LOP3.LUT R86, R90, 0xffff0000, RZ, 0xc0, !PT ;  /* 0xffff00005a567812 */ /* 0x000fe400078ec0ff */
[----:B------:R-:W-:Y:S02]  /*a9a0*/  SHF.L.U32 R87, R91, 0x10, RZ ;  /* 0x000000105b577819 */ /* 0x000fe400000006ff */
[----:B------:R-:W-:Y:S02]  /*a9b0*/  IADD3 R171, PT, PT, R171, 0xa0, RZ ;  /* 0x000000a0abab7810 */ /* 0x000fe40007ffe0ff */
[----:B------:R-:W-:Y:S02]  /*a9c0*/  LOP3.LUT R88, R91, 0xffff0000, RZ, 0xc0, !PT ;  /* 0xffff00005b587812 */ /* 0x000fe400078ec0ff */
[----:B------:R-:W-:Y:S01]  /*a9d0*/  SHF.L.U32 R89, R96, 0x10, RZ ;  /* 0x0000001060597819 */ /* 0x000fe200000006ff */
[----:B-1----:R-:W-:Y:S01]  /*a9e0*/  FMUL R4, R70, R4 ;  /* 0x0000000446047220 */ /* 0x002fe20000400000 */
[----:B------:R-:W-:Y:S01]  /*a9f0*/  LOP3.LUT R90, R96, 0xffff0000, RZ, 0xc0, !PT ;  /* 0xffff0000605a7812 */ /* 0x000fe200078ec0ff */
[C---:B------:R-:W-:Y:S01]  /*aa00*/  FMUL R5, R70.reuse, R5 ;  /* 0x0000000546057220 */ /* 0x040fe20000400000 */
[----:B------:R-:W-:Y:S01]  /*aa10*/  SHF.L.U32 R91, R97, 0x10, RZ ;  /* 0x00000010615b7819 */ /* 0x000fe200000006ff */
[----:B------:R-:W-:Y:S01]  /*aa20*/  FFMA R4, R73, R72, R4 ;  /* 0x0000004849047223 */ /* 0x000fe20000000004 */
[----:B------:R-:W-:Y:S01]  /*aa30*/  LOP3.LUT R171, R171, 0xfefffff8, RZ, 0xc0, !PT ;  /* 0xfefffff8abab7812 */ /* 0x000fe200078ec0ff */
[----:B------:R-:W-:Y:S01]  /*aa40*/  FFMA R5, R73, R74, R5 ;  /* 0x0000004a49057223 */ /* 0x000fe20000000005 */
[----:B------:R-:W-:Y:S01]  /*aa50*/  LOP3.LUT R92, R97, 0xffff0000, RZ, 0xc0, !PT ;  /* 0xffff0000615c7812 */ /* 0x000fe200078ec0ff */
[----:B------:R-:W-:Y:S01]  /*aa60*/  FMUL R6, R70, R6 ;  /* 0x0000000646067220 */ /* 0x000fe20000400000 */
[C---:B------:R-:W-:Y:S01]  /*aa70*/  SHF.L.U32 R93, R98.reuse, 0x10, RZ ;  /* 0x00000010625d7819 */ /* 0x040fe200000006ff */
[----:B------:R1:W-:Y:S01]  /*aa80*/  SYNCS.ARRIVE.TRANS64.RED.A1T0 RZ, [R171+URZ], RZ ;  /* 0x000000ffabff79a7 */ /* 0x0003e200081004ff */
[----:B------:R-:W-:Y:S01]  /*aa90*/  F2FP.BF16.F32.PACK_AB R4, R5, R4 ;  /* 0x000000040504723e */ /* 0x000fe200000010ff */
[----:B------:R-:W-:Y:S01]  /*aaa0*/  FFMA R6, R73, R75, R6 ;  /* 0x0000004b49067223 */ /* 0x000fe20000000006 */
[----:B------:R-:W-:Y:S01]  /*aab0*/  LOP3.LUT R94, R98, 0xffff0000, RZ, 0xc0, !PT ;  /* 0xffff0000625e7812 */ /* 0x000fe200078ec0ff */
[C---:B------:R-:W-:Y:S01]  /*aac0*/  FMUL R7, R70.reuse, R7 ;  /* 0x0000000746077220 */ /* 0x040fe20000400000 */
[C---:B------:R-:W-:Y:S01]  /*aad0*/  SHF.L.U32 R95, R99.reuse, 0x10, RZ ;  /* 0x00000010635f7819 */ /* 0x040fe200000006ff */
[----:B------:R-:W-:Y:S01]  /*aae0*/  FMUL R8, R70, R8 ;  /* 0x0000000846087220 */ /* 0x000fe20000400000 */
[----:B------:R-:W-:Y:S01]  /*aaf0*/  LOP3.LUT R96, R99, 0xffff0000, RZ, 0xc0, !PT ;  /* 0xffff000063607812 */ /* 0x000fe200078ec0ff */
[C---:B------:R-:W-:Y:S01]  /*ab00*/  FFMA R7, R73.reuse, R76, R7 ;  /* 0x0000004c49077223 */ /* 0x040fe20000000007 */
[C---:B------:R-:W-:Y:S01]  /*ab10*/  SHF.L.U32 R97, R104.reuse, 0x10, RZ ;  /* 0x0000001068617819 */ /* 0x040fe200000006ff */
[----:B------:R-:W-:Y:S01]  /*ab20*/  FFMA R8, R73, R77, R8 ;  /* 0x0000004d49087223 */ /* 0x000fe20000000008 */
[----:B------:R-:W-:Y:S01]  /*ab30*/  LOP3.LUT R98, R104, 0xffff0000, RZ, 0xc0, !PT ;  /* 0xffff000068627812 */ /* 0x000fe200078ec0ff */
[C---:B------:R-:W-:Y:S01]  /*ab40*/  FMUL R9, R70.reuse, R9 ;  /* 0x0000000946097220 */ /* 0x040fe20000400000 */
[----:B------:R-:W-:Y:S01]  /*ab50*/  F2FP.BF16.F32.PACK_AB R5, R7, R6 ;  /* 0x000000060705723e */ /* 0x000fe200000010ff */
[----:B------:R-:W-:Y:S01]  /*ab60*/  FMUL R10, R70, R10 ;  /* 0x0000000a460a7220 */ /* 0x000fe20000400000 */
        /* <DEDUP_REMOVED lines=8> */
[----:B------:R-:W-:Y:S01]  /*abf0*/  LOP3.LUT R102, R106, 0xffff0000, RZ, 0xc0, !PT ;  /* 0xffff00006a667812 */ /* 0x000fe200078ec0ff */
[----:B------:R-:W-:Y:S01]  /*ac00*/  FFMA R11, R73, R80, R11 ;  /* 0x00000050490b7223 */ /* 0x000fe2000000000b */
[----:B------:R-:W-:Y:S01]  /*ac10*/  SHF.L.U32 R103, R107, 0x10, RZ ;  /* 0x000000106b677819 */ /* 0x000fe200000006ff */
[----:B------:R-:W-:Y:S01]  /*ac20*/  FFMA R0, R73, R81, R0 ;  /* 0x0000005149007223 */ /* 0x000fe20000000000 */
[----:B------:R-:W-:Y:S01]  /*ac30*/  LOP3.LUT R104, R107, 0xffff0000, RZ, 0xc0, !PT ;  /* 0xffff00006b687812 */ /* 0x000fe200078ec0ff */
[C---:B------:R-:W-:Y:S01]  /*ac40*/  FMUL R2, R70.reuse, R13 ;  /* 0x0000000d46027220 */ /* 0x040fe20000400000 */
[----:B------:R-:W-:Y:S01]  /*ac50*/  F2FP.BF16.F32.PACK_AB R7, R11, R10 ;  /* 0x0000000a0b07723e */ /* 0x000fe200000010ff */
[----:B------:R-:W-:Y:S01]  /*ac60*/  FMUL R3, R70, R14 ;  /* 0x0000000e46037220 */ /* 0x000fe20000400000 */
[----:B------:R-:W-:Y:S01]  /*ac70*/  SHF.L.U32 R105, R112, 0x10, RZ ;  /* 0x0000001070697819 */ /* 0x000fe200000006ff */
[----:B------:R-:W-:Y:S01]  /*ac80*/  FMUL R15, R70, R15 ;  /* 0x0000000f460f7220 */ /* 0x000fe20000400000 */
[----:B------:R-:W-:Y:S01]  /*ac90*/  LOP3.LUT R106, R112, 0xffff0000, RZ, 0xc0, !PT ;  /* 0xffff0000706a7812 */ /* 0x000fe200078ec0ff */
[C---:B------:R-:W-:Y:S01]  /*aca0*/  FMUL R12, R70.reuse, R16 ;  /* 0x00000010460c7220 */ /* 0x040fe20000400000 */
[----:B------:R-:W-:Y:S01]  /*acb0*/  SHF.L.U32 R107, R113, 0x10, RZ ;  /* 0x00000010716b7819 */ /* 0x000fe200000006ff */
[----:B------:R-:W-:Y:S01]  /*acc0*/  FFMA R2, R73, R83, R2 ;  /* 0x0000005349027223 */ /* 0x000fe20000000002 */
[----:B------:R-:W-:Y:S01]  /*acd0*/  LOP3.LUT R108, R113, 0xffff0000, RZ, 0xc0, !PT ;  /* 0xffff0000716c7812 */ /* 0x000fe200078ec0ff */
[----:B------:R-:W-:Y:S01]  /*ace0*/  FMUL R13, R70, R17 ;  /* 0x00000011460d7220 */ /* 0x000fe20000400000 */
[----:B------:R-:W-:Y:S01]  /*acf0*/  SHF.L.U32 R109, R114, 0x10, RZ ;  /* 0x00000010726d7819 */ /* 0x000fe200000006ff */
[C---:B------:R-:W-:Y:S01]  /*ad00*/  FFMA R3, R73.reuse, R82, R3 ;  /* 0x0000005249037223 */ /* 0x040fe20000000003 */
[----:B------:R-:W-:Y:S01]  /*ad10*/  F2FP.BF16.F32.PACK_AB R8, R2, R0 ;  /* 0x000000000208723e */ /* 0x000fe200000010ff */
[----:B------:R-:W-:Y:S01]  /*ad20*/  FMUL R14, R70, R18 ;  /* 0x00000012460e7220 */ /* 0x000fe20000400000 */
[----:B------:R-:W-:Y:S01]  /*ad30*/  LOP3.LUT R110, R114, 0xffff0000, RZ, 0xc0, !PT ;  /* 0xffff0000726e7812 */ /* 0x000fe200078ec0ff */
[----:B------:R-:W-:Y:S01]  /*ad40*/  FFMA R15, R73, R84, R15 ;  /* 0x00000054490f7223 */ /* 0x000fe2000000000f */
[C---:B------:R-:W-:Y:S01]  /*ad50*/  SHF.L.U32 R111, R115.reuse, 0x10, RZ ;  /* 0x00000010736f7819 */ /* 0x040fe200000006ff */
[C---:B------:R-:W-:Y:S01]  /*ad60*/  FMUL R19, R70.reuse, R19 ;  /* 0x0000001346137220 */ /* 0x040fe20000400000 */
[----:B------:R-:W-:Y:S01]  /*ad70*/  LOP3.LUT R112, R115, 0xffff0000, RZ, 0xc0, !PT ;  /* 0xffff000073707812 */ /* 0x000fe200078ec0ff */
[----:B------:R-:W-:Y:S01]  /*ad80*/  FFMA R12, R73, R85, R12 ;  /* 0x00000055490c7223 */ /* 0x000fe2000000000c */
[----:B------:R-:W-:Y:S01]  /*ad90*/  F2FP.BF16.F32.PACK_AB R9, R15, R3 ;  /* 0x000000030f09723e */ /* 0x000fe200000010ff */
[----:B------:R-:W-:Y:S01]  /*ada0*/  FMUL R16, R70, R20 ;  /* 0x0000001446107220 */ /* 0x000fe20000400000 */
[C---:B------:R-:W-:Y:S01]  /*adb0*/  SHF.L.U32 R113, R120.reuse, 0x10, RZ ;  /* 0x0000001078717819 */ /* 0x040fe200000006ff */
[----:B------:R1:W-:Y:S01]  /*adc0*/  STS.128 [R170+UR44+0xc400], R4 ;  /* 0x00c40004aa007988 */ /* 0x0003e20008000c2c */
[C---:B------:R-:W-:Y:S01]  /*add0*/  FFMA R13, R73.reuse, R86, R13 ;  /* 0x00000056490d7223 */ /* 0x040fe2000000000d */
[----:B------:R-:W-:Y:S01]  /*ade0*/  LOP3.LUT R114, R120, 0xffff0000, RZ, 0xc0, !PT ;  /* 0xffff000078727812 */ /* 0x000fe200078ec0ff */
[C---:B------:R-:W-:Y:S01]  /*adf0*/  FFMA R14, R73.reuse, R87, R14 ;  /* 0x00000057490e7223 */ /* 0x040fe2000000000e */
[----:B------:R-:W-:Y:S01]  /*ae00*/  FFMA R19, R73, R88, R19 ;  /* 0x0000005849137223 */ /* 0x000fe20000000013 */
[----:B------:R-:W-:Y:S01]  /*ae10*/  SHF.L.U32 R115, R121, 0x10, RZ ;  /* 0x0000001079737819 */ /* 0x000fe200000006ff */
[----:B------:R-:W-:Y:S01]  /*ae20*/  FFMA R16, R73, R89, R16 ;  /* 0x0000005949107223 */ /* 0x000fe20000000010 */
[----:B------:R-:W-:Y:S01]  /*ae30*/  F2FP.BF16.F32.PACK_AB R10, R13, R12 ;  /* 0x0000000c0d0a723e */ /* 0x000fe200000010ff */
[C---:B------:R-:W-:Y:S01]  /*ae40*/  FMUL R17, R70.reuse, R21 ;  /* 0x0000001546117220 */ /* 0x040fe20000400000 */
[----:B------:R-:W-:Y:S01]  /*ae50*/  F2FP.BF16.F32.PACK_AB R11, R19, R14 ;  /* 0x0000000e130b723e */ /* 0x000fe200000010ff */
[C---:B------:R-:W-:Y:S01]  /*ae60*/  FMUL R18, R70.reuse, R22 ;  /* 0x0000001646127220 */ /* 0x040fe20000400000 */
[C---:B------:R-:W-:Y:S01]  /*ae70*/  FMUL R23, R70.reuse, R23 ;  /* 0x0000001746177220 */ /* 0x040fe20000400000 */
[----:B------:R-:W-:Y:S01]  /*ae80*/  FFMA R17, R73, R90, R17 ;  /* 0x0000005a49117223 */ /* 0x000fe20000000011 */
[C---:B------:R-:W-:Y:S01]  /*ae90*/  FMUL R20, R70.reuse, R24 ;  /* 0x0000001846147220 */ /* 0x040fe20000400000 */
[----:B------:R-:W-:Y:S01]  /*aea0*/  LOP3.LUT R116, R121, 0xffff0000, RZ, 0xc0, !PT ;  /* 0xffff000079747812 */ /* 0x000fe200078ec0ff */
[----:B------:R1:W-:Y:S01]  /*aeb0*/  STS.128 [R169+0xc400], R8 ;  /* 0x00c40008a9007388 */ /* 0x0003e20000000c00 */
[----:B------:R-:W-:Y:S01]  /*aec0*/  FFMA R18, R73, R91, R18 ;  /* 0x0000005b49127223 */ /* 0x000fe20000000012 */
[----:B------:R-:W-:Y:S01]  /*aed0*/  F2FP.BF16.F32.PACK_AB R16, R17, R16 ;  /* 0x000000101110723e */ /* 0x000fe200000010ff */
[C---:B------:R-:W-:Y:S01]  /*aee0*/  FFMA R23, R73.reuse, R92, R23 ;  /* 0x0000005c49177223 */ /* 0x040fe20000000017 */
[----:B------:R-:W-:Y:S01]  /*aef0*/  FFMA R20, R73, R93, R20 ;  /* 0x0000005d49147223 */ /* 0x000fe20000000014 */
[----:B------:R-:W-:Y:S01]  /*af00*/  FMUL R21, R70, R25 ;  /* 0x0000001946157220 */ /* 0x000fe20000400000 */
[----:B------:R-:W-:Y:S01]  /*af10*/  SHF.L.U32 R117, R122, 0x10, RZ ;  /* 0x000000107a757819 */ /* 0x000fe200000006ff */
[C---:B------:R-:W-:Y:S01]  /*af20*/  FMUL R22, R70.reuse, R26 ;  /* 0x0000001a46167220 */ /* 0x040fe20000400000 */
[----:B------:R-:W-:Y:S01]  /*af30*/  F2FP.BF16.F32.PACK_AB R17, R23, R18 ;  /* 0x000000121711723e */ /* 0x000fe200000010ff */
[C---:B------:R-:W-:Y:S01]  /*af40*/  FFMA R21, R73.reuse, R94, R21 ;  /* 0x0000005e49157223 */ /* 0x040fe20000000015 */
[----:B------:R-:W-:Y:S01]  /*af50*/  FMUL R27, R70, R27 ;  /* 0x0000001b461b7220 */ /* 0x000fe20000400000 */
[----:B------:R-:W-:Y:S01]  /*af60*/  FFMA R22, R73, R95, R22 ;  /* 0x0000005f49167223 */ /* 0x000fe20000000016 */
[----:B------:R-:W-:Y:S01]  /*af70*/  LOP3.LUT R118, R122, 0xffff0000, RZ, 0xc0, !PT ;  /* 0xffff00007a767812 */ /* 0x000fe200078ec0ff */
[C---:B------:R-:W-:Y:S01]  /*af80*/  FMUL R24, R70.reuse, R28 ;  /* 0x0000001c46187220 */ /* 0x040fe20000400000 */
[----:B------:R-:W-:Y:S01]  /*af90*/  F2FP.BF16.F32.PACK_AB R18, R21, R20 ;  /* 0x000000141512723e */ /* 0x000fe200000010ff */
[C---:B------:R-:W-:Y:S01]  /*afa0*/  FFMA R27, R73.reuse, R96, R27 ;  /* 0x00000060491b7223 */ /* 0x040fe2000000001b */
[C---:B------:R-:W-:Y:S01]  /*afb0*/  FMUL R25, R70.reuse, R29 ;  /* 0x0000001d46197220 */ /* 0x040fe20000400000 */
[----:B------:R-:W-:Y:S01]  /*afc0*/  FFMA R24, R73, R97, R24 ;  /* 0x0000006149187223 */ /* 0x000fe20000000018 */
[----:B------:R-:W-:Y:S01]  /*afd0*/  SHF.L.U32 R119, R123, 0x10, RZ ;  /* 0x000000107b777819 */ /* 0x000fe200000006ff */
[C---:B------:R-:W-:Y:S01]  /*afe0*/  FMUL R26, R70.reuse, R30 ;  /* 0x0000001e461a7220 */ /* 0x040fe20000400000 */
[----:B------:R-:W-:Y:S01]  /*aff0*/  F2FP.BF16.F32.PACK_AB R19, R27, R22 ;  /* 0x000000161b13723e */ /* 0x000fe200000010ff */
[C---:B------:R-:W-:Y:S01]  /*b000*/  FFMA R25, R73.reuse, R98, R25 ;  /* 0x0000006249197223 */ /* 0x040fe20000000019 */
[C---:B------:R-:W-:Y:S01]  /*b010*/  FMUL R31, R70.reuse, R31 ;  /* 0x0000001f461f7220 */ /* 0x040fe20000400000 */
[----:B------:R-:W-:Y:S01]  /*b020*/  FFMA R26, R73, R99, R26 ;  /* 0x00000063491a7223 */ /* 0x000fe2000000001a */
[----:B------:R-:W-:Y:S01]  /*b030*/  LOP3.LUT R120, R123, 0xffff0000, RZ, 0xc0, !PT ;  /* 0xffff00007b787812 */ /* 0x000fe200078ec0ff */
[----:B------:R1:W-:Y:S01]  /*b040*/  STS.128 [R168+0xc400], R16 ;  /* 0x00c40010a8007388 */ /* 0x0003e20000000c00 */
[----:B------:R-:W-:Y:S01]  /*b050*/  F2FP.BF16.F32.PACK_AB R24, R25, R24 ;  /* 0x000000181918723e */ /* 0x000fe200000010ff */
[C---:B------:R-:W-:Y:S01]  /*b060*/  FFMA R31, R73.reuse, R100, R31 ;  /* 0x00000064491f7223 */ /* 0x040fe2000000001f */
[C---:B------:R-:W-:Y:S01]  /*b070*/  FMUL R28, R70.reuse, R32 ;  /* 0x00000020461c7220 */ /* 0x040fe20000400000 */
[C---:B------:R-:W-:Y:S01]  /*b080*/  FMUL R29, R70.reuse, R33 ;  /* 0x00000021461d7220 */ /* 0x040fe20000400000 */
[----:B------:R-:W-:Y:S01]  /*b090*/  FMUL R30, R70, R34 ;  /* 0x00000022461e7220 */ /* 0x000fe20000400000 */
[----:B------:R-:W-:Y:S01]  /*b0a0*/  SHF.L.U32 R121, R128, 0x10, RZ ;  /* 0x0000001080797819 */ /* 0x000fe200000006ff */
[----:B------:R-:W-:Y:S01]  /*b0b0*/  FFMA R28, R73, R101, R28 ;  /* 0x00000065491c7223 */ /* 0x000fe2000000001c */
[----:B------:R-:W-:Y:S01]  /*b0c0*/  F2FP.BF16.F32.PACK_AB R25, R31, R26 ;  /* 0x0000001a1f19723e */ /* 0x000fe200000010ff */
[C---:B------:R-:W-:Y:S01]  /*b0d0*/  FFMA R29, R73.reuse, R102, R29 ;  /* 0x00000066491d7223 */ /* 0x040fe2000000001d */
[----:B------:R-:W-:Y:S01]  /*b0e0*/  FFMA R30, R73, R103, R30 ;  /* 0x00000067491e7223 */ /* 0x000fe2000000001e */
[----:B------:R-:W-:Y:S01]  /*b0f0*/  FMUL R35, R70, R35 ;  /* 0x0000002346237220 */ /* 0x000fe20000400000 */
        /* <DEDUP_REMOVED lines=34> */
[----:B------:R-:W-:Y:S01]  /*b320*/  FFMA R41, R73, R114, R41 ;  /* 0x0000007249297223 */ /* 0x000fe20000000029 */
[C---:B------:R-:W-:Y:S01]  /*b330*/  FMUL R47, R70.reuse, R47 ;  /* 0x0000002f462f7220 */ /* 0x040fe20000400000 */
[C---:B------:R-:W-:Y:S01]  /*b340*/  FMUL R44, R70.reuse, R48 ;  /* 0x00000030462c7220 */ /* 0x040fe20000400000 */
[----:B------:R-:W-:Y:S01]  /*b350*/  FMUL R45, R70, R49 ;  /* 0x00000031462d7220 */ /* 0x000fe20000400000 */
[----:B------:R1:W-:Y:S01]  /*b360*/  STS.128 [R159+0xc400], R32 ;  /* 0x00c400209f007388 */ /* 0x0003e20000000c00 */
[----:B------:R-:W-:Y:S01]  /*b370*/  LOP3.LUT R128, R131, 0xffff0000, RZ, 0xc0, !PT ;  /* 0xffff000083807812 */ /* 0x000fe200078ec0ff */
[----:B------:R-:W-:Y:S01]  /*b380*/  FFMA R42, R73, R115, R42 ;  /* 0x00000073492a7223 */ /* 0x000fe2000000002a */
[----:B------:R-:W-:Y:S01]  /*b390*/  F2FP.BF16.F32.PACK_AB R40, R41, R40 ;  /* 0x000000282928723e */ /* 0x000fe200000010ff */
[C---:B------:R-:W-:Y:S01]  /*b3a0*/  FFMA R47, R73.reuse, R116, R47 ;  /* 0x00000074492f7223 */ /* 0x040fe2000000002f */
[C---:B------:R-:W-:Y:S01]  /*b3b0*/  FFMA R44, R73.reuse, R117, R44 ;  /* 0x00000075492c7223 */ /* 0x040fe2000000002c */
[----:B------:R-:W-:Y:S01]  /*b3c0*/  SHF.L.U32 R129, R136, 0x10, RZ ;  /* 0x0000001088817819 */ /* 0x000fe200000006ff */
[C---:B------:R-:W-:Y:S01]  /*b3d0*/  FFMA R45, R73.reuse, R118, R45 ;  /* 0x00000076492d7223 */ /* 0x040fe2000000002d */
[C---:B------:R-:W-:Y:S01]  /*b3e0*/  FMUL R46, R70.reuse, R50 ;  /* 0x00000032462e7220 */ /* 0x040fe20000400000 */
[C---:B------:R-:W-:Y:S01]  /*b3f0*/  FMUL R51, R70.reuse, R51 ;  /* 0x0000003346337220 */ /* 0x040fe20000400000 */
[C---:B------:R-:W-:Y:S01]  /*b400*/  FMUL R48, R70.reuse, R52 ;  /* 0x0000003446307220 */ /* 0x040fe20000400000 */
[C---:B------:R-:W-:Y:S01]  /*b410*/  FMUL R49, R70.reuse, R53 ;  /* 0x0000003546317220 */ /* 0x040fe20000400000 */
[C---:B------:R-:W-:Y:S01]  /*b420*/  FFMA R46, R73.reuse, R119, R46 ;  /* 0x00000077492e7223 */ /* 0x040fe2000000002e */
[C---:B------:R-:W-:Y:S01]  /*b430*/  FMUL R50, R70.reuse, R54 ;  /* 0x0000003646327220 */ /* 0x040fe20000400000 */
[C---:B------:R-:W-:Y:S01]  /*b440*/  FFMA R51, R73.reuse, R120, R51 ;  /* 0x0000007849337223 */ /* 0x040fe20000000033 */
[C---:B------:R-:W-:Y:S01]  /*b450*/  FMUL R55, R70.reuse, R55 ;  /* 0x0000003746377220 */ /* 0x040fe20000400000 */
[C---:B------:R-:W-:Y:S01]  /*b460*/  FFMA R48, R73.reuse, R121, R48 ;  /* 0x0000007949307223 */ /* 0x040fe20000000030 */
[C---:B------:R-:W-:Y:S01]  /*b470*/  FMUL R52, R70.reuse, R56 ;  /* 0x0000003846347220 */ /* 0x040fe20000400000 */
[C---:B------:R-:W-:Y:S01]  /*b480*/  FFMA R49, R73.reuse, R122, R49 ;  /* 0x0000007a49317223 */ /* 0x040fe20000000031 */
[C---:B------:R-:W-:Y:S01]  /*b490*/  FMUL R53, R70.reuse, R57 ;  /* 0x0000003946357220 */ /* 0x040fe20000400000 */
[----:B------:R-:W-:Y:S01]  /*b4a0*/  FFMA R50, R73, R123, R50 ;  /* 0x0000007b49327223 */ /* 0x000fe20000000032 */
[C---:B------:R-:W-:Y:S01]  /*b4b0*/  FMUL R54, R70.reuse, R58 ;  /* 0x0000003a46367220 */ /* 0x040fe20000400000 */
[----:B------:R-:W-:Y:S01]  /*b4c0*/  F2FP.BF16.F32.PACK_AB R41, R47, R42 ;  /* 0x0000002a2f29723e */ /* 0x000fe200000010ff */
[----:B------:R-:W-:Y:S01]  /*b4d0*/  FFMA R55, R73, R124, R55 ;  /* 0x0000007c49377223 */ /* 0x000fe20000000037 */
[C---:B------:R-:W-:Y:S01]  /*b4e0*/  FMUL R59, R70.reuse, R59 ;  /* 0x0000003b463b7220 */ /* 0x040fe20000400000 */
[----:B------:R-:W-:Y:S01]  /*b4f0*/  F2FP.BF16.F32.PACK_AB R42, R45, R44 ;  /* 0x0000002c2d2a723e */ /* 0x000fe200000010ff */
[----:B------:R-:W-:Y:S01]  /*b500*/  FFMA R52, R73, R125, R52 ;  /* 0x0000007d49347223 */ /* 0x000fe20000000034 */
[----:B------:R-:W-:Y:S01]  /*b510*/  F2FP.BF16.F32.PACK_AB R43, R51, R46 ;  /* 0x0000002e332b723e */ /* 0x000fe200000010ff */
[----:B------:R-:W-:Y:S01]  /*b520*/  FMUL R56, R70, R60 ;  /* 0x0000003c46387220 */ /* 0x000fe20000400000 */
[----:B------:R-:W-:Y:S01]  /*b530*/  LOP3.LUT R130, R136, 0xffff0000, RZ, 0xc0, !PT ;  /* 0xffff000088827812 */ /* 0x000fe200078ec0ff */
[----:B------:R-:W-:Y:S01]  /*b540*/  FFMA R53, R73, R126, R53 ;  /* 0x0000007e49357223 */ /* 0x000fe20000000035 */
[----:B------:R-:W-:Y:S01]  /*b550*/  SHF.L.U32 R131, R137, 0x10, RZ ;  /* 0x0000001089837819 */ /* 0x000fe200000006ff */
[----:B------:R1:W-:Y:S01]  /*b560*/  STS.128 [R158+0xc400], R40 ;  /* 0x00c400289e007388 */ /* 0x0003e20000000c00 */
[C---:B------:R-:W-:Y:S01]  /*b570*/  FMUL R57, R70.reuse, R61 ;  /* 0x0000003d46397220 */ /* 0x040fe20000400000 */
[----:B------:R-:W-:Y:S01]  /*b580*/  FFMA R54, R73, R127, R54 ;  /* 0x0000007f49367223 */ /* 0x000fe20000000036 */
[----:B------:R-:W-:Y:S01]  /*b590*/  LOP3.LUT R132, R137, 0xffff0000, RZ, 0xc0, !PT ;  /* 0xffff000089847812 */ /* 0x000fe200078ec0ff */
[----:B------:R-:W-:Y:S01]  /*b5a0*/  FMUL R58, R70, R62 ;  /* 0x0000003e463a7220 */ /* 0x000fe20000400000 */
[C---:B------:R-:W-:Y:S01]  /*b5b0*/  FFMA R59, R73.reuse, R128, R59 ;  /* 0x00000080493b7223 */ /* 0x040fe2000000003b */
[----:B------:R-:W-:Y:S01]  /*b5c0*/  SHF.L.U32 R133, R138, 0x10, RZ ;  /* 0x000000108a857819 */ /* 0x000fe200000006ff */
[----:B------:R-:W-:Y:S01]  /*b5d0*/  FMUL R63, R70, R63 ;  /* 0x0000003f463f7220 */ /* 0x000fe20000400000 */
        /* <DEDUP_REMOVED lines=9> */
[C---:B------:R-:W-:Y:S01]  /*b670*/  FMUL R62, R70.reuse, R66 ;  /* 0x00000042463e7220 */ /* 0x040fe20000400000 */
[----:B------:R-:W-:Y:S01]  /*b680*/  F2FP.BF16.F32.PACK_AB R49, R55, R50 ;  /* 0x000000323731723e */ /* 0x000fe200000010ff */
[----:B------:R-:W-:Y:S01]  /*b690*/  FFMA R63, R73, R132, R63 ;  /* 0x00000084493f7223 */ /* 0x000fe2000000003f */
[----:B------:R-:W-:Y:S01]  /*b6a0*/  FMUL R67, R70, R67 ;  /* 0x0000004346437220 */ /* 0x000fe20000400000 */
[----:B------:R-:W-:Y:S01]  /*b6b0*/  F2FP.BF16.F32.PACK_AB R50, R53, R52 ;  /* 0x000000343532723e */ /* 0x000fe200000010ff */
[----:B------:R-:W-:Y:S01]  /*b6c0*/  FFMA R60, R73, R133, R60 ;  /* 0x00000085493c7223 */ /* 0x000fe2000000003c */
[----:B------:R-:W-:Y:S01]  /*b6d0*/  F2FP.BF16.F32.PACK_AB R51, R59, R54 ;  /* 0x000000363b33723e */ /* 0x000fe200000010ff */
[C---:B------:R-:W-:Y:S01]  /*b6e0*/  FFMA R61, R73.reuse, R134, R61 ;  /* 0x00000086493d7223 */ /* 0x040fe2000000003d */
[C---:B------:R-:W-:Y:S01]  /*b6f0*/  FFMA R62, R73.reuse, R135, R62 ;  /* 0x00000087493e7223 */ /* 0x040fe2000000003e */
[----:B------:R-:W-:Y:S01]  /*b700*/  FFMA R67, R73, R136, R67 ;  /* 0x0000008849437223 */ /* 0x000fe20000000043 */
[----:B------:R-:W-:Y:S01]  /*b710*/  F2FP.BF16.F32.PACK_AB R56, R57, R56 ;  /* 0x000000383938723e */ /* 0x000fe200000010ff */
[----:B------:R1:W-:Y:S01]  /*b720*/  STS.128 [R157+0xc400], R48 ;  /* 0x00c400309d007388 */ /* 0x0003e20000000c00 */
[----:B------:R-:W-:Y:S02]  /*b730*/  F2FP.BF16.F32.PACK_AB R57, R63, R58 ;  /* 0x0000003a3f39723e */ /* 0x000fe400000010ff */
        /* <DEDUP_REMOVED lines=21> */
.L_x_142:
[----:B------:R-:W-:Y:S05]  /*b890*/  BSYNC.RECONVERGENT B0 ;  /* 0x0000000000007941 */ /* 0x000fea0003800200 */
.L_x_141:
[----:B------:R-:W-:Y:S01]  /*b8a0*/  BAR.SYNC.DEFER_BLOCKING 0x1, 0x80 ;  /* 0x0042000000007b1d */ /* 0x000fe20000010000 */
[----:B------:R-:W-:Y:S01]  /*b8b0*/  UISETP.NE.AND UP0, UPT, UR52, -0x4, UPT ;  /* 0xfffffffc3400788c */ /* 0x000fe2000bf05270 */
[----:B------:R-:W-:Y:S08]  /*b8c0*/  IADD3 R68, PT, PT, R68, 0x1, RZ ;  /* 0x0000000144447810 */ /* 0x000ff00007ffe0ff */
[----:B------:R-:W-:Y:S05]  /*b8d0*/  BRA.U !UP0, `(.L_x_143) ;  /* 0x0000000108287547 */ /* 0x000fea000b800000 */
[----:B------:R-:W-:Y:S01]  /*b8e0*/  ISETP.NE.AND P0, PT, R167, RZ, PT ;  /* 0x000000ffa700720c */ /* 0x000fe20003f05270 */
[----:B------:R-:W-:Y:S01]  /*b8f0*/  IMAD.U32 R3, RZ, RZ, UR46 ;  /* 0x0000002eff037e24 */ /* 0x000fe2000f8e00ff */
[----:B------:R-:W-:Y:S01]  /*b900*/  UIADD3 UR4, UPT, UPT, UR46, 0x1, URZ ;  /* 0x000000012e047890 */ /* 0x000fe2000fffe0ff */
[----:B------:R-:W-:Y:S03]  /*b910*/  IMAD.U32 R0, RZ, RZ, UR47 ;  /* 0x0000002fff007e24 */ /* 0x000fe6000f8e00ff */
[----:B------:R-:W-:Y:S04]  /*b920*/  UISETP.NE.AND UP0, UPT, UR4, 0x4, UPT ;  /* 0x000000040400788c */ /* 0x000fe8000bf05270 */
[----:B------:R-:W-:Y:S03]  /*b930*/  USEL UR46, UR4, URZ, UP0 ;  /* 0x000000ff042e7287 */ /* 0x000fe60008000000 */
[----:B------:R-:W-:Y:S05]  /*b940*/  @P0 LEA R3, R3, UR44, 0x3 ;  /* 0x0000002c03030c11 */ /* 0x000fea000f8e18ff */
[----:B------:R-:W-:Y:S05]  /*b950*/  @P0 VIADD R3, R3, 0x40 ;  /* 0x0000004003030836 */ /* 0x000fea0000000000 */
[----:B------:R-:W-:Y:S04]  /*b960*/  @P0 PRMT R0, R0, 0x654, R3 ;  /* 0x0000065400000816 */ /* 0x000fe80000000003 */
[----:B------:R2:W-:Y:S03]  /*b970*/  @P0 SYNCS.ARRIVE.TRANS64.RED.A1T0 RZ, [R0+URZ], RZ ;  /* 0x000000ff00ff09a7 */ /* 0x0005e600081004ff */
.L_x_143:
[----:B------:R-:W-:Y:S01]  /*b980*/  R2UR UR4, R152 ;  /* 0x00000000980472ca */ /* 0x000fe200000e0000 */
[----:B------:R-:W-:Y:S01]  /*b990*/  UISETP.NE.AND UP0, UPT, UR62, URZ, UPT ;  /* 0x000000ff3e00728c */ /* 0x000fe2000bf05270 */
[----:B------:R-:W-:Y:S01]  /*b9a0*/  ISETP.NE.AND P0, PT, R155, 0x2, PT ;  /* 0x000000029b00780c */ /* 0x000fe20003f05270 */
[----:B------:R-:W-:Y:S01]  /*b9b0*/  UIADD3 UR16, UPT, UPT, UR37, UR63, URZ ;  /* 0x0000003f25107290 */ /* 0x000fe2000fffe0ff */
[----:B------:R-:W-:Y:S01]  /*b9c0*/  ISETP.NE.AND P1, PT, R68, 0x2, PT ;  /* 0x000000024400780c */ /* 0x000fe20003f25270 */
[----:B------:R-:W-:Y:S01]  /*b9d0*/  UIADD3 UR52, UPT, UPT, UR52, 0x4, URZ ;  /* 0x0000000434347890 */ /* 0x000fe2000fffe0ff */
[----:B--2---:R-:W-:Y:S01]  /*b9e0*/  SEL R0, RZ, 0x1, P0 ;  /* 0x00000001ff007807 */ /* 0x004fe20000000000 */
[----:B------:R-:W-:Y:S01]  /*b9f0*/  UMOV UR36, UR61 ;  /* 0x0000003d00247c82 */ /* 0x000fe20008000000 */
[----:B------:R-:W-:Y:S02]  /*ba00*/  SEL R3, RZ, 0x1, P1 ;  /* 0x00000001ff037807 */ /* 0x000fe40000800000 */
[----:B------:R-:W-:Y:S02]  /*ba10*/  LOP3.LUT R161, R161, R0, RZ, 0x3c, !PT ;  /* 0x00000000a1a17212 */ /* 0x000fe400078e3cff */
[----:B------:R-:W-:Y:S01]  /*ba20*/  LOP3.LUT R162, R162, R3, RZ, 0x3c, !PT ;  /* 0x00000003a2a27212 */ /* 0x000fe200078e3cff */
[----:B------:R-:W-:Y:S01]  /*ba30*/  UIADD3 UR20, UPT, UPT, UR38, UR4, URZ ;  /* 0x0000000426147290 */ /* 0x000fe2000fffe0ff */
[----:B------:R-:W-:Y:S02]  /*ba40*/  SEL R155, R155, RZ, P0 ;  /* 0x000000ff9b9b7207 */ /* 0x000fe40000000000 */
[----:B------:R-:W-:Y:S01]  /*ba50*/  SEL R68, R68, RZ, P1 ;  /* 0x000000ff44447207 */ /* 0x000fe20000800000 */
[----:B------:R-:W-:Y:S08]  /*ba60*/  BRA.U UP0, `(.L_x_144) ;  /* 0xffffff9d00d07547 */ /* 0x000ff0000b83ffff */
[----:B------:R-:W2:Y:S01]  /*ba70*/  LDCU.64 UR4, c[0x0][0x888] ;  /* 0x00011100ff0477ac */ /* 0x000ea20008000a00 */
[----:B------:R-:W3:Y:S01]  /*ba80*/  LDCU.64 UR6, c[0x0][0x890] ;  /* 0x00011200ff0677ac */ /* 0x000ee20008000a00 */
[----:B--2---:R-:W-:Y:S02]  /*ba90*/  ISETP.NE.U32.AND P2, PT, RZ, UR4, PT ;  /* 0x00000004ff007c0c */ /* 0x004fe4000bf45070 */
[----:B---3--:R-:W-:Y:S02]  /*baa0*/  ISETP.NE.U32.AND P1, PT, RZ, UR6, PT ;  /* 0x00000006ff007c0c */ /* 0x008fe4000bf25070 */
[----:B------:R-:W-:Y:S02]  /*bab0*/  ISETP.NE.AND.EX P2, PT, RZ, UR5, PT, P2 ;  /* 0x00000005ff007c0c */ /* 0x000fe4000bf45320 */
[----:B------:R-:W-:-:S13]  /*bac0*/  ISETP.NE.AND.EX P0, PT, RZ, UR7, PT, P1 ;  /* 0x00000007ff007c0c */ /* 0x000fda000bf05310 */
[----:B------:R-:W-:Y:S05]  /*bad0*/  @P2 BRA P0, `(.L_x_145) ;  /* 0x00000000003c2947 */ /* 0x000fea0000000000 */
[----:B------:R-:W-:-:S13]  /*bae0*/  ISETP.NE.AND.EX P1, PT, RZ, UR7, PT, P1 ;  /* 0x00000007ff007c0c */ /* 0x000fda000bf25310 */
[----:B------:R-:W-:Y:S05]  /*baf0*/  @P1 BRA `(.L_x_146) ;  /* 0x00000000000c1947 */ /* 0x000fea0003800000 */
[----:B------:R-:W-:-:S13]  /*bb00*/  FSETP.NEU.AND P0, PT, R73, RZ, PT ;  /* 0x000000ff4900720b */ /* 0x000fda0003f0d000 */
[----:B------:R-:W-:Y:S05]  /*bb10*/  @!P0 EXIT ;  /* 0x000000000000894d */ /* 0x000fea0003800000 */
[----:B------:R-:W-:Y:S05]  /*bb20*/  BRA `(.L_x_145) ;  /* 0x0000000000287947 */ /* 0x000fea0003800000 */
.L_x_146:
[----:B------:R-:W-:Y:S01]  /*bb30*/  ISETP.NE.AND P0, PT, R154, RZ, PT ;  /* 0x000000ff9a00720c */ /* 0x000fe20003f05270 */
[----:B------:R-:W-:-:S12]  /*bb40*/  BSSY.RECONVERGENT B0, `(.L_x_145) ;  /* 0x0000008000007945 */ /* 0x000fd80003800200 */
[----:B------:R-:W-:Y:S05]  /*bb50*/  @P0 BRA `(.L_x_147) ;  /* 0x0000000000100947 */ /* 0x000fea0003800000 */
[----:B------:R-:W-:-:S04]  /*bb60*/  ISETP.NE.U32.AND P0, PT, RZ, UR4, PT ;  /* 0x00000004ff007c0c */ /* 0x000fc8000bf05070 */
[----:B------:R-:W-:-:S13]  /*bb70*/  ISETP.NE.AND.EX P0, PT, RZ, UR5, PT, P0 ;  /* 0x00000005ff007c0c */ /* 0x000fda000bf05300 */
[----:B------:R-:W-:Y:S05]  /*bb80*/  @!P0 EXIT ;  /* 0x000000000000894d */ /* 0x000fea0003800000 */
[----:B------:R-:W-:Y:S05]  /*bb90*/  BRA `(.L_x_148) ;  /* 0x0000000000087947 */ /* 0x000fea0003800000 */
.L_x_147:
[----:B------:R-:W-:-:S13]  /*bba0*/  FSETP.NEU.AND P0, PT, R73, RZ, PT ;  /* 0x000000ff4900720b */ /* 0x000fda0003f0d000 */
[----:B------:R-:W-:Y:S05]  /*bbb0*/  @!P0 EXIT ;  /* 0x000000000000894d */ /* 0x000fea0003800000 */
.L_x_148:
[----:B------:R-:W-:Y:S05]  /*bbc0*/  BSYNC.RECONVERGENT B0 ;  /* 0x0000000000007941 */ /* 0x000fea0003800200 */
.L_x_145:
[----:B------:R-:W-:Y:S01]  /*bbd0*/  ULEA UR6, UR46, UR44, 0x3 ;  /* 0x0000002c2e067291 */ /* 0x000fe2000f8e18ff */
[----:B------:R-:W-:-:S04]  /*bbe0*/  DEPBAR.LE SB0, 0x0 ;  /* 0x000080000000791a */ /* 0x000fc80000000000 */
[----:B------:R-:W-:-:S04]  /*bbf0*/  UIADD3 UR6, UPT, UPT, UR6, 0x40, URZ ;  /* 0x0000004006067890 */ /* 0x000fc8000fffe0ff */
[----:B------:R-:W-:-:S09]  /*bc00*/  UPRMT UR6, UR47, 0x654, UR6 ;  /* 0x000006542f067896 */ /* 0x000fd20008000006 */
[----:B------:R-:W-:Y:S01]  /*bc10*/  SYNCS.ARRIVE.TRANS64.RED.A1T0 RZ, [UR6], RZ ;  /* 0x000000ffffff79a7 */ /* 0x000fe20008100406 */
[----:B------:R-:W-:Y:S05]  /*bc20*/  EXIT ;  /* 0x000000000000794d */ /* 0x000fea0003800000 */
.L_x_24:
[----:B--2---:R2:W3:Y:S02]  /*bc30*/  SYNCS.PHASECHK.TRANS64.TRYWAIT P0, [R3+URZ+0xc0], R2 ;  /* 0x0000c002030075a7 */ /* 0x0044e400080011ff */
[----:B---3--:R-:W-:Y:S05]  /*bc40*/  @!P0 NANOSLEEP.SYNCS 0x989680 ;  /* 0x009896800000895d */ /* 0x008fea0003900000 */
[----:B------:R-:W3:Y:S02]  /*bc50*/  @!P0 SYNCS.PHASECHK.TRANS64 P0, [R3+URZ+0xc0], R2 ;  /* 0x0000c002030085a7 */ /* 0x000ee400080010ff */
[----:B---3--:R-:W-:Y:S05]  /*bc60*/  @!P0 BRA `(.L_x_24) ;  /* 0xfffffffc00f08947 */ /* 0x008fea000383ffff */
[----:B------:R-:W-:Y:S05]  /*bc70*/  BRA `(.L_x_149) ;  /* 0xffffff5c00607947 */ /* 0x000fea000383ffff */
.L_x_27:
[----:B-1----:R-:W-:-:S07]  /*bc80*/  MOV R0, UR5 ;  /* 0x0000000500007c02 */ /* 0x002fce0008000f00 */
.L_x_150:
[----:B-1----:R1:W2:Y:S02]  /*bc90*/  SYNCS.PHASECHK.TRANS64.TRYWAIT P0, [R0+URZ+0x10], R3 ;  /* 0x00001003000075a7 */ /* 0x0022a400080011ff */
[----:B--2---:R-:W-:Y:S05]  /*bca0*/  @!P0 NANOSLEEP.SYNCS 0x989680 ;  /* 0x009896800000895d */ /* 0x004fea0003900000 */
[----:B------:R-:W2:Y:S02]  /*bcb0*/  @!P0 SYNCS.PHASECHK.TRANS64 P0, [R0+URZ+0x10], R3 ;  /* 0x00001003000085a7 */ /* 0x000ea400080010ff */
[----:B--2---:R-:W-:Y:S05]  /*bcc0*/  @!P0 BRA `(.L_x_150) ;  /* 0xfffffffc00f08947 */ /* 0x004fea000383ffff */
[----:B------:R-:W-:Y:S05]  /*bcd0*/  BRA `(.L_x_26) ;  /* 0xffffff5c00b87947 */ /* 0x000fea000383ffff */
.L_x_36:
[----:B-1----:R-:W-:-:S07]  /*bce0*/  MOV R0, UR6 ;  /* 0x0000000600007c02 */ /* 0x002fce0008000f00 */
.L_x_151:
[----:B-1----:R1:W2:Y:S02]  /*bcf0*/  SYNCS.PHASECHK.TRANS64.TRYWAIT P0, [R0+URZ+0x10], R3 ;  /* 0x00001003000075a7 */ /* 0x0022a400080011ff */
[----:B--2---:R-:W-:Y:S05]  /*bd00*/  @!P0 NANOSLEEP.SYNCS 0x989680 ;  /* 0x009896800000895d */ /* 0x004fea0003900000 */
[----:B------:R-:W2:Y:S02]  /*bd10*/  @!P0 SYNCS.PHASECHK.TRANS64 P0, [R0+URZ+0x10], R3 ;  /* 0x00001003000085a7 */ /* 0x000ea400080010ff */
[----:B--2---:R-:W-:Y:S05]  /*bd20*/  @!P0 BRA `(.L_x_151) ;  /* 0xfffffffc00f08947 */ /* 0x004fea000383ffff */
[----:B------:R-:W-:Y:S05]  /*bd30*/  BRA `(.L_x_35) ;  /* 0xffffff6000c47947 */ /* 0x000fea000383ffff */
.L_x_43:
[----:B-1----:R1:W4:Y:S02]  /*bd40*/  SYNCS.PHASECHK.TRANS64.TRYWAIT P0, [R3+URZ+0x70], R0 ;  /* 0x00007000030075a7 */ /* 0x00232400080011ff */
[----:B----4-:R-:W-:Y:S05]  /*bd50*/  @!P0 NANOSLEEP.SYNCS 0x989680 ;  /* 0x009896800000895d */ /* 0x010fea0003900000 */
[----:B------:R-:W4:Y:S02]  /*bd60*/  @!P0 SYNCS.PHASECHK.TRANS64 P0, [R3+URZ+0x70], R0 ;  /* 0x00007000030085a7 */ /* 0x000f2400080010ff */
[----:B----4-:R-:W-:Y:S05]  /*bd70*/  @!P0 BRA `(.L_x_43) ;  /* 0xfffffffc00f08947 */ /* 0x010fea000383ffff */
[----:B------:R-:W-:Y:S05]  /*bd80*/  BRA `(.L_x_152) ;  /* 0xffffff6400b07947 */ /* 0x000fea000383ffff */
.L_x_47:
[----:B-1----:R-:W-:-:S07]  /*bd90*/  MOV R0, UR4 ;  /* 0x0000000400007c02 */ /* 0x002fce0008000f00 */
.L_x_153:
[----:B-1----:R1:W2:Y:S02]  /*bda0*/  SYNCS.PHASECHK.TRANS64.TRYWAIT P0, [R0+URZ], R3 ;  /* 0x00000003000075a7 */ /* 0x0022a400080011ff */
[----:B--2---:R-:W-:Y:S05]  /*bdb0*/  @!P0 NANOSLEEP.SYNCS 0x989680 ;  /* 0x009896800000895d */ /* 0x004fea0003900000 */
[----:B------:R-:W2:Y:S02]  /*bdc0*/  @!P0 SYNCS.PHASECHK.TRANS64 P0, [R0+URZ], R3 ;  /* 0x00000003000085a7 */ /* 0x000ea400080010ff */
[----:B--2---:R-:W-:Y:S05]  /*bdd0*/  @!P0 BRA `(.L_x_153) ;  /* 0xfffffffc00f08947 */ /* 0x004fea000383ffff */
[----:B------:R-:W-:Y:S05]  /*bde0*/  BRA `(.L_x_154) ;  /* 0xffffff6c00587947 */ /* 0x000fea000383ffff */
.L_x_50:
[----:B--2---:R2:W3:Y:S02]  /*bdf0*/  SYNCS.PHASECHK.TRANS64.TRYWAIT P0, [R2+URZ+0xb0], R5 ;  /* 0x0000b005020075a7 */ /* 0x0044e400080011ff */
[----:B---3--:R-:W-:Y:S05]  /*be00*/  @!P0 NANOSLEEP.SYNCS 0x989680 ;  /* 0x009896800000895d */ /* 0x008fea0003900000 */
[----:B------:R-:W3:Y:S02]  /*be10*/  @!P0 SYNCS.PHASECHK.TRANS64 P0, [R2+URZ+0xb0], R5 ;  /* 0x0000b005020085a7 */ /* 0x000ee400080010ff */
[----:B---3--:R-:W-:Y:S05]  /*be20*/  @!P0 BRA `(.L_x_50) ;  /* 0xfffffffc00f08947 */ /* 0x008fea000383ffff */
[----:B------:R-:W-:Y:S05]  /*be30*/  BRA `(.L_x_155) ;  /* 0xffffff6c00b47947 */ /* 0x000fea000383ffff */
.L_x_51:
[----:B------:R-:W-:-:S07]  /*be40*/  MOV R2, UR4 ;  /* 0x0000000400027c02 */ /* 0x000fce0008000f00 */
.L_x_156:
[----:B--2---:R2:W3:Y:S02]  /*be50*/  SYNCS.PHASECHK.TRANS64.TRYWAIT P0, [R2+URZ+0x80], R5 ;  /* 0x00008005020075a7 */ /* 0x0044e400080011ff */
[----:B---3--:R-:W-:Y:S05]  /*be60*/  @!P0 NANOSLEEP.SYNCS 0x989680 ;  /* 0x009896800000895d */ /* 0x008fea0003900000 */
[----:B------:R-:W3:Y:S02]  /*be70*/  @!P0 SYNCS.PHASECHK.TRANS64 P0, [R2+URZ+0x80], R5 ;  /* 0x00008005020085a7 */ /* 0x000ee400080010ff */
[----:B---3--:R-:W-:Y:S05]  /*be80*/  @!P0 BRA `(.L_x_156) ;  /* 0xfffffffc00f08947 */ /* 0x008fea000383ffff */
[----:B------:R-:W-:Y:S05]  /*be90*/  BRA `(.L_x_157) ;  /* 0xffffff6c00c47947 */ /* 0x000fea000383ffff */
.L_x_52:
[----:B--2---:R2:W3:Y:S02]  /*bea0*/  SYNCS.PHASECHK.TRANS64.TRYWAIT P1, [R2+URZ+0x70], R5 ;  /* 0x00007005020075a7 */ /* 0x0044e400080211ff */
[----:B---3--:R-:W-:Y:S05]  /*beb0*/  @!P1 NANOSLEEP.SYNCS 0x989680 ;  /* 0x009896800000995d */ /* 0x008fea0003900000 */
[----:B------:R-:W3:Y:S02]  /*bec0*/  @!P1 SYNCS.PHASECHK.TRANS64 P1, [R2+URZ+0x70], R5 ;  /* 0x00007005020095a7 */ /* 0x000ee400080210ff */
[----:B---3--:R-:W-:Y:S05]  /*bed0*/  @!P1 BRA `(.L_x_52) ;  /* 0xfffffffc00f09947 */ /* 0x008fea000383ffff */
[----:B------:R-:W-:Y:S05]  /*bee0*/  BRA `(.L_x_158) ;  /* 0xffffff6c00f47947 */ /* 0x000fea000383ffff */
.L_x_55:
[----:B------:R-:W-:-:S07]  /*bef0*/  MOV R0, UR4 ;  /* 0x0000000400007c02 */ /* 0x000fce0008000f00 */
.L_x_159:
[----:B--2---:R2:W3:Y:S02]  /*bf00*/  SYNCS.PHASECHK.TRANS64.TRYWAIT P0, [R0+URZ+0x80], R3 ;  /* 0x00008003000075a7 */ /* 0x0044e400080011ff */
[----:B---3--:R-:W-:Y:S05]  /*bf10*/  @!P0 NANOSLEEP.SYNCS 0x989680 ;  /* 0x009896800000895d */ /* 0x008fea0003900000 */
[----:B------:R-:W3:Y:S02]  /*bf20*/  @!P0 SYNCS.PHASECHK.TRANS64 P0, [R0+URZ+0x80], R3 ;  /* 0x00008003000085a7 */ /* 0x000ee400080010ff */
[----:B---3--:R-:W-:Y:S05]  /*bf30*/  @!P0 BRA `(.L_x_159) ;  /* 0xfffffffc00f08947 */ /* 0x008fea000383ffff */
[----:B------:R-:W-:Y:S05]  /*bf40*/  BRA `(.L_x_54) ;  /* 0xffffff7000487947 */ /* 0x000fea000383ffff */
.L_x_64:
[----:B--2---:R-:W-:-:S04]  /*bf50*/  MOV R0, UR5 ;  /* 0x0000000500007c02 */ /* 0x004fc80008000f00 */
[----:B------:R2:W3:Y:S03]  /*bf60*/  SYNCS.PHASECHK.TRANS64.TRYWAIT P0, [R0+URZ+0x8], R7 ;  /* 0x00000807000075a7 */ /* 0x0004e600080011ff */
[----:B---3--:R-:W-:Y:S05]  /*bf70*/  @!P0 NANOSLEEP.SYNCS 0x989680 ;  /* 0x009896800000895d */ /* 0x008fea0003900000 */
[----:B------:R-:W3:Y:S02]  /*bf80*/  @!P0 SYNCS.PHASECHK.TRANS64 P0, [R0+URZ+0x8], R7 ;  /* 0x00000807000085a7 */ /* 0x000ee400080010ff */
[----:B---3--:R-:W-:Y:S05]  /*bf90*/  @!P0 BRA `(.L_x_64) ;  /* 0xfffffffc00ec8947 */ /* 0x008fea000383ffff */
[----:B------:R-:W-:Y:S05]  /*bfa0*/  BRA `(.L_x_63) ;  /* 0xffffff7000fc7947 */ /* 0x000fea000383ffff */
.L_x_66:
[----:B------:R-:W-:Y:S01]  /*bfb0*/  BSSY B0, `(.L_x_160) ;  /* 0x0000006000007945 */ /* 0x000fe20003800000 */
[----:B------:R-:W-:-:S07]  /*bfc0*/  MOV R15, 0xffffffff ;  /* 0xffffffff000f7802 */ /* 0x000fce0000000f00 */
[----:B-12--5:R-:W-:Y:S05]  /*bfd0*/  WARPSYNC.COLLECTIVE R15, `(.L_x_161) ;  /* 0x000000000f0c7348 */ /* 0x026fea0003c00000 */
[----:B------:R-:W-:Y:S02]  /*bfe0*/  ELECT P6, UR79, PT ;  /* 0x00000000004f782f */ /* 0x000fe400038c0000 */
[----:B------:R-:W-:Y:S01]  /*bff0*/  MOV R14, UR79 ;  /* 0x0000004f000e7c02 */ /* 0x000fe20008000f00 */
[----:B-12--5:R-:W-:Y:S10]  /*c000*/  ENDCOLLECTIVE ;  /* 0x000000000000791b */ /* 0x026ff40003800000 */
.L_x_161:
[----:B------:R-:W-:Y:S05]  /*c010*/  BSYNC B0 ;  /* 0x0000000000007941 */ /* 0x000fea0003800000 */
.L_x_160:
[----:B------:R-:W-:Y:S05]  /*c020*/  BRA `(.L_x_162) ;  /* 0xffffff74002c7947 */ /* 0x000fea000383ffff */
.L_x_68:
[----:B--2---:R-:W-:-:S04]  /*c030*/  MOV R0, UR5 ;  /* 0x0000000500007c02 */ /* 0x004fc80008000f00 */
[----:B------:R2:W3:Y:S03]  /*c040*/  SYNCS.PHASECHK.TRANS64.TRYWAIT P0, [R0+URZ+0x8], R5 ;  /* 0x00000805000075a7 */ /* 0x0004e600080011ff */
[----:B---3--:R-:W-:Y:S05]  /*c050*/  @!P0 NANOSLEEP.SYNCS 0x989680 ;  /* 0x009896800000895d */ /* 0x008fea0003900000 */
[----:B------:R-:W3:Y:S02]  /*c060*/  @!P0 SYNCS.PHASECHK.TRANS64 P0, [R0+URZ+0x8], R5 ;  /* 0x00000805000085a7 */ /* 0x000ee400080010ff */
[----:B---3--:R-:W-:Y:S05]  /*c070*/  @!P0 BRA `(.L_x_68) ;  /* 0xfffffffc00ec8947 */ /* 0x008fea000383ffff */
[----:B------:R-:W-:Y:S05]  /*c080*/  BRA `(.L_x_67) ;  /* 0xffffff7400307947 */ /* 0x000fea000383ffff */
.L_x_69:
[----:B-1----:R1:W2:Y:S02]  /*c090*/  SYNCS.PHASECHK.TRANS64.TRYWAIT P0, [R0+URZ+0x70], R5 ;  /* 0x00007005000075a7 */ /* 0x0022a400080011ff */
[----:B--2---:R-:W-:Y:S05]  /*c0a0*/  @!P0 NANOSLEEP.SYNCS 0x989680 ;  /* 0x009896800000895d */ /* 0x004fea0003900000 */
[----:B------:R-:W2:Y:S02]  /*c0b0*/  @!P0 SYNCS.PHASECHK.TRANS64 P0, [R0+URZ+0x70], R5 ;  /* 0x00007005000085a7 */ /* 0x000ea400080010ff */
[----:B--2---:R-:W-:Y:S05]  /*c0c0*/  @!P0 BRA `(.L_x_69) ;  /* 0xfffffffc00f08947 */ /* 0x004fea000383ffff */
[----:B------:R-:W-:Y:S05]  /*c0d0*/  BRA `(.L_x_163) ;  /* 0xffffff78003c7947 */ /* 0x000fea000383ffff */
.L_x_71:
[----:B------:R-:W-:-:S07]  /*c0e0*/  MOV R0, UR46 ;  /* 0x0000002e00007c02 */ /* 0x000fce0008000f00 */
.L_x_164:
[----:B-1----:R1:W2:Y:S02]  /*c0f0*/  SYNCS.PHASECHK.TRANS64.TRYWAIT P0, [R0+URZ+0xa0], R5 ;  /* 0x0000a005000075a7 */ /* 0x0022a400080011ff */
[----:B--2---:R-:W-:Y:S05]  /*c100*/  @!P0 NANOSLEEP.SYNCS 0x989680 ;  /* 0x009896800000895d */ /* 0x004fea0003900000 */
[----:B------:R-:W2:Y:S02]  /*c110*/  @!P0 SYNCS.PHASECHK.TRANS64 P0, [R0+URZ+0xa0], R5 ;  /* 0x0000a005000085a7 */ /* 0x000ea400080010ff */
[----:B--2---:R-:W-:Y:S05]  /*c120*/  @!P0 BRA `(.L_x_164) ;  /* 0xfffffffc00f08947 */ /* 0x004fea000383ffff */
[----:B------:R-:W-:Y:S05]  /*c130*/  BRA `(.L_x_165) ;  /* 0xffffff7800887947 */ /* 0x000fea000383ffff */
.L_x_74:
[----:B------:R-:W-:Y:S07]  /*c140*/  MOV R0, UR7 ;  /* 0x0000000700007c02 */ /* 0x000fee0008000f00 */
.L_x_166:
[----:B-1----:R1:W2:Y:S02]  /*c150*/  SYNCS.PHASECHK.TRANS64.TRYWAIT P0, [R0+URZ], R5 ;  /* 0x00000005000075a7 */ /* 0x0022a400080011ff */
[----:B--2---:R-:W-:Y:S05]  /*c160*/  @!P0 NANOSLEEP.SYNCS 0x989680 ;  /* 0x009896800000895d */ /* 0x004fea0003900000 */
[----:B------:R-:W2:Y:S02]  /*c170*/  @!P0 SYNCS.PHASECHK.TRANS64 P0, [R0+URZ], R5 ;  /* 0x00000005000085a7 */ /* 0x000ea400080010ff */
[----:B--2---:R-:W-:Y:S05]  /*c180*/  @!P0 BRA `(.L_x_166) ;  /* 0xfffffffc00f08947 */ /* 0x004fea000383ffff */
[----:B------:R-:W-:Y:S05]  /*c190*/  BRA `(.L_x_73) ;  /* 0xffffff78009c7947 */ /* 0x000fea000383ffff */
.L_x_78:
[----:B-1----:R-:W-:-:S07]  /*c1a0*/  MOV R0, UR4 ;  /* 0x0000000400007c02 */ /* 0x002fce0008000f00 */
.L_x_167:
[----:B-1----:R1:W2:Y:S02]  /*c1b0*/  SYNCS.PHASECHK.TRANS64.TRYWAIT P0, [R0+URZ], R3 ;  /* 0x00000003000075a7 */ /* 0x0022a400080011ff */
[----:B--2---:R-:W-:Y:S05]  /*c1c0*/  @!P0 NANOSLEEP.SYNCS 0x989680 ;  /* 0x009896800000895d */ /* 0x004fea0003900000 */
[----:B------:R-:W2:Y:S02]  /*c1d0*/  @!P0 SYNCS.PHASECHK.TRANS64 P0, [R0+URZ], R3 ;  /* 0x00000003000085a7 */ /* 0x000ea400080010ff */
[----:B--2---:R-:W-:Y:S05]  /*c1e0*/  @!P0 BRA `(.L_x_167) ;  /* 0xfffffffc00f08947 */ /* 0x004fea000383ffff */
[----:B------:R-:W-:Y:S05]  /*c1f0*/  BRA `(.L_x_168) ;  /* 0xffffff7c00e07947 */ /* 0x000fea000383ffff */
.L_x_81:
[----:B------:R-:W-:-:S07]  /*c200*/  MOV R0, UR41 ;  /* 0x0000002900007c02 */ /* 0x000fce0008000f00 */
.L_x_169:
[----:B-1----:R1:W2:Y:S02]  /*c210*/  SYNCS.PHASECHK.TRANS64.TRYWAIT P1, [R0+URZ+0xd0], R3 ;  /* 0x0000d003000075a7 */ /* 0x0022a400080211ff */
[----:B--2---:R-:W-:Y:S05]  /*c220*/  @!P1 NANOSLEEP.SYNCS 0x989680 ;  /* 0x009896800000995d */ /* 0x004fea0003900000 */
[----:B------:R-:W2:Y:S02]  /*c230*/  @!P1 SYNCS.PHASECHK.TRANS64 P1, [R0+URZ+0xd0], R3 ;  /* 0x0000d003000095a7 */ /* 0x000ea400080210ff */
[----:B--2---:R-:W-:Y:S05]  /*c240*/  @!P1 BRA `(.L_x_169) ;  /* 0xfffffffc00f09947 */ /* 0x004fea000383ffff */
[----:B------:R-:W-:Y:S05]  /*c250*/  BRA `(.L_x_170) ;  /* 0xffffff80002c7947 */ /* 0x000fea000383ffff */
.L_x_86:
[----:B---3--:R3:W4:Y:S02]  /*c260*/  SYNCS.PHASECHK.TRANS64.TRYWAIT P0, [R12+URZ+0x70], R9 ;  /* 0x000070090c0075a7 */ /* 0x00872400080011ff */
[----:B----4-:R-:W-:Y:S05]  /*c270*/  @!P0 NANOSLEEP.SYNCS 0x989680 ;  /* 0x009896800000895d */ /* 0x010fea0003900000 */
[----:B------:R-:W4:Y:S02]  /*c280*/  @!P0 SYNCS.PHASECHK.TRANS64 P0, [R12+URZ+0x70], R9 ;  /* 0x000070090c0085a7 */ /* 0x000f2400080010ff */
[----:B----4-:R-:W-:Y:S05]  /*c290*/  @!P0 BRA `(.L_x_86) ;  /* 0xfffffffc00f08947 */ /* 0x010fea000383ffff */
[----:B------:R-:W-:Y:S05]  /*c2a0*/  BRA `(.L_x_171) ;  /* 0xffffff8400547947 */ /* 0x000fea000383ffff */
.L_x_89:
[----:B------:R-:W-:Y:S07]  /*c2b0*/  MOV R0, UR21 ;  /* 0x0000001500007c02 */ /* 0x000fee0008000f00 */
.L_x_172:
[----:B-1----:R1:W3:Y:S02]  /*c2c0*/  SYNCS.PHASECHK.TRANS64.TRYWAIT P2, [R0+URZ+0x68], R11 ;  /* 0x0000680b000075a7 */ /* 0x0022e400080411ff */
[----:B---3--:R-:W-:Y:S05]  /*c2d0*/  @!P2 NANOSLEEP.SYNCS 0x989680 ;  /* 0x009896800000a95d */ /* 0x008fea0003900000 */
[----:B------:R-:W3:Y:S02]  /*c2e0*/  @!P2 SYNCS.PHASECHK.TRANS64 P2, [R0+URZ+0x68], R11 ;  /* 0x0000680b0000a5a7 */ /* 0x000ee400080410ff */
[----:B---3--:R-:W-:Y:S05]  /*c2f0*/  @!P2 BRA `(.L_x_172) ;  /* 0xfffffffc00f0a947 */ /* 0x008fea000383ffff */
[----:B------:R-:W-:Y:S05]  /*c300*/  BRA `(.L_x_88) ;  /* 0xffffff8800bc7947 */ /* 0x000fea000383ffff */
.L_x_92:
[----:B---3--:R-:W-:Y:S07]  /*c310*/  MOV R0, UR21 ;  /* 0x0000001500007c02 */ /* 0x008fee0008000f00 */
.L_x_173:
[----:B-1----:R1:W3:Y:S02]  /*c320*/  SYNCS.PHASECHK.TRANS64.TRYWAIT P0, [R0+URZ+0x40], R9 ;  /* 0x00004009000075a7 */ /* 0x0022e400080011ff */
[----:B---3--:R-:W-:Y:S05]  /*c330*/  @!P0 NANOSLEEP.SYNCS 0x989680 ;  /* 0x009896800000895d */ /* 0x008fea0003900000 */
[----:B------:R-:W3:Y:S02]  /*c340*/  @!P0 SYNCS.PHASECHK.TRANS64 P0, [R0+URZ+0x40], R9 ;  /* 0x00004009000085a7 */ /* 0x000ee400080010ff */
[----:B---3--:R-:W-:Y:S05]  /*c350*/  @!P0 BRA `(.L_x_173) ;  /* 0xfffffffc00f08947 */ /* 0x008fea000383ffff */
[----:B------:R-:W-:Y:S05]  /*c360*/  BRA `(.L_x_174) ;  /* 0xffffff8c00187947 */ /* 0x000fea000383ffff */
.L_x_93:
[----:B------:R-:W-:Y:S07]  /*c370*/  MOV R0, UR21 ;  /* 0x0000001500007c02 */ /* 0x000fee0008000f00 */
.L_x_175:
[----:B-1----:R1:W3:Y:S02]  /*c380*/  SYNCS.PHASECHK.TRANS64.TRYWAIT P0, [R0+URZ+0x48], R9 ;  /* 0x00004809000075a7 */ /* 0x0022e400080011ff */
[----:B---3--:R-:W-:Y:S05]  /*c390*/  @!P0 NANOSLEEP.SYNCS 0x989680 ;  /* 0x009896800000895d */ /* 0x008fea0003900000 */
[----:B------:R-:W3:Y:S02]  /*c3a0*/  @!P0 SYNCS.PHASECHK.TRANS64 P0, [R0+URZ+0x48], R9 ;  /* 0x00004809000085a7 */ /* 0x000ee400080010ff */
[----:B---3--:R-:W-:Y:S05]  /*c3b0*/  @!P0 BRA `(.L_x_175) ;  /* 0xfffffffc00f08947 */ /* 0x008fea000383ffff */
[----:B------:R-:W-:Y:S05]  /*c3c0*/  BRA `(.L_x_176) ;  /* 0xffffff8c00547947 */ /* 0x000fea000383ffff */
.L_x_94:
[----:B------:R-:W-:Y:S07]  /*c3d0*/  MOV R0, UR21 ;  /* 0x0000001500007c02 */ /* 0x000fee0008000f00 */
.L_x_177:
[----:B-1----:R1:W3:Y:S02]  /*c3e0*/  SYNCS.PHASECHK.TRANS64.TRYWAIT P0, [R0+URZ+0x50], R9 ;  /* 0x00005009000075a7 */ /* 0x0022e400080011ff */
[----:B---3--:R-:W-:Y:S05]  /*c3f0*/  @!P0 NANOSLEEP.SYNCS 0x989680 ;  /* 0x009896800000895d */ /* 0x008fea0003900000 */
[----:B------:R-:W3:Y:S02]  /*c400*/  @!P0 SYNCS.PHASECHK.TRANS64 P0, [R0+URZ+0x50], R9 ;  /* 0x00005009000085a7 */ /* 0x000ee400080010ff */
[----:B---3--:R-:W-:Y:S05]  /*c410*/  @!P0 BRA `(.L_x_177) ;  /* 0xfffffffc00f08947 */ /* 0x008fea000383ffff */
[----:B------:R-:W-:Y:S05]  /*c420*/  BRA `(.L_x_178) ;  /* 0xffffff8c009c7947 */ /* 0x000fea000383ffff */
.L_x_95:
[----:B------:R-:W-:Y:S07]  /*c430*/  MOV R0, UR21 ;  /* 0x0000001500007c02 */ /* 0x000fee0008000f00 */
.L_x_179:
[----:B-1----:R1:W3:Y:S02]  /*c440*/  SYNCS.PHASECHK.TRANS64.TRYWAIT P0, [R0+URZ+0x58], R9 ;  /* 0x00005809000075a7 */ /* 0x0022e400080011ff */
[----:B---3--:R-:W-:Y:S05]  /*c450*/  @!P0 NANOSLEEP.SYNCS 0x989680 ;  /* 0x009896800000895d */ /* 0x008fea0003900000 */
[----:B------:R-:W3:Y:S02]  /*c460*/  @!P0 SYNCS.PHASECHK.TRANS64 P0, [R0+URZ+0x58], R9 ;  /* 0x00005809000085a7 */ /* 0x000ee400080010ff */
[----:B---3--:R-:W-:Y:S05]  /*c470*/  @!P0 BRA `(.L_x_179) ;  /* 0xfffffffc00f08947 */ /* 0x008fea000383ffff */
[----:B------:R-:W-:Y:S05]  /*c480*/  BRA `(.L_x_180) ;  /* 0xffffff8c00e07947 */ /* 0x000fea000383ffff */
.L_x_97:
[----:B------:R-:W-:-:S07]  /*c490*/  MOV R0, UR21 ;  /* 0x0000001500007c02 */ /* 0x000fce0008000f00 */
.L_x_181:
[----:B-1----:R1:W4:Y:S02]  /*c4a0*/  SYNCS.PHASECHK.TRANS64.TRYWAIT P0, [R0+URZ+0x40], R3 ;  /* 0x00004003000075a7 */ /* 0x00232400080011ff */
[----:B----4-:R-:W-:Y:S05]  /*c4b0*/  @!P0 NANOSLEEP.SYNCS 0x989680 ;  /* 0x009896800000895d */ /* 0x010fea0003900000 */
[----:B------:R-:W4:Y:S02]  /*c4c0*/  @!P0 SYNCS.PHASECHK.TRANS64 P0, [R0+URZ+0x40], R3 ;  /* 0x00004003000085a7 */ /* 0x000f2400080010ff */
[----:B----4-:R-:W-:Y:S05]  /*c4d0*/  @!P0 BRA `(.L_x_181) ;  /* 0xfffffffc00f08947 */ /* 0x010fea000383ffff */
[----:B------:R-:W-:Y:S05]  /*c4e0*/  BRA `(.L_x_182) ;  /* 0xffffff9000547947 */ /* 0x000fea000383ffff */
.L_x_98:
[----:B-1----:R-:W-:-:S07]  /*c4f0*/  MOV R0, UR21 ;  /* 0x0000001500007c02 */ /* 0x002fce0008000f00 */
.L_x_183:
[----:B-1----:R1:W4:Y:S02]  /*c500*/  SYNCS.PHASECHK.TRANS64.TRYWAIT P0, [R0+URZ+0x48], R3 ;  /* 0x00004803000075a7 */ /* 0x00232400080011ff */
[----:B----4-:R-:W-:Y:S05]  /*c510*/  @!P0 NANOSLEEP.SYNCS 0x989680 ;  /* 0x009896800000895d */ /* 0x010fea0003900000 */
[----:B------:R-:W4:Y:S02]  /*c520*/  @!P0 SYNCS.PHASECHK.TRANS64 P0, [R0+URZ+0x48], R3 ;  /* 0x00004803000085a7 */ /* 0x000f2400080010ff */
[----:B----4-:R-:W-:Y:S05]  /*c530*/  @!P0 BRA `(.L_x_183) ;  /* 0xfffffffc00f08947 */ /* 0x010fea000383ffff */
[----:B------:R-:W-:Y:S05]  /*c540*/  BRA `(.L_x_184) ;  /* 0xffffff9000447947 */ /* 0x000fea000383ffff */
.L_x_99:
[----:B-1----:R-:W-:-:S07]  /*c550*/  MOV R0, UR21 ;  /* 0x0000001500007c02 */ /* 0x002fce0008000f00 */
.L_x_185:
[----:B-1----:R1:W4:Y:S02]  /*c560*/  SYNCS.PHASECHK.TRANS64.TRYWAIT P0, [R0+URZ+0x50], R3 ;  /* 0x00005003000075a7 */ /* 0x00232400080011ff */
[----:B----4-:R-:W-:Y:S05]  /*c570*/  @!P0 NANOSLEEP.SYNCS 0x989680 ;  /* 0x009896800000895d */ /* 0x010fea0003900000 */
[----:B------:R-:W4:Y:S02]  /*c580*/  @!P0 SYNCS.PHASECHK.TRANS64 P0, [R0+URZ+0x50], R3 ;  /* 0x00005003000085a7 */ /* 0x000f2400080010ff */
[----:B----4-:R-:W-:Y:S05]  /*c590*/  @!P0 BRA `(.L_x_185) ;  /* 0xfffffffc00f08947 */ /* 0x010fea000383ffff */
[----:B------:R-:W-:Y:S05]  /*c5a0*/  BRA `(.L_x_186) ;  /* 0xffffff9000347947 */ /* 0x000fea000383ffff */
.L_x_101:
[----:B--2---:R2:W4:Y:S02]  /*c5b0*/  SYNCS.PHASECHK.TRANS64.TRYWAIT P0, [R3+URZ+0x70], R0 ;  /* 0x00007000030075a7 */ /* 0x00452400080011ff */
[----:B----4-:R-:W-:Y:S05]  /*c5c0*/  @!P0 NANOSLEEP.SYNCS 0x989680 ;  /* 0x009896800000895d */ /* 0x010fea0003900000 */
[----:B------:R-:W4:Y:S02]  /*c5d0*/  @!P0 SYNCS.PHASECHK.TRANS64 P0, [R3+URZ+0x70], R0 ;  /* 0x00007000030085a7 */ /* 0x000f2400080010ff */
[----:B----4-:R-:W-:Y:S05]  /*c5e0*/  @!P0 BRA `(.L_x_101) ;  /* 0xfffffffc00f08947 */ /* 0x010fea000383ffff */
[----:B------:R-:W-:Y:S05]  /*c5f0*/  BRA `(.L_x_187) ;  /* 0xffffff9400007947 */ /* 0x000fea000383ffff */
.L_x_112:
[----:B-1----:R-:W-:Y:S04]  /*c600*/  MOV R2, UR44 ;  /* 0x0000002c00027c02 */ /* 0x002fe80008000f00 */
[----:B------:R1:W2:Y:S03]  /*c610*/  SYNCS.PHASECHK.TRANS64.TRYWAIT P0, [R2+URZ+0x20], R3 ;  /* 0x00002003020075a7 */ /* 0x0002a600080011ff */
[----:B--2---:R-:W-:Y:S05]  /*c620*/  @!P0 NANOSLEEP.SYNCS 0x989680 ;  /* 0x009896800000895d */ /* 0x004fea0003900000 */
[----:B------:R-:W2:Y:S02]  /*c630*/  @!P0 SYNCS.PHASECHK.TRANS64 P0, [R2+URZ+0x20], R3 ;  /* 0x00002003020085a7 */ /* 0x000ea400080010ff */
[----:B--2---:R-:W-:Y:S05]  /*c640*/  @!P0 BRA `(.L_x_112) ;  /* 0xfffffffc00ec8947 */ /* 0x004fea000383ffff */
[----:B------:R-:W-:Y:S05]  /*c650*/  BRA `(.L_x_111) ;  /* 0xffffffa000c87947 */ /* 0x000fea000383ffff */
.L_x_114:
[----:B-1----:R1:W3:Y:S02]  /*c660*/  SYNCS.PHASECHK.TRANS64.TRYWAIT P1, [R171+URZ+0x90], R0 ;  /* 0x00009000ab0075a7 */ /* 0x0022e400080211ff */
[----:B---3--:R-:W-:Y:S05]  /*c670*/  @!P1 NANOSLEEP.SYNCS 0x989680 ;  /* 0x009896800000995d */ /* 0x008fea0003900000 */
[----:B------:R-:W3:Y:S02]  /*c680*/  @!P1 SYNCS.PHASECHK.TRANS64 P1, [R171+URZ+0x90], R0 ;  /* 0x00009000ab0095a7 */ /* 0x000ee400080210ff */
[----:B---3--:R-:W-:Y:S05]  /*c690*/  @!P1 BRA `(.L_x_114) ;  /* 0xfffffffc00f09947 */ /* 0x008fea000383ffff */
[----:B------:R-:W-:Y:S05]  /*c6a0*/  BRA `(.L_x_113) ;  /* 0xffffffa400007947 */ /* 0x000fea000383ffff */
.L_x_123:
[----:B---3--:R3:W4:Y:S02]  /*c6b0*/  SYNCS.PHASECHK.TRANS64.TRYWAIT P0, [R3+URZ+0x20], R0 ;  /* 0x00002000030075a7 */ /* 0x00872400080011ff */
[----:B----4-:R-:W-:Y:S05]  /*c6c0*/  @!P0 NANOSLEEP.SYNCS 0x989680 ;  /* 0x009896800000895d */ /* 0x010fea0003900000 */
[----:B------:R-:W4:Y:S02]  /*c6d0*/  @!P0 SYNCS.PHASECHK.TRANS64 P0, [R3+URZ+0x20], R0 ;  /* 0x00002000030085a7 */ /* 0x000f2400080010ff */
[----:B----4-:R-:W-:Y:S05]  /*c6e0*/  @!P0 BRA `(.L_x_123) ;  /* 0xfffffffc00f08947 */ /* 0x010fea000383ffff */
[----:B------:R-:W-:Y:S05]  /*c6f0*/  BRA `(.L_x_122) ;  /* 0xffffffb400ac7947 */ /* 0x000fea000383ffff */
.L_x_131:
[----:B-1----:R1:W4:Y:S02]  /*c700*/  SYNCS.PHASECHK.TRANS64.TRYWAIT P0, [R0+URZ+0x20], R7 ;  /* 0x00002007000075a7 */ /* 0x00232400080011ff */
[----:B----4-:R-:W-:Y:S05]  /*c710*/  @!P0 NANOSLEEP.SYNCS 0x989680 ;  /* 0x009896800000895d */ /* 0x010fea0003900000 */
[----:B------:R-:W4:Y:S02]  /*c720*/  @!P0 SYNCS.PHASECHK.TRANS64 P0, [R0+URZ+0x20], R7 ;  /* 0x00002007000085a7 */ /* 0x000f2400080010ff */
[----:B----4-:R-:W-:Y:S05]  /*c730*/  @!P0 BRA `(.L_x_131) ;  /* 0xfffffffc00f08947 */ /* 0x010fea000383ffff */
[----:B------:R-:W-:Y:S05]  /*c740*/  BRA `(.L_x_130) ;  /* 0xffffffc800a47947 */ /* 0x000fea000383ffff */
.L_x_139:
[----:B-1----:R1:W2:Y:S02]  /*c750*/  SYNCS.PHASECHK.TRANS64.TRYWAIT P0, [R3+URZ+0x20], R0 ;  /* 0x00002000030075a7 */ /* 0x0022a400080011ff */
[----:B--2---:R-:W-:Y:S05]  /*c760*/  @!P0 NANOSLEEP.SYNCS 0x989680 ;  /* 0x009896800000895d */ /* 0x004fea0003900000 */
[----:B------:R-:W2:Y:S02]  /*c770*/  @!P0 SYNCS.PHASECHK.TRANS64 P0, [R3+URZ+0x20], R0 ;  /* 0x00002000030085a7 */ /* 0x000ea400080010ff */
[----:B--2---:R-:W-:Y:S05]  /*c780*/  @!P0 BRA `(.L_x_139) ;  /* 0xfffffffc00f08947 */ /* 0x004fea000383ffff */
[----:B------:R-:W-:Y:S05]  /*c790*/  BRA `(.L_x_138) ;  /* 0xffffffdc009c7947 */ /* 0x000fea000383ffff */
        .weak           $__internal_0_$__cuda_sm10x_tcgen05_guardrail_trap_col_being_dealloced_not_returned_by_alloc
        .type           $__internal_0_$__cuda_sm10x_tcgen05_guardrail_trap_col_being_dealloced_not_returned_by_alloc,@function
        .size           $__internal_0_$__cuda_sm10x_tcgen05_guardrail_trap_col_being_dealloced_not_returned_by_alloc,($__internal_1_$__cuda_sm10x_tcgen05_guardrail_trap_phase_invalid_during_alloc - $__internal_0_$__cuda_sm10x_tcgen05_guardrail_trap_col_being_dealloced_not_returned_by_alloc)
$__internal_0_$__cuda_sm10x_tcgen05_guardrail_trap_col_being_dealloced_not_returned_by_alloc:
[----:B------:R-:W-:Y:S05]  /*c7a0*/  BPT.TRAP 0x1 ;  /* 0x000000040000795c */ /* 0x000fea0000300000 */
[----:B------:R-:W-:-:S04]  /*c7b0*/  HFMA2 R3, -RZ, RZ, 0, 0 ;  /* 0x00000000ff037431 */ /* 0x000fc800000001ff */
[----:B------:R-:W-:Y:S05]  /*c7c0*/  RET.REL.NODEC R2 `(_ZN7cutlass13device_kernelINS_4gemm6kernel13GemmUniversalIN4cute5tupleIJiiiiEEENS1_10collective13CollectiveMmaINS1_35MainloopSm100TmaUmmaWarpSpecializedILi2ELi2ELi2ENS5_IJNS4_1CILi2EEENSA_ILi4EEENSA_ILi1EEEEEEEENS5_IJNSA_ILi256EEESG_NSA_ILi128EEEEEENS_10bfloat16_tENS5_IJlSD_lEEESJ_SK_NS4_8TiledMMAINS4_8MMA_AtomIJNS4_26SM100_MMA_F16BF16_2x1SM_SSISJ_SJ_fLi256ELi256ELNS4_4UMMA5MajorE0ELSP_0ELNSO_7ScaleInE0ELSQ_0EEEEEENS4_6LayoutINS5_IJSD_SD_SD_EEENS5_IJNSA_ILi0EEESV_SV_EEEEENS5_IJNS4_10UnderscoreESY_SY_EEEEENS4_28SM100_TMA_2SM_LOAD_MULTICASTENS4_14ComposedLayoutINS4_7SwizzleILi3ELi4ELi3EEENS4_18smem_ptr_flag_bitsILi16EEENST_INS5_IJNSA_ILi8EEENSA_ILi64EEEEEENS5_IJS18_SD_EEEEEEEvNS4_8identityENS4_18SM100_TMA_2SM_LOADES1C_vS1D_EENS_8epilogue10collective18CollectiveEpilogueINS1G_23Sm100TmaWarpSpecializedILi4ELi2ELi64ELb1ELb0EEEJNS5_IJSH_SG_SH_EEENS5_IJNST_ISH_SD_EENST_IS18_SD_EEEEESJ_SK_SJ_SK_NS1G_6fusion15FusionCallbacksIS1K_NS1P_17LinearCombinationISJ_fSJ_fLNS_15FloatRoundStyleE2EEES1L_S1O_JEEENS4_5SM1004TMEM4LOAD26SM100_TMEM_LOAD_32dp32b64xENS4_13SM90_TMA_LOADES1C_NS4_39AutoVectorizingCopyWithAssumedAlignmentILi128EEENS4_14SM90_TMA_STOREES1C_S21_S21_EEEvvEEEEvNT_6ParamsE) ;  /* 0xffffff38020c7950 */ /* 0x000fea0003c3ffff */
        .weak           $__internal_1_$__cuda_sm10x_tcgen05_guardrail_trap_phase_invalid_during_alloc
        .type           $__internal_1_$__cuda_sm10x_tcgen05_guardrail_trap_phase_invalid_during_alloc,@function
        .size           $__internal_1_$__cuda_sm10x_tcgen05_guardrail_trap_phase_invalid_during_alloc,($__internal_2_$__cuda_sm10x_tcgen05_guardrail_trap_unallocated_columns_being_dealloced - $__internal_1_$__cuda_sm10x_tcgen05_guardrail_trap_phase_invalid_during_alloc)
$__internal_1_$__cuda_sm10x_tcgen05_guardrail_trap_phase_invalid_during_alloc:
[----:B------:R-:W-:Y:S05]  /*c7d0*/  BPT.TRAP 0x1 ;  /* 0x000000040000795c */ /* 0x000fea0000300000 */
[----:B------:R-:W-:-:S04]  /*c7e0*/  MOV R5, 0x0 ;  /* 0x0000000000057802 */ /* 0x000fc80000000f00 */
[----:B------:R-:W-:Y:S05]  /*c7f0*/  RET.REL.NODEC R4 `(_ZN7cutlass13device_kernelINS_4gemm6kernel13GemmUniversalIN4cute5tupleIJiiiiEEENS1_10collective13CollectiveMmaINS1_35MainloopSm100TmaUmmaWarpSpecializedILi2ELi2ELi2ENS5_IJNS4_1CILi2EEENSA_ILi4EEENSA_ILi1EEEEEEEENS5_IJNSA_ILi256EEESG_NSA_ILi128EEEEEENS_10bfloat16_tENS5_IJlSD_lEEESJ_SK_NS4_8TiledMMAINS4_8MMA_AtomIJNS4_26SM100_MMA_F16BF16_2x1SM_SSISJ_SJ_fLi256ELi256ELNS4_4UMMA5MajorE0ELSP_0ELNSO_7ScaleInE0ELSQ_0EEEEEENS4_6LayoutINS5_IJSD_SD_SD_EEENS5_IJNSA_ILi0EEESV_SV_EEEEENS5_IJNS4_10UnderscoreESY_SY_EEEEENS4_28SM100_TMA_2SM_LOAD_MULTICASTENS4_14ComposedLayoutINS4_7SwizzleILi3ELi4ELi3EEENS4_18smem_ptr_flag_bitsILi16EEENST_INS5_IJNSA_ILi8EEENSA_ILi64EEEEEENS5_IJS18_SD_EEEEEEEvNS4_8identityENS4_18SM100_TMA_2SM_LOADES1C_vS1D_EENS_8epilogue10collective18CollectiveEpilogueINS1G_23Sm100TmaWarpSpecializedILi4ELi2ELi64ELb1ELb0EEEJNS5_IJSH_SG_SH_EEENS5_IJNST_ISH_SD_EENST_IS18_SD_EEEEESJ_SK_SJ_SK_NS1G_6fusion15FusionCallbacksIS1K_NS1P_17LinearCombinationISJ_fSJ_fLNS_15FloatRoundStyleE2EEES1L_S1O_JEEENS4_5SM1004TMEM4LOAD26SM100_TMEM_LOAD_32dp32b64xENS4_13SM90_TMA_LOADES1C_NS4_39AutoVectorizingCopyWithAssumedAlignmentILi128EEENS4_14SM90_TMA_STOREES1C_S21_S21_EEEvvEEEEvNT_6ParamsE) ;  /* 0xffffff3804007950 */ /* 0x000fea0003c3ffff */
        .weak           $__internal_2_$__cuda_sm10x_tcgen05_guardrail_trap_unallocated_columns_being_dealloced
        .type           $__internal_2_$__cuda_sm10x_tcgen05_guardrail_trap_unallocated_columns_being_dealloced,@function
        .size           $__internal_2_$__cuda_sm10x_tcgen05_guardrail_trap_unallocated_columns_being_dealloced,(.L_x_189 - $__internal_2_$__cuda_sm10x_tcgen05_guardrail_trap_unallocated_columns_being_dealloced)
$__internal_2_$__cuda_sm10x_tcgen05_guardrail_trap_unallocated_columns_being_dealloced:
[----:B------:R-:W-:Y:S05]  /*c800*/  BPT.TRAP 0x1 ;  /* 0x000000040000795c */ /* 0x000fea0000300000 */
[----:B------:R-:W-:-:S04]  /*c810*/  HFMA2 R3, -RZ, RZ, 0, 0 ;  /* 0x00000000ff037431 */ /* 0x000fc800000001ff */
[----:B------:R-:W-:Y:S05]  /*c820*/  RET.REL.NODEC R2 `(_ZN7cutlass13device_kernelINS_4gemm6kernel13GemmUniversalIN4cute5tupleIJiiiiEEENS1_10collective13CollectiveMmaINS1_35MainloopSm100TmaUmmaWarpSpecializedILi2ELi2ELi2ENS5_IJNS4_1CILi2EEENSA_ILi4EEENSA_ILi1EEEEEEEENS5_IJNSA_ILi256EEESG_NSA_ILi128EEEEEENS_10bfloat16_tENS5_IJlSD_lEEESJ_SK_NS4_8TiledMMAINS4_8MMA_AtomIJNS4_26SM100_MMA_F16BF16_2x1SM_SSISJ_SJ_fLi256ELi256ELNS4_4UMMA5MajorE0ELSP_0ELNSO_7ScaleInE0ELSQ_0EEEEEENS4_6LayoutINS5_IJSD_SD_SD_EEENS5_IJNSA_ILi0EEESV_SV_EEEEENS5_IJNS4_10UnderscoreESY_SY_EEEEENS4_28SM100_TMA_2SM_LOAD_MULTICASTENS4_14ComposedLayoutINS4_7SwizzleILi3ELi4ELi3EEENS4_18smem_ptr_flag_bitsILi16EEENST_INS5_IJNSA_ILi8EEENSA_ILi64EEEEEENS5_IJS18_SD_EEEEEEEvNS4_8identityENS4_18SM100_TMA_2SM_LOADES1C_vS1D_EENS_8epilogue10collective18CollectiveEpilogueINS1G_23Sm100TmaWarpSpecializedILi4ELi2ELi64ELb1ELb0EEEJNS5_IJSH_SG_SH_EEENS5_IJNST_ISH_SD_EENST_IS18_SD_EEEEESJ_SK_SJ_SK_NS1G_6fusion15FusionCallbacksIS1K_NS1P_17LinearCombinationISJ_fSJ_fLNS_15FloatRoundStyleE2EEES1L_S1O_JEEENS4_5SM1004TMEM4LOAD26SM100_TMEM_LOAD_32dp32b64xENS4_13SM90_TMA_LOADES1C_NS4_39AutoVectorizingCopyWithAssumedAlignmentILi128EEENS4_14SM90_TMA_STOREES1C_S21_S21_EEEvvEEEEvNT_6ParamsE) ;  /* 0xffffff3402f47950 */ /* 0x000fea0003c3ffff */
.L_x_188:
[----:B------:R-:W-:-:S00]  /*c830*/  BRA `(.L_x_188) ;  /* 0xfffffffc00fc7947 */ /* 0x000fc0000383ffff */
[----:B------:R-:W-:-:S00]  /*c840*/  NOP ;  /* 0x0000000000007918 */ /* 0x000fc00000000000 */
        /* <DEDUP_REMOVED lines=11> */
.L_x_189:


//--------------------- .nv.global.init           --------------------------
	.section	.nv.global.init,"aw",@progbits
.nv.global.init:
	.type		$str$27,@object
	.size		$str$27,($str$28 - $str$27)
$str$27:
        /*0000*/ 	.byte	0x28, 0x61, 0x64, 0x64, 0x72, 0x65, 0x73, 0x73, 0x20, 0x26, 0x20, 0x6d, 0x61, 0x73, 0x6b, 0x29
        /*0010*/ 	.byte	0x20, 0x3d, 0x3d, 0x20, 0x30, 0x00
	.type		$str$28,@object
	.size		$str$28,($str$26 - $str$28)
$str$28:
        /*0016*/ 	.byte	0x2f, 0x74, 0x6d, 0x70, 0x2f, 0x63, 0x75, 0x74, 0x6c, 0x61, 0x73, 0x73, 0x5f, 0x73, 0x77, 0x65
        /*0026*/ 	.byte	0x65, 0x70, 0x5f, 0x73, 0x72, 0x63, 0x2f, 0x69, 0x6e, 0x63, 0x6c, 0x75, 0x64, 0x65, 0x2f, 0x63
        /*0036*/ 	.byte	0x75, 0x74, 0x65, 0x2f, 0x70, 0x6f, 0x69, 0x6e, 0x74, 0x65, 0x72, 0x5f, 0x66, 0x6c, 0x61, 0x67
        /*0046*/ 	.byte	0x67, 0x65, 0x64, 0x2e, 0x68, 0x70, 0x70, 0x00
	.type		$str$26,@object
	.size		$str$26,($str$25 - $str$26)
$str$26:
        /*004e*/ 	.byte	0x2f, 0x74, 0x6d, 0x70, 0x2f, 0x63, 0x75, 0x74, 0x6c, 0x61, 0x73, 0x73, 0x5f, 0x73, 0x77, 0x65
        /*005e*/ 	.byte	0x65, 0x70, 0x5f, 0x73, 0x72, 0x63, 0x2f, 0x69, 0x6e, 0x63, 0x6c, 0x75, 0x64, 0x65, 0x2f, 0x63
        /*006e*/ 	.byte	0x75, 0x74, 0x65, 0x2f, 0x61, 0x74, 0x6f, 0x6d, 0x2f, 0x63, 0x6f, 0x70, 0x79, 0x5f, 0x74, 0x72
        /*007e*/ 	.byte	0x61, 0x69, 0x74, 0x73, 0x5f, 0x73, 0x6d, 0x31, 0x30, 0x30, 0x2e, 0x68, 0x70, 0x70, 0x00
	.type		$str$25,@object
	.size		$str$25,(__unnamed_1 - $str$25)
$str$25:
        /*008d*/ 	.byte	0x28, 0x28, 0x75, 0x69, 0x6e, 0x74, 0x33, 0x32, 0x5f, 0x74, 0x28, 0x74, 0x68, 0x72, 0x65, 0x61
        /*009d*/ 	.byte	0x64, 0x49, 0x64, 0x78, 0x2e, 0x78, 0x29, 0x20, 0x2f, 0x20, 0x33, 0x32, 0x29, 0x20, 0x25, 0x20
        /*00ad*/ 	.byte	0x34, 0x29, 0x20, 0x3d, 0x3d, 0x20, 0x28, 0x28, 0x28, 0x74, 0x6d, 0x65, 0x6d, 0x5f, 0x61, 0x64
        /*00bd*/ 	.byte	0x64, 0x72, 0x20, 0x3e, 0x3e, 0x20, 0x31, 0x36, 0x29, 0x20, 0x2f, 0x20, 0x33, 0x32, 0x29, 0x20
        /*00cd*/ 	.byte	0x25, 0x20, 0x34, 0x29, 0x00
	.type		__unnamed_1,@object
	.size		__unnamed_1,(__unnamed_2 - __unnamed_1)
__unnamed_1:
        /*00d2*/ 	.byte	0x61, 0x75, 0x74, 0x6f, 0x20, 0x63, 0x75, 0x74, 0x65, 0x3a, 0x3a, 0x61, 0x73, 0x5f, 0x70, 0x6f
        /* <DEDUP_REMOVED lines=24> */
        /*0262*/ 	.byte	0x38, 0x31, 0x39, 0x32, 0x3e, 0x3e, 0x3e, 0x3e, 0x5d, 0x00
	.type		__unnamed_2,@object
	.size		__unnamed_2,(.L_2 - __unnamed_2)
__unnamed_2:
        /* <DEDUP_REMOVED lines=43> */
        /*051c*/ 	.byte	0x74, 0x65, 0x3a, 0x3a, 0x43, 0x3c, 0x30, 0x3e, 0x3e, 0x3e, 0x3e, 0x5d, 0x00
.L_2:


//--------------------- .nv.shared._ZN7cutlass13device_kernelINS_4gemm6kernel13GemmUniversalIN4cute5tupleIJiiiiEEENS1_10collective13CollectiveMmaINS1_35MainloopSm100TmaUmmaWarpSpecializedILi2ELi2ELi2ENS5_IJNS4_1CILi2EEENSA_ILi4EEENSA_ILi1EEEEEEEENS5_IJNSA_ILi256EEESG_NSA_ILi128EEEEEENS_10bfloat16_tENS5_IJlSD_lEEESJ_SK_NS4_8TiledMMAINS4_8MMA_AtomIJNS4_26SM100_MMA_F16BF16_2x1SM_SSISJ_SJ_fLi256ELi256ELNS4_4UMMA5MajorE0ELSP_0ELNSO_7ScaleInE0ELSQ_0EEEEEENS4_6LayoutINS5_IJSD_SD_SD_EEENS5_IJNSA_ILi0EEESV_SV_EEEEENS5_IJNS4_10UnderscoreESY_SY_EEEEENS4_28SM100_TMA_2SM_LOAD_MULTICASTENS4_14ComposedLayoutINS4_7SwizzleILi3ELi4ELi3EEENS4_18smem_ptr_flag_bitsILi16EEENST_INS5_IJNSA_ILi8EEENSA_ILi64EEEEEENS5_IJS18_SD_EEEEEEEvNS4_8identityENS4_18SM100_TMA_2SM_LOADES1C_vS1D_EENS_8epilogue10collective18CollectiveEpilogueINS1G_23Sm100TmaWarpSpecializedILi4ELi2ELi64ELb1ELb0EEEJNS5_IJSH_SG_SH_EEENS5_IJNST_ISH_SD_EENST_IS18_SD_EEEEESJ_SK_SJ_SK_NS1G_6fusion15FusionCallbacksIS1K_NS1P_17LinearCombinationISJ_fSJ_fLNS_15FloatRoundStyleE2EEES1L_S1O_JEEENS4_5SM1004TMEM4LOAD26SM100_TMEM_LOAD_32dp32b64xENS4_13SM90_TMA_LOADES1C_NS4_39AutoVectorizingCopyWithAssumedAlignmentILi128EEENS4_14SM90_TMA_STOREES1C_S21_S21_EEEvvEEEEvNT_6ParamsE --------------------------
	.section	.nv.shared._ZN7cutlass13device_kernelINS_4gemm6kernel13GemmUniversalIN4cute5tupleIJiiiiEEENS1_10collective13CollectiveMmaINS1_35MainloopSm100TmaUmmaWarpSpecializedILi2ELi2ELi2ENS5_IJNS4_1CILi2EEENSA_ILi4EEENSA_ILi1EEEEEEEENS5_IJNSA_ILi256EEESG_NSA_ILi128EEEEEENS_10bfloat16_tENS5_IJlSD_lEEESJ_SK_NS4_8TiledMMAINS4_8MMA_AtomIJNS4_26SM100_MMA_F16BF16_2x1SM_SSISJ_SJ_fLi256ELi256ELNS4_4UMMA5MajorE0ELSP_0ELNSO_7ScaleInE0ELSQ_0EEEEEENS4_6LayoutINS5_IJSD_SD_SD_EEENS5_IJNSA_ILi0EEESV_SV_EEEEENS5_IJNS4_10UnderscoreESY_SY_EEEEENS4_28SM100_TMA_2SM_LOAD_MULTICASTENS4_14ComposedLayoutINS4_7SwizzleILi3ELi4ELi3EEENS4_18smem_ptr_flag_bitsILi16EEENST_INS5_IJNSA_ILi8EEENSA_ILi64EEEEEENS5_IJS18_SD_EEEEEEEvNS4_8identityENS4_18SM100_TMA_2SM_LOADES1C_vS1D_EENS_8epilogue10collective18CollectiveEpilogueINS1G_23Sm100TmaWarpSpecializedILi4ELi2ELi64ELb1ELb0EEEJNS5_IJSH_SG_SH_EEENS5_IJNST_ISH_SD_EENST_IS18_SD_EEEEESJ_SK_SJ_SK_NS1G_6fusion15FusionCallbacksIS1K_NS1P_17LinearCombinationISJ_fSJ_fLNS_15FloatRoundStyleE2EEES1L_S1O_JEEENS4_5SM1004TMEM4LOAD26SM100_TMEM_LOAD_32dp32b64xENS4_13SM90_TMA_LOADES1C_NS4_39AutoVectorizingCopyWithAssumedAlignmentILi128EEENS4_14SM90_TMA_STOREES1C_S21_S21_EEEvvEEEEvNT_6ParamsE,"aw",@nobits
	.sectionflags	@""
	.align	16
	.zero		1024


//--------------------- .nv.shared.reserved.0     --------------------------
	.section	.nv.shared.reserved.0,"aw",@nobits
	.weak		__nv_reservedSMEM_offset_0_alias
	.size		__nv_reservedSMEM_offset_0_alias, 0, 64
	.other		__nv_reservedSMEM_offset_0_alias,@"STO_CUDA_RESERVED_SHARED STV_DEFAULT"
__nv_reservedSMEM_offset_0_alias:
	.zero		0
.nv.shared.reserved.0:
	.zero		64
	.weak		__nv_reservedSMEM_tcgen05_partition
	.type		__nv_reservedSMEM_tcgen05_partition,@object
	.size		__nv_reservedSMEM_tcgen05_partition,(.L_0 - __nv_reservedSMEM_tcgen05_partition)
__nv_reservedSMEM_tcgen05_partition:
	.zero		32
.L_0:


//--------------------- .nv.global                --------------------------
	.section	.nv.global,"aw",@nobits
.nv.global:
	.type		_ZN40_INTERNAL_d42677d4_4_k_cu_5ec779f4_285064cute1_E,@object
	.size		_ZN40_INTERNAL_d42677d4_4_k_cu_5ec779f4_285064cute1_E,(_ZN40_INTERNAL_d42677d4_4_k_cu_5ec779f4_285064cuda3std3__45__cpo6cbeginE - _ZN40_INTERNAL_d42677d4_4_k_cu_5ec779f4_285064cute1_E)
_ZN40_INTERNAL_d42677d4_4_k_cu_5ec779f4_285064cute1_E:
	.zero		1
	.type		_ZN40_INTERNAL_d42677d4_4_k_cu_5ec779f4_285064cuda3std3__45__cpo6cbeginE,@object
	.size		_ZN40_INTERNAL_d42677d4_4_k_cu_5ec779f4_285064cuda3std3__45__cpo6cbeginE,(_ZN40_INTERNAL_d42677d4_4_k_cu_5ec779f4_285064cuda3std3__48in_placeE - _ZN40_INTERNAL_d42677d4_4_k_cu_5ec779f4_285064cuda3std3__45__cpo6cbeginE)
_ZN40_INTERNAL_d42677d4_4_k_cu_5ec779f4_285064cuda3std3__45__cpo6cbeginE:
	.zero		1
	.type		_ZN40_INTERNAL_d42677d4_4_k_cu_5ec779f4_285064cuda3std3__48in_placeE,@object
	.size		_ZN40_INTERNAL_d42677d4_4_k_cu_5ec779f4_285064cuda3std3__48in_placeE,(_ZN40_INTERNAL_d42677d4_4_k_cu_5ec779f4_285064cuda3std6ranges3__45__cpo9iter_moveE - _ZN40_INTERNAL_d42677d4_4_k_cu_5ec779f4_285064cuda3std3__48in_placeE)
_ZN40_INTERNAL_d42677d4_4_k_cu_5ec779f4_285064cuda3std3__48in_placeE:
	.zero		1
	.type		_ZN40_INTERNAL_d42677d4_4_k_cu_5ec779f4_285064cuda3std6ranges3__45__cpo9iter_moveE,@object
	.size		_ZN40_INTERNAL_d42677d4_4_k_cu_5ec779f4_285064cuda3std6ranges3__45__cpo9iter_moveE,(_ZN40_INTERNAL_d42677d4_4_k_cu_5ec779f4_285064cuda3std3__45__cpo5beginE - _ZN40_INTERNAL_d42677d4_4_k_cu_5ec779f4_285064cuda3std6ranges3__45__cpo9iter_moveE)
_ZN40_INTERNAL_d42677d4_4_k_cu_5ec779f4_285064cuda3std6ranges3__45__cpo9iter_moveE:
	.zero		1
	.type		_ZN40_INTERNAL_d42677d4_4_k_cu_5ec779f4_285064cuda3std3__45__cpo5beginE,@object
	.size		_ZN40_INTERNAL_d42677d4_4_k_cu_5ec779f4_285064cuda3std3__45__cpo5beginE,(_ZN40_INTERNAL_d42677d4_4_k_cu_5ec779f4_285064cuda3std3__442_GLOBAL__N__d42677d4_4_k_cu_5ec779f4_285066ignoreE - _ZN40_INTERNAL_d42677d4_4_k_cu_5ec779f4_285064cuda3std3__45__cpo5beginE)
_ZN40_INTERNAL_d42677d4_4_k_cu_5ec779f4_285064cuda3std3__45__cpo5beginE:
	.zero		1
	.type		_ZN40_INTERNAL_d42677d4_4_k_cu_5ec779f4_285064cuda3std3__442_GLOBAL__N__d42677d4_4_k_cu_5ec779f4_285066ignoreE,@object
	.size		_ZN40_INTERNAL_d42677d4_4_k_cu_5ec779f4_285064cuda3std3__442_GLOBAL__N__d42677d4_4_k_cu_5ec779f4_285066ignoreE,(_ZN40_INTERNAL_d42677d4_4_k_cu_5ec779f4_285064cute7productE - _ZN40_INTERNAL_d42677d4_4_k_cu_5ec779f4_285064cuda3std3__442_GLOBAL__N__d42677d4_4_k_cu_5ec779f4_285066ignoreE)
_ZN40_INTERNAL_d42677d4_4_k_cu_5ec779f4_285064cuda3std3__442_GLOBAL__N__d42677d4_4_k_cu_5ec779f4_285066ignoreE:
	.zero		1
	.type		_ZN40_INTERNAL_d42677d4_4_k_cu_5ec779f4_285064cute7productE,@object
	.size		_ZN40_INTERNAL_d42677d4_4_k_cu_5ec779f4_285064cute7productE,(_ZN40_INTERNAL_d42677d4_4_k_cu_5ec779f4_285064cuda3std3__45__cpo3endE - _ZN40_INTERNAL_d42677d4_4_k_cu_5ec779f4_285064cute7productE)
_ZN40_INTERNAL_d42677d4_4_k_cu_5ec779f4_285064cute7productE:
	.zero		1
	.type		_ZN40_INTERNAL_d42677d4_4_k_cu_5ec779f4_285064cuda3std3__45__cpo3endE,@object
	.size		_ZN40_INTERNAL_d42677d4_4_k_cu_5ec779f4_285064cuda3std3__45__cpo3endE,(_ZN40_INTERNAL_d42677d4_4_k_cu_5ec779f4_285064cuda3std3__419piecewise_constructE - _ZN40_INTERNAL_d42677d4_4_k_cu_5ec779f4_285064cuda3std3__45__cpo3endE)
_ZN40_INTERNAL_d42677d4_4_k_cu_5ec779f4_285064cuda3std3__45__cpo3endE:
	.zero		1
	.type		_ZN40_INTERNAL_d42677d4_4_k_cu_5ec779f4_285064cuda3std3__419piecewise_constructE,@object
	.size		_ZN40_INTERNAL_d42677d4_4_k_cu_5ec779f4_285064cuda3std3__419piecewise_constructE,(_ZN40_INTERNAL_d42677d4_4_k_cu_5ec779f4_285064cuda3std3__45__cpo4cendE - _ZN40_INTERNAL_d42677d4_4_k_cu_5ec779f4_285064cuda3std3__419piecewise_constructE)
_ZN40_INTERNAL_d42677d4_4_k_cu_5ec779f4_285064cuda3std3__419piecewise_constructE:
	.zero		1
	.type		_ZN40_INTERNAL_d42677d4_4_k_cu_5ec779f4_285064cuda3std3__45__cpo4cendE,@object
	.size		_ZN40_INTERNAL_d42677d4_4_k_cu_5ec779f4_285064cuda3std3__45__cpo4cendE,(_ZN40_INTERNAL_d42677d4_4_k_cu_5ec779f4_285064cuda3std6ranges3__45__cpo4swapE - _ZN40_INTERNAL_d42677d4_4_k_cu_5ec779f4_285064cuda3std3__45__cpo4cendE)
_ZN40_INTERNAL_d42677d4_4_k_cu_5ec779f4_285064cuda3std3__45__cpo4cendE:
	.zero		1
	.type		_ZN40_INTERNAL_d42677d4_4_k_cu_5ec779f4_285064cuda3std6ranges3__45__cpo4swapE,@object
	.size		_ZN40_INTERNAL_d42677d4_4_k_cu_5ec779f4_285064cuda3std6ranges3__45__cpo4swapE,(.L_10 - _ZN40_INTERNAL_d42677d4_4_k_cu_5ec779f4_285064cuda3std6ranges3__45__cpo4swapE)
_ZN40_INTERNAL_d42677d4_4_k_cu_5ec779f4_285064cuda3std6ranges3__45__cpo4swapE:
	.zero		1
.L_10:


//--------------------- .nv.constant0._ZN7cutlass13device_kernelINS_4gemm6kernel13GemmUniversalIN4cute5tupleIJiiiiEEENS1_10collective13CollectiveMmaINS1_35MainloopSm100TmaUmmaWarpSpecializedILi2ELi2ELi2ENS5_IJNS4_1CILi2EEENSA_ILi4EEENSA_ILi1EEEEEEEENS5_IJNSA_ILi256EEESG_NSA_ILi128EEEEEENS_10bfloat16_tENS5_IJlSD_lEEESJ_SK_NS4_8TiledMMAINS4_8MMA_AtomIJNS4_26SM100_MMA_F16BF16_2x1SM_SSISJ_SJ_fLi256ELi256ELNS4_4UMMA5MajorE0ELSP_0ELNSO_7ScaleInE0ELSQ_0EEEEEENS4_6LayoutINS5_IJSD_SD_SD_EEENS5_IJNSA_ILi0EEESV_SV_EEEEENS5_IJNS4_10UnderscoreESY_SY_EEEEENS4_28SM100_TMA_2SM_LOAD_MULTICASTENS4_14ComposedLayoutINS4_7SwizzleILi3ELi4ELi3EEENS4_18smem_ptr_flag_bitsILi16EEENST_INS5_IJNSA_ILi8EEENSA_ILi64EEEEEENS5_IJS18_SD_EEEEEEEvNS4_8identityENS4_18SM100_TMA_2SM_LOADES1C_vS1D_EENS_8epilogue10collective18CollectiveEpilogueINS1G_23Sm100TmaWarpSpecializedILi4ELi2ELi64ELb1ELb0EEEJNS5_IJSH_SG_SH_EEENS5_IJNST_ISH_SD_EENST_IS18_SD_EEEEESJ_SK_SJ_SK_NS1G_6fusion15FusionCallbacksIS1K_NS1P_17LinearCombinationISJ_fSJ_fLNS_15FloatRoundStyleE2EEES1L_S1O_JEEENS4_5SM1004TMEM4LOAD26SM100_TMEM_LOAD_32dp32b64xENS4_13SM90_TMA_LOADES1C_NS4_39AutoVectorizingCopyWithAssumedAlignmentILi128EEENS4_14SM90_TMA_STOREES1C_S21_S21_EEEvvEEEEvNT_6ParamsE --------------------------
	.section	.nv.constant0._ZN7cutlass13device_kernelINS_4gemm6kernel13GemmUniversalIN4cute5tupleIJiiiiEEENS1_10collective13CollectiveMmaINS1_35MainloopSm100TmaUmmaWarpSpecializedILi2ELi2ELi2ENS5_IJNS4_1CILi2EEENSA_ILi4EEENSA_ILi1EEEEEEEENS5_IJNSA_ILi256EEESG_NSA_ILi128EEEEEENS_10bfloat16_tENS5_IJlSD_lEEESJ_SK_NS4_8TiledMMAINS4_8MMA_AtomIJNS4_26SM100_MMA_F16BF16_2x1SM_SSISJ_SJ_fLi256ELi256ELNS4_4UMMA5MajorE0ELSP_0ELNSO_7ScaleInE0ELSQ_0EEEEEENS4_6LayoutINS5_IJSD_SD_SD_EEENS5_IJNSA_ILi0EEESV_SV_EEEEENS5_IJNS4_10UnderscoreESY_SY_EEEEENS4_28SM100_TMA_2SM_LOAD_MULTICASTENS4_14ComposedLayoutINS4_7SwizzleILi3ELi4ELi3EEENS4_18smem_ptr_flag_bitsILi16EEENST_INS5_IJNSA_ILi8EEENSA_ILi64EEEEEENS5_IJS18_SD_EEEEEEEvNS4_8identityENS4_18SM100_TMA_2SM_LOADES1C_vS1D_EENS_8epilogue10collective18CollectiveEpilogueINS1G_23Sm100TmaWarpSpecializedILi4ELi2ELi64ELb1ELb0EEEJNS5_IJSH_SG_SH_EEENS5_IJNST_ISH_SD_EENST_IS18_SD_EEEEESJ_SK_SJ_SK_NS1G_6fusion15FusionCallbacksIS1K_NS1P_17LinearCombinationISJ_fSJ_fLNS_15FloatRoundStyleE2EEES1L_S1O_JEEENS4_5SM1004TMEM4LOAD26SM100_TMEM_LOAD_32dp32b64xENS4_13SM90_TMA_LOADES1C_NS4_39AutoVectorizingCopyWithAssumedAlignmentILi128EEENS4_14SM90_TMA_STOREES1C_S21_S21_EEEvvEEEEvNT_6ParamsE,"a",@progbits
	.sectionflags	@""
	.align	4
.nv.constant0._ZN7cutlass13device_kernelINS_4gemm6kernel13GemmUniversalIN4cute5tupleIJiiiiEEENS1_10collective13CollectiveMmaINS1_35MainloopSm100TmaUmmaWarpSpecializedILi2ELi2ELi2ENS5_IJNS4_1CILi2EEENSA_ILi4EEENSA_ILi1EEEEEEEENS5_IJNSA_ILi256EEESG_NSA_ILi128EEEEEENS_10bfloat16_tENS5_IJlSD_lEEESJ_SK_NS4_8TiledMMAINS4_8MMA_AtomIJNS4_26SM100_MMA_F16BF16_2x1SM_SSISJ_SJ_fLi256ELi256ELNS4_4UMMA5MajorE0ELSP_0ELNSO_7ScaleInE0ELSQ_0EEEEEENS4_6LayoutINS5_IJSD_SD_SD_EEENS5_IJNSA_ILi0EEESV_SV_EEEEENS5_IJNS4_10UnderscoreESY_SY_EEEEENS4_28SM100_TMA_2SM_LOAD_MULTICASTENS4_14ComposedLayoutINS4_7SwizzleILi3ELi4ELi3EEENS4_18smem_ptr_flag_bitsILi16EEENST_INS5_IJNSA_ILi8EEENSA_ILi64EEEEEENS5_IJS18_SD_EEEEEEEvNS4_8identityENS4_18SM100_TMA_2SM_LOADES1C_vS1D_EENS_8epilogue10collective18CollectiveEpilogueINS1G_23Sm100TmaWarpSpecializedILi4ELi2ELi64ELb1ELb0EEEJNS5_IJSH_SG_SH_EEENS5_IJNST_ISH_SD_EENST_IS18_SD_EEEEESJ_SK_SJ_SK_NS1G_6fusion15FusionCallbacksIS1K_NS1P_17LinearCombinationISJ_fSJ_fLNS_15FloatRoundStyleE2EEES1L_S1O_JEEENS4_5SM1004TMEM4LOAD26SM100_TMEM_LOAD_32dp32b64xENS4_13SM90_TMA_LOADES1C_NS4_39AutoVectorizingCopyWithAssumedAlignmentILi128EEENS4_14SM90_TMA_STOREES1C_S21_S21_EEEvvEEEEvNT_6ParamsE:
	.zero		2944


//--------------------- SYMBOLS --------------------------

	.type		.nv.reservedSmem.offset0,@object
	.size		.nv.reservedSmem.offset0,0x4
	.type		.nv.reservedSmem.cap,@object
	.size		.nv.reservedSmem.cap,0x4
	.type		__assertfail,@function
